//
// Generated by NVIDIA NVVM Compiler
//
// Compiler Build ID: CL-36424714
// Cuda compilation tools, release 13.0, V13.0.88
// Based on NVVM 20.0.0
//

.version 9.0
.target sm_100
.address_size 64

	// .globl	_ZN3cub18CUB_300001_SM_10006detail11EmptyKernelIvEEvv
// _ZZN3cub18CUB_300001_SM_10006detail4scan16DeviceScanKernelINS2_10policy_hubIiiijN4cuda3std3__44plusIiEEE10Policy1000EN6thrust24THRUST_300001_SM_1000_NS6detail15normal_iteratorINSD_10device_ptrIiEEEESI_NS0_13ScanTileStateIiLb1EEES9_NS0_8NullTypeEjiLb0ESL_EEvT0_T1_T2_iT3_T4_T5_E12temp_storage has been demoted
// _ZZN3cub18CUB_300001_SM_10006detail4scan16DeviceScanKernelINS2_10policy_hubIiiimN4cuda3std3__44plusIiEEE10Policy1000EN6thrust24THRUST_300001_SM_1000_NS6detail15normal_iteratorINSD_10device_ptrIiEEEESI_NS0_13ScanTileStateIiLb1EEES9_NS0_8NullTypeEmiLb0ESL_EEvT0_T1_T2_iT3_T4_T5_E12temp_storage has been demoted
// _ZZN3cub18CUB_300001_SM_10006detail6reduce28DeviceReduceSingleTileKernelINS2_10policy_hubIijN4cuda3__47minimumIiEEE10Policy1000EN6thrust24THRUST_300001_SM_1000_NS6detail15normal_iteratorINSC_10device_ptrIiEEEEPijS8_iiNS5_3std3__410__identityEEEvT0_T1_T2_T3_T4_T6_E12temp_storage has been demoted
// _ZZN3cub18CUB_300001_SM_10006detail6reduce18DeviceReduceKernelINS2_10policy_hubIijN4cuda3__47minimumIiEEE10Policy1000EN6thrust24THRUST_300001_SM_1000_NS6detail15normal_iteratorINSC_10device_ptrIiEEEEjS8_iNS5_3std3__410__identityEEEvT0_PT3_T1_NS0_13GridEvenShareISO_EET2_T4_E12temp_storage has been demoted
// _ZZN3cub18CUB_300001_SM_10006detail6reduce28DeviceReduceSingleTileKernelINS2_10policy_hubIijN4cuda3__47minimumIiEEE10Policy1000EPiSB_iS8_iiNS5_3std3__410__identityEEEvT0_T1_T2_T3_T4_T6_E12temp_storage has been demoted
// _ZZN3cub18CUB_300001_SM_10006detail6reduce28DeviceReduceSingleTileKernelINS2_10policy_hubIiyN4cuda3__47minimumIiEEE10Policy1000EN6thrust24THRUST_300001_SM_1000_NS6detail15normal_iteratorINSC_10device_ptrIiEEEEPiyS8_iiNS5_3std3__410__identityEEEvT0_T1_T2_T3_T4_T6_E12temp_storage has been demoted
// _ZZN3cub18CUB_300001_SM_10006detail6reduce18DeviceReduceKernelINS2_10policy_hubIiyN4cuda3__47minimumIiEEE10Policy1000EN6thrust24THRUST_300001_SM_1000_NS6detail15normal_iteratorINSC_10device_ptrIiEEEEyS8_iNS5_3std3__410__identityEEEvT0_PT3_T1_NS0_13GridEvenShareISO_EET2_T4_E12temp_storage has been demoted
// _ZZN3cub18CUB_300001_SM_10006detail6reduce28DeviceReduceSingleTileKernelINS2_10policy_hubIiyN4cuda3__47minimumIiEEE10Policy1000EPiSB_iS8_iiNS5_3std3__410__identityEEEvT0_T1_T2_T3_T4_T6_E12temp_storage has been demoted
.global .align 1 .b8 _ZN30_INTERNAL_a597e223_4_k_cu_main4cuda3std3__45__cpo5beginE[1];
.global .align 1 .b8 _ZN30_INTERNAL_a597e223_4_k_cu_main4cuda3std3__45__cpo3endE[1];
.global .align 1 .b8 _ZN30_INTERNAL_a597e223_4_k_cu_main4cuda3std3__45__cpo6cbeginE[1];
.global .align 1 .b8 _ZN30_INTERNAL_a597e223_4_k_cu_main4cuda3std3__45__cpo4cendE[1];
.global .align 1 .b8 _ZN30_INTERNAL_a597e223_4_k_cu_main4cuda3std3__45__cpo6rbeginE[1];
.global .align 1 .b8 _ZN30_INTERNAL_a597e223_4_k_cu_main4cuda3std3__45__cpo4rendE[1];
.global .align 1 .b8 _ZN30_INTERNAL_a597e223_4_k_cu_main4cuda3std3__45__cpo7crbeginE[1];
.global .align 1 .b8 _ZN30_INTERNAL_a597e223_4_k_cu_main4cuda3std3__45__cpo5crendE[1];
.global .align 1 .b8 _ZN30_INTERNAL_a597e223_4_k_cu_main4cuda3std3__432_GLOBAL__N__a597e223_4_k_cu_main6ignoreE[1];
.global .align 1 .b8 _ZN30_INTERNAL_a597e223_4_k_cu_main4cuda3std3__419piecewise_constructE[1];
.global .align 1 .b8 _ZN30_INTERNAL_a597e223_4_k_cu_main4cuda3std3__48in_placeE[1];
.global .align 1 .b8 _ZN30_INTERNAL_a597e223_4_k_cu_main4cuda3std3__420unreachable_sentinelE[1];
.global .align 1 .b8 _ZN30_INTERNAL_a597e223_4_k_cu_main4cuda3std3__47nulloptE[1];
.global .align 1 .b8 _ZN30_INTERNAL_a597e223_4_k_cu_main4cuda3std3__48unexpectE[1];
.global .align 1 .b8 _ZN30_INTERNAL_a597e223_4_k_cu_main4cuda3std6ranges3__45__cpo4swapE[1];
.global .align 1 .b8 _ZN30_INTERNAL_a597e223_4_k_cu_main4cuda3std6ranges3__45__cpo9iter_moveE[1];
.global .align 1 .b8 _ZN30_INTERNAL_a597e223_4_k_cu_main4cuda3std6ranges3__45__cpo5beginE[1];
.global .align 1 .b8 _ZN30_INTERNAL_a597e223_4_k_cu_main4cuda3std6ranges3__45__cpo3endE[1];
.global .align 1 .b8 _ZN30_INTERNAL_a597e223_4_k_cu_main4cuda3std6ranges3__45__cpo6cbeginE[1];
.global .align 1 .b8 _ZN30_INTERNAL_a597e223_4_k_cu_main4cuda3std6ranges3__45__cpo4cendE[1];
.global .align 1 .b8 _ZN30_INTERNAL_a597e223_4_k_cu_main4cuda3std6ranges3__45__cpo7advanceE[1];
.global .align 1 .b8 _ZN30_INTERNAL_a597e223_4_k_cu_main4cuda3std6ranges3__45__cpo9iter_swapE[1];
.global .align 1 .b8 _ZN30_INTERNAL_a597e223_4_k_cu_main4cuda3std6ranges3__45__cpo4nextE[1];
.global .align 1 .b8 _ZN30_INTERNAL_a597e223_4_k_cu_main4cuda3std6ranges3__45__cpo4prevE[1];
.global .align 1 .b8 _ZN30_INTERNAL_a597e223_4_k_cu_main4cuda3std6ranges3__45__cpo4dataE[1];
.global .align 1 .b8 _ZN30_INTERNAL_a597e223_4_k_cu_main4cuda3std6ranges3__45__cpo5cdataE[1];
.global .align 1 .b8 _ZN30_INTERNAL_a597e223_4_k_cu_main4cuda3std6ranges3__45__cpo4sizeE[1];
.global .align 1 .b8 _ZN30_INTERNAL_a597e223_4_k_cu_main4cuda3std6ranges3__45__cpo5ssizeE[1];
.global .align 1 .b8 _ZN30_INTERNAL_a597e223_4_k_cu_main4cuda3std6ranges3__45__cpo8distanceE[1];
.global .align 1 .b8 _ZN30_INTERNAL_a597e223_4_k_cu_main6thrust24THRUST_300001_SM_1000_NS8cuda_cub3parE[1];
.global .align 1 .b8 _ZN30_INTERNAL_a597e223_4_k_cu_main6thrust24THRUST_300001_SM_1000_NS8cuda_cub10par_nosyncE[1];
.global .align 1 .b8 _ZN30_INTERNAL_a597e223_4_k_cu_main6thrust24THRUST_300001_SM_1000_NS6system6detail10sequential3seqE[1];
.global .align 1 .b8 _ZN30_INTERNAL_a597e223_4_k_cu_main6thrust24THRUST_300001_SM_1000_NS12placeholders2_1E[1];
.global .align 1 .b8 _ZN30_INTERNAL_a597e223_4_k_cu_main6thrust24THRUST_300001_SM_1000_NS12placeholders2_2E[1];
.global .align 1 .b8 _ZN30_INTERNAL_a597e223_4_k_cu_main6thrust24THRUST_300001_SM_1000_NS12placeholders2_3E[1];
.global .align 1 .b8 _ZN30_INTERNAL_a597e223_4_k_cu_main6thrust24THRUST_300001_SM_1000_NS12placeholders2_4E[1];
.global .align 1 .b8 _ZN30_INTERNAL_a597e223_4_k_cu_main6thrust24THRUST_300001_SM_1000_NS12placeholders2_5E[1];
.global .align 1 .b8 _ZN30_INTERNAL_a597e223_4_k_cu_main6thrust24THRUST_300001_SM_1000_NS12placeholders2_6E[1];
.global .align 1 .b8 _ZN30_INTERNAL_a597e223_4_k_cu_main6thrust24THRUST_300001_SM_1000_NS12placeholders2_7E[1];
.global .align 1 .b8 _ZN30_INTERNAL_a597e223_4_k_cu_main6thrust24THRUST_300001_SM_1000_NS12placeholders2_8E[1];
.global .align 1 .b8 _ZN30_INTERNAL_a597e223_4_k_cu_main6thrust24THRUST_300001_SM_1000_NS12placeholders2_9E[1];
.global .align 1 .b8 _ZN30_INTERNAL_a597e223_4_k_cu_main6thrust24THRUST_300001_SM_1000_NS12placeholders3_10E[1];
.global .align 1 .b8 _ZN30_INTERNAL_a597e223_4_k_cu_main6thrust24THRUST_300001_SM_1000_NS3seqE[1];

.visible .entry _ZN3cub18CUB_300001_SM_10006detail11EmptyKernelIvEEvv()
{


	ret;

}
	// .globl	_ZN3cub18CUB_300001_SM_10006detail8for_each13static_kernelINS2_12policy_hub_t12policy_500_tEmN6thrust24THRUST_300001_SM_1000_NS8cuda_cub20__uninitialized_fill7functorINS7_10device_ptrIiEEiEEEEvT0_T1_
.visible .entry _ZN3cub18CUB_300001_SM_10006detail8for_each13static_kernelINS2_12policy_hub_t12policy_500_tEmN6thrust24THRUST_300001_SM_1000_NS8cuda_cub20__uninitialized_fill7functorINS7_10device_ptrIiEEiEEEEvT0_T1_(
	.param .u64 _ZN3cub18CUB_300001_SM_10006detail8for_each13static_kernelINS2_12policy_hub_t12policy_500_tEmN6thrust24THRUST_300001_SM_1000_NS8cuda_cub20__uninitialized_fill7functorINS7_10device_ptrIiEEiEEEEvT0_T1__param_0,
	.param .align 8 .b8 _ZN3cub18CUB_300001_SM_10006detail8for_each13static_kernelINS2_12policy_hub_t12policy_500_tEmN6thrust24THRUST_300001_SM_1000_NS8cuda_cub20__uninitialized_fill7functorINS7_10device_ptrIiEEiEEEEvT0_T1__param_1[16]
)
.maxntid 256
{
	.reg .pred 	%p<4>;
	.reg .b16 	%rs<5>;
	.reg .b32 	%r<12>;
	.reg .b64 	%rd<16>;

	ld.param.u32 	%r3, [_ZN3cub18CUB_300001_SM_10006detail8for_each13static_kernelINS2_12policy_hub_t12policy_500_tEmN6thrust24THRUST_300001_SM_1000_NS8cuda_cub20__uninitialized_fill7functorINS7_10device_ptrIiEEiEEEEvT0_T1__param_1+8];
	ld.param.u64 	%rd4, [_ZN3cub18CUB_300001_SM_10006detail8for_each13static_kernelINS2_12policy_hub_t12policy_500_tEmN6thrust24THRUST_300001_SM_1000_NS8cuda_cub20__uninitialized_fill7functorINS7_10device_ptrIiEEiEEEEvT0_T1__param_1];
	ld.param.u64 	%rd5, [_ZN3cub18CUB_300001_SM_10006detail8for_each13static_kernelINS2_12policy_hub_t12policy_500_tEmN6thrust24THRUST_300001_SM_1000_NS8cuda_cub20__uninitialized_fill7functorINS7_10device_ptrIiEEiEEEEvT0_T1__param_0];
	mov.u32 	%r9, %ctaid.x;
	mul.wide.u32 	%rd1, %r9, 512;
	sub.s64 	%rd2, %rd5, %rd1;
	setp.lt.u64 	%p1, %rd2, 512;
	@%p1 bra 	$L__BB1_2;
	mov.u32 	%r11, %tid.x;
	cvta.to.global.u64 	%rd11, %rd4;
	cvt.u64.u32 	%rd12, %r11;
	add.s64 	%rd13, %rd1, %rd12;
	shl.b64 	%rd14, %rd13, 2;
	add.s64 	%rd15, %rd11, %rd14;
	st.global.u32 	[%rd15], %r3;
	st.global.u32 	[%rd15+1024], %r3;
	bra.uni 	$L__BB1_6;
$L__BB1_2:
	cvta.to.global.u64 	%rd6, %rd4;
	mov.u32 	%r2, %tid.x;
	cvt.u64.u32 	%rd7, %r2;
	setp.le.u64 	%p2, %rd2, %rd7;
	add.s64 	%rd8, %rd1, %rd7;
	shl.b64 	%rd9, %rd8, 2;
	add.s64 	%rd3, %rd6, %rd9;
	@%p2 bra 	$L__BB1_4;
	st.global.u32 	[%rd3], %r3;
$L__BB1_4:
	add.s32 	%r10, %r2, 256;
	cvt.u64.u32 	%rd10, %r10;
	setp.le.u64 	%p3, %rd2, %rd10;
	@%p3 bra 	$L__BB1_6;
	st.global.u32 	[%rd3+1024], %r3;
$L__BB1_6:
	ret;

}
	// .globl	_ZN3cub18CUB_300001_SM_10006detail8for_each13static_kernelINS2_12policy_hub_t12policy_500_tElN6thrust24THRUST_300001_SM_1000_NS8cuda_cub10__tabulate7functorINS7_6detail15normal_iteratorINS7_10device_ptrIiEEEE9generatorlEEEEvT0_T1_
.visible .entry _ZN3cub18CUB_300001_SM_10006detail8for_each13static_kernelINS2_12policy_hub_t12policy_500_tElN6thrust24THRUST_300001_SM_1000_NS8cuda_cub10__tabulate7functorINS7_6detail15normal_iteratorINS7_10device_ptrIiEEEE9generatorlEEEEvT0_T1_(
	.param .u64 _ZN3cub18CUB_300001_SM_10006detail8for_each13static_kernelINS2_12policy_hub_t12policy_500_tElN6thrust24THRUST_300001_SM_1000_NS8cuda_cub10__tabulate7functorINS7_6detail15normal_iteratorINS7_10device_ptrIiEEEE9generatorlEEEEvT0_T1__param_0,
	.param .align 8 .b8 _ZN3cub18CUB_300001_SM_10006detail8for_each13static_kernelINS2_12policy_hub_t12policy_500_tElN6thrust24THRUST_300001_SM_1000_NS8cuda_cub10__tabulate7functorINS7_6detail15normal_iteratorINS7_10device_ptrIiEEEE9generatorlEEEEvT0_T1__param_1[16]
)
.maxntid 256
{
	.reg .pred 	%p<6>;
	.reg .b16 	%rs<9>;
	.reg .b32 	%r<19>;
	.reg .b64 	%rd<17>;

	ld.param.u64 	%rd5, [_ZN3cub18CUB_300001_SM_10006detail8for_each13static_kernelINS2_12policy_hub_t12policy_500_tElN6thrust24THRUST_300001_SM_1000_NS8cuda_cub10__tabulate7functorINS7_6detail15normal_iteratorINS7_10device_ptrIiEEEE9generatorlEEEEvT0_T1__param_1];
	ld.param.u64 	%rd6, [_ZN3cub18CUB_300001_SM_10006detail8for_each13static_kernelINS2_12policy_hub_t12policy_500_tElN6thrust24THRUST_300001_SM_1000_NS8cuda_cub10__tabulate7functorINS7_6detail15normal_iteratorINS7_10device_ptrIiEEEE9generatorlEEEEvT0_T1__param_0];
	mov.u32 	%r13, %ctaid.x;
	mul.wide.u32 	%rd1, %r13, 512;
	sub.s64 	%rd2, %rd6, %rd1;
	setp.lt.s64 	%p1, %rd2, 512;
	@%p1 bra 	$L__BB2_2;
	mov.u32 	%r16, %tid.x;
	and.b32  	%r17, %r16, 1;
	setp.eq.b32 	%p5, %r17, 1;
	selp.b32 	%r18, -1, 1, %p5;
	cvta.to.global.u64 	%rd12, %rd5;
	cvt.u64.u32 	%rd13, %r16;
	add.s64 	%rd14, %rd1, %rd13;
	shl.b64 	%rd15, %rd14, 2;
	add.s64 	%rd16, %rd12, %rd15;
	st.global.u32 	[%rd16], %r18;
	st.global.u32 	[%rd16+1024], %r18;
	bra.uni 	$L__BB2_6;
$L__BB2_2:
	cvta.to.global.u64 	%rd7, %rd5;
	mov.u32 	%r1, %tid.x;
	cvt.s64.s32 	%rd3, %rd2;
	and.b32  	%r14, %r1, 1;
	setp.eq.b32 	%p2, %r14, 1;
	selp.b32 	%r2, -1, 1, %p2;
	cvt.u64.u32 	%rd8, %r1;
	setp.le.s64 	%p3, %rd3, %rd8;
	add.s64 	%rd9, %rd1, %rd8;
	shl.b64 	%rd10, %rd9, 2;
	add.s64 	%rd4, %rd7, %rd10;
	@%p3 bra 	$L__BB2_4;
	st.global.u32 	[%rd4], %r2;
$L__BB2_4:
	add.s32 	%r15, %r1, 256;
	cvt.u64.u32 	%rd11, %r15;
	setp.le.s64 	%p4, %rd3, %rd11;
	@%p4 bra 	$L__BB2_6;
	st.global.u32 	[%rd4+1024], %r2;
$L__BB2_6:
	ret;

}
	// .globl	_ZN3cub18CUB_300001_SM_10006detail6reduce28DeviceReduceSingleTileKernelINS2_10policy_hubIijN4cuda3__47minimumIiEEE10Policy1000EN6thrust24THRUST_300001_SM_1000_NS6detail15normal_iteratorINSC_10device_ptrIiEEEEPijS8_iiNS5_3std3__410__identityEEEvT0_T1_T2_T3_T4_T6_
.visible .entry _ZN3cub18CUB_300001_SM_10006detail6reduce28DeviceReduceSingleTileKernelINS2_10policy_hubIijN4cuda3__47minimumIiEEE10Policy1000EN6thrust24THRUST_300001_SM_1000_NS6detail15normal_iteratorINSC_10device_ptrIiEEEEPijS8_iiNS5_3std3__410__identityEEEvT0_T1_T2_T3_T4_T6_(
	.param .align 8 .b8 _ZN3cub18CUB_300001_SM_10006detail6reduce28DeviceReduceSingleTileKernelINS2_10policy_hubIijN4cuda3__47minimumIiEEE10Policy1000EN6thrust24THRUST_300001_SM_1000_NS6detail15normal_iteratorINSC_10device_ptrIiEEEEPijS8_iiNS5_3std3__410__identityEEEvT0_T1_T2_T3_T4_T6__param_0[8],
	.param .u64 .ptr .align 1 _ZN3cub18CUB_300001_SM_10006detail6reduce28DeviceReduceSingleTileKernelINS2_10policy_hubIijN4cuda3__47minimumIiEEE10Policy1000EN6thrust24THRUST_300001_SM_1000_NS6detail15normal_iteratorINSC_10device_ptrIiEEEEPijS8_iiNS5_3std3__410__identityEEEvT0_T1_T2_T3_T4_T6__param_1,
	.param .u32 _ZN3cub18CUB_300001_SM_10006detail6reduce28DeviceReduceSingleTileKernelINS2_10policy_hubIijN4cuda3__47minimumIiEEE10Policy1000EN6thrust24THRUST_300001_SM_1000_NS6detail15normal_iteratorINSC_10device_ptrIiEEEEPijS8_iiNS5_3std3__410__identityEEEvT0_T1_T2_T3_T4_T6__param_2,
	.param .align 1 .b8 _ZN3cub18CUB_300001_SM_10006detail6reduce28DeviceReduceSingleTileKernelINS2_10policy_hubIijN4cuda3__47minimumIiEEE10Policy1000EN6thrust24THRUST_300001_SM_1000_NS6detail15normal_iteratorINSC_10device_ptrIiEEEEPijS8_iiNS5_3std3__410__identityEEEvT0_T1_T2_T3_T4_T6__param_3[1],
	.param .u32 _ZN3cub18CUB_300001_SM_10006detail6reduce28DeviceReduceSingleTileKernelINS2_10policy_hubIijN4cuda3__47minimumIiEEE10Policy1000EN6thrust24THRUST_300001_SM_1000_NS6detail15normal_iteratorINSC_10device_ptrIiEEEEPijS8_iiNS5_3std3__410__identityEEEvT0_T1_T2_T3_T4_T6__param_4,
	.param .align 1 .b8 _ZN3cub18CUB_300001_SM_10006detail6reduce28DeviceReduceSingleTileKernelINS2_10policy_hubIijN4cuda3__47minimumIiEEE10Policy1000EN6thrust24THRUST_300001_SM_1000_NS6detail15normal_iteratorINSC_10device_ptrIiEEEEPijS8_iiNS5_3std3__410__identityEEEvT0_T1_T2_T3_T4_T6__param_5[1]
)
.maxntid 256
.minnctapersm 1
{
	.reg .pred 	%p<59>;
	.reg .b32 	%r<511>;
	.reg .b64 	%rd<84>;
	// demoted variable
	.shared .align 4 .b8 _ZZN3cub18CUB_300001_SM_10006detail6reduce28DeviceReduceSingleTileKernelINS2_10policy_hubIijN4cuda3__47minimumIiEEE10Policy1000EN6thrust24THRUST_300001_SM_1000_NS6detail15normal_iteratorINSC_10device_ptrIiEEEEPijS8_iiNS5_3std3__410__identityEEEvT0_T1_T2_T3_T4_T6_E12temp_storage[44];
	ld.param.u64 	%rd9, [_ZN3cub18CUB_300001_SM_10006detail6reduce28DeviceReduceSingleTileKernelINS2_10policy_hubIijN4cuda3__47minimumIiEEE10Policy1000EN6thrust24THRUST_300001_SM_1000_NS6detail15normal_iteratorINSC_10device_ptrIiEEEEPijS8_iiNS5_3std3__410__identityEEEvT0_T1_T2_T3_T4_T6__param_0];
	ld.param.u64 	%rd10, [_ZN3cub18CUB_300001_SM_10006detail6reduce28DeviceReduceSingleTileKernelINS2_10policy_hubIijN4cuda3__47minimumIiEEE10Policy1000EN6thrust24THRUST_300001_SM_1000_NS6detail15normal_iteratorINSC_10device_ptrIiEEEEPijS8_iiNS5_3std3__410__identityEEEvT0_T1_T2_T3_T4_T6__param_1];
	ld.param.u32 	%r92, [_ZN3cub18CUB_300001_SM_10006detail6reduce28DeviceReduceSingleTileKernelINS2_10policy_hubIijN4cuda3__47minimumIiEEE10Policy1000EN6thrust24THRUST_300001_SM_1000_NS6detail15normal_iteratorINSC_10device_ptrIiEEEEPijS8_iiNS5_3std3__410__identityEEEvT0_T1_T2_T3_T4_T6__param_2];
	ld.param.u32 	%r93, [_ZN3cub18CUB_300001_SM_10006detail6reduce28DeviceReduceSingleTileKernelINS2_10policy_hubIijN4cuda3__47minimumIiEEE10Policy1000EN6thrust24THRUST_300001_SM_1000_NS6detail15normal_iteratorINSC_10device_ptrIiEEEEPijS8_iiNS5_3std3__410__identityEEEvT0_T1_T2_T3_T4_T6__param_4];
	cvta.to.global.u64 	%rd1, %rd10;
	setp.ne.s32 	%p1, %r92, 0;
	@%p1 bra 	$L__BB3_3;
	mov.u32 	%r471, %tid.x;
	setp.ne.s32 	%p58, %r471, 0;
	@%p58 bra 	$L__BB3_52;
	st.global.u32 	[%rd1], %r93;
	bra.uni 	$L__BB3_52;
$L__BB3_3:
	cvta.to.global.u64 	%rd2, %rd9;
	setp.gt.u32 	%p2, %r92, 4095;
	@%p2 bra 	$L__BB3_28;
	mov.u32 	%r1, %tid.x;
	setp.ge.u32 	%p24, %r1, %r92;
	mov.b32 	%r488, 0;
	mov.u32 	%r478, %r1;
	@%p24 bra 	$L__BB3_6;
	mul.wide.u32 	%rd73, %r1, 4;
	add.s64 	%rd74, %rd2, %rd73;
	ld.global.u32 	%r488, [%rd74];
	add.s32 	%r478, %r1, 256;
$L__BB3_6:
	setp.ge.u32 	%p25, %r478, %r92;
	@%p25 bra 	$L__BB3_19;
	not.b32 	%r299, %r478;
	add.s32 	%r300, %r92, %r299;
	shr.u32 	%r301, %r300, 8;
	add.s32 	%r6, %r301, 1;
	and.b32  	%r7, %r6, 15;
	setp.lt.u32 	%p26, %r300, 3840;
	@%p26 bra 	$L__BB3_10;
	and.b32  	%r302, %r6, 33554416;
	neg.s32 	%r474, %r302;
	mul.wide.u32 	%rd75, %r478, 4;
	add.s64 	%rd76, %rd75, %rd2;
	add.s64 	%rd82, %rd76, 8192;
$L__BB3_9:
	.pragma "nounroll";
	ld.global.u32 	%r303, [%rd82+-8192];
	min.s32 	%r304, %r488, %r303;
	ld.global.u32 	%r305, [%rd82+-7168];
	min.s32 	%r306, %r304, %r305;
	ld.global.u32 	%r307, [%rd82+-6144];
	min.s32 	%r308, %r306, %r307;
	ld.global.u32 	%r309, [%rd82+-5120];
	min.s32 	%r310, %r308, %r309;
	ld.global.u32 	%r311, [%rd82+-4096];
	min.s32 	%r312, %r310, %r311;
	ld.global.u32 	%r313, [%rd82+-3072];
	min.s32 	%r314, %r312, %r313;
	ld.global.u32 	%r315, [%rd82+-2048];
	min.s32 	%r316, %r314, %r315;
	ld.global.u32 	%r317, [%rd82+-1024];
	min.s32 	%r318, %r316, %r317;
	ld.global.u32 	%r319, [%rd82];
	min.s32 	%r320, %r318, %r319;
	ld.global.u32 	%r321, [%rd82+1024];
	min.s32 	%r322, %r320, %r321;
	ld.global.u32 	%r323, [%rd82+2048];
	min.s32 	%r324, %r322, %r323;
	ld.global.u32 	%r325, [%rd82+3072];
	min.s32 	%r326, %r324, %r325;
	ld.global.u32 	%r327, [%rd82+4096];
	min.s32 	%r328, %r326, %r327;
	ld.global.u32 	%r329, [%rd82+5120];
	min.s32 	%r330, %r328, %r329;
	ld.global.u32 	%r331, [%rd82+6144];
	min.s32 	%r332, %r330, %r331;
	ld.global.u32 	%r333, [%rd82+7168];
	min.s32 	%r488, %r332, %r333;
	add.s32 	%r478, %r478, 4096;
	add.s32 	%r474, %r474, 16;
	add.s64 	%rd82, %rd82, 16384;
	setp.ne.s32 	%p27, %r474, 0;
	@%p27 bra 	$L__BB3_9;
$L__BB3_10:
	setp.eq.s32 	%p28, %r7, 0;
	@%p28 bra 	$L__BB3_19;
	and.b32  	%r18, %r6, 7;
	setp.lt.u32 	%p29, %r7, 8;
	@%p29 bra 	$L__BB3_13;
	mul.wide.u32 	%rd77, %r478, 4;
	add.s64 	%rd78, %rd2, %rd77;
	ld.global.u32 	%r335, [%rd78];
	min.s32 	%r336, %r488, %r335;
	ld.global.u32 	%r337, [%rd78+1024];
	min.s32 	%r338, %r336, %r337;
	ld.global.u32 	%r339, [%rd78+2048];
	min.s32 	%r340, %r338, %r339;
	ld.global.u32 	%r341, [%rd78+3072];
	min.s32 	%r342, %r340, %r341;
	ld.global.u32 	%r343, [%rd78+4096];
	min.s32 	%r344, %r342, %r343;
	ld.global.u32 	%r345, [%rd78+5120];
	min.s32 	%r346, %r344, %r345;
	ld.global.u32 	%r347, [%rd78+6144];
	min.s32 	%r348, %r346, %r347;
	ld.global.u32 	%r349, [%rd78+7168];
	min.s32 	%r488, %r348, %r349;
	add.s32 	%r478, %r478, 2048;
$L__BB3_13:
	setp.eq.s32 	%p30, %r18, 0;
	@%p30 bra 	$L__BB3_19;
	and.b32  	%r24, %r6, 3;
	setp.lt.u32 	%p31, %r18, 4;
	@%p31 bra 	$L__BB3_16;
	mul.wide.u32 	%rd79, %r478, 4;
	add.s64 	%rd80, %rd2, %rd79;
	ld.global.u32 	%r351, [%rd80];
	min.s32 	%r352, %r488, %r351;
	ld.global.u32 	%r353, [%rd80+1024];
	min.s32 	%r354, %r352, %r353;
	ld.global.u32 	%r355, [%rd80+2048];
	min.s32 	%r356, %r354, %r355;
	ld.global.u32 	%r357, [%rd80+3072];
	min.s32 	%r488, %r356, %r357;
	add.s32 	%r478, %r478, 1024;
$L__BB3_16:
	setp.eq.s32 	%p32, %r24, 0;
	@%p32 bra 	$L__BB3_19;
	mul.wide.u32 	%rd81, %r478, 4;
	add.s64 	%rd83, %rd2, %rd81;
	neg.s32 	%r486, %r24;
$L__BB3_18:
	.pragma "nounroll";
	ld.global.u32 	%r358, [%rd83];
	min.s32 	%r488, %r488, %r358;
	add.s64 	%rd83, %rd83, 1024;
	add.s32 	%r486, %r486, 1;
	setp.ne.s32 	%p33, %r486, 0;
	@%p33 bra 	$L__BB3_18;
$L__BB3_19:
	setp.lt.u32 	%p34, %r92, 256;
	@%p34 bra 	$L__BB3_24;
	// begin inline asm
	mov.u32 %r422, %laneid;
	// end inline asm
	mov.b32 	%r425, 1;
	mov.b32 	%r446, 31;
	mov.b32 	%r447, -1;
	// begin inline asm
	shfl.sync.down.b32 %r423, %r488, %r425, %r446, %r447;
	// end inline asm
	setp.gt.s32 	%p50, %r422, 30;
	min.s32 	%r448, %r488, %r423;
	selp.b32 	%r429, %r488, %r448, %p50;
	mov.b32 	%r430, 2;
	// begin inline asm
	shfl.sync.down.b32 %r428, %r429, %r430, %r446, %r447;
	// end inline asm
	setp.gt.s32 	%p51, %r422, 29;
	min.s32 	%r449, %r429, %r428;
	selp.b32 	%r434, %r429, %r449, %p51;
	mov.b32 	%r435, 4;
	// begin inline asm
	shfl.sync.down.b32 %r433, %r434, %r435, %r446, %r447;
	// end inline asm
	setp.gt.s32 	%p52, %r422, 27;
	min.s32 	%r450, %r434, %r433;
	selp.b32 	%r439, %r434, %r450, %p52;
	mov.b32 	%r440, 8;
	// begin inline asm
	shfl.sync.down.b32 %r438, %r439, %r440, %r446, %r447;
	// end inline asm
	setp.gt.s32 	%p53, %r422, 23;
	min.s32 	%r451, %r439, %r438;
	selp.b32 	%r444, %r439, %r451, %p53;
	mov.b32 	%r445, 16;
	// begin inline asm
	shfl.sync.down.b32 %r443, %r444, %r445, %r446, %r447;
	// end inline asm
	setp.gt.s32 	%p54, %r422, 15;
	min.s32 	%r36, %r444, %r443;
	selp.b32 	%r510, %r444, %r36, %p54;
	setp.ne.s32 	%p55, %r422, 0;
	@%p55 bra 	$L__BB3_22;
	shr.u32 	%r452, %r1, 3;
	and.b32  	%r453, %r452, 124;
	mov.u32 	%r454, _ZZN3cub18CUB_300001_SM_10006detail6reduce28DeviceReduceSingleTileKernelINS2_10policy_hubIijN4cuda3__47minimumIiEEE10Policy1000EN6thrust24THRUST_300001_SM_1000_NS6detail15normal_iteratorINSC_10device_ptrIiEEEEPijS8_iiNS5_3std3__410__identityEEEvT0_T1_T2_T3_T4_T6_E12temp_storage;
	add.s32 	%r455, %r454, %r453;
	st.shared.u32 	[%r455+8], %r36;
$L__BB3_22:
	bar.sync 	0;
	setp.ne.s32 	%p56, %r1, 0;
	@%p56 bra 	$L__BB3_50;
	ld.shared.u32 	%r456, [_ZZN3cub18CUB_300001_SM_10006detail6reduce28DeviceReduceSingleTileKernelINS2_10policy_hubIijN4cuda3__47minimumIiEEE10Policy1000EN6thrust24THRUST_300001_SM_1000_NS6detail15normal_iteratorINSC_10device_ptrIiEEEEPijS8_iiNS5_3std3__410__identityEEEvT0_T1_T2_T3_T4_T6_E12temp_storage+12];
	min.s32 	%r457, %r510, %r456;
	ld.shared.u32 	%r458, [_ZZN3cub18CUB_300001_SM_10006detail6reduce28DeviceReduceSingleTileKernelINS2_10policy_hubIijN4cuda3__47minimumIiEEE10Policy1000EN6thrust24THRUST_300001_SM_1000_NS6detail15normal_iteratorINSC_10device_ptrIiEEEEPijS8_iiNS5_3std3__410__identityEEEvT0_T1_T2_T3_T4_T6_E12temp_storage+16];
	min.s32 	%r459, %r457, %r458;
	ld.shared.u32 	%r460, [_ZZN3cub18CUB_300001_SM_10006detail6reduce28DeviceReduceSingleTileKernelINS2_10policy_hubIijN4cuda3__47minimumIiEEE10Policy1000EN6thrust24THRUST_300001_SM_1000_NS6detail15normal_iteratorINSC_10device_ptrIiEEEEPijS8_iiNS5_3std3__410__identityEEEvT0_T1_T2_T3_T4_T6_E12temp_storage+20];
	min.s32 	%r461, %r459, %r460;
	ld.shared.u32 	%r462, [_ZZN3cub18CUB_300001_SM_10006detail6reduce28DeviceReduceSingleTileKernelINS2_10policy_hubIijN4cuda3__47minimumIiEEE10Policy1000EN6thrust24THRUST_300001_SM_1000_NS6detail15normal_iteratorINSC_10device_ptrIiEEEEPijS8_iiNS5_3std3__410__identityEEEvT0_T1_T2_T3_T4_T6_E12temp_storage+24];
	min.s32 	%r463, %r461, %r462;
	ld.shared.u32 	%r464, [_ZZN3cub18CUB_300001_SM_10006detail6reduce28DeviceReduceSingleTileKernelINS2_10policy_hubIijN4cuda3__47minimumIiEEE10Policy1000EN6thrust24THRUST_300001_SM_1000_NS6detail15normal_iteratorINSC_10device_ptrIiEEEEPijS8_iiNS5_3std3__410__identityEEEvT0_T1_T2_T3_T4_T6_E12temp_storage+28];
	min.s32 	%r465, %r463, %r464;
	ld.shared.u32 	%r466, [_ZZN3cub18CUB_300001_SM_10006detail6reduce28DeviceReduceSingleTileKernelINS2_10policy_hubIijN4cuda3__47minimumIiEEE10Policy1000EN6thrust24THRUST_300001_SM_1000_NS6detail15normal_iteratorINSC_10device_ptrIiEEEEPijS8_iiNS5_3std3__410__identityEEEvT0_T1_T2_T3_T4_T6_E12temp_storage+32];
	min.s32 	%r467, %r465, %r466;
	ld.shared.u32 	%r468, [_ZZN3cub18CUB_300001_SM_10006detail6reduce28DeviceReduceSingleTileKernelINS2_10policy_hubIijN4cuda3__47minimumIiEEE10Policy1000EN6thrust24THRUST_300001_SM_1000_NS6detail15normal_iteratorINSC_10device_ptrIiEEEEPijS8_iiNS5_3std3__410__identityEEEvT0_T1_T2_T3_T4_T6_E12temp_storage+36];
	min.s32 	%r510, %r467, %r468;
	bra.uni 	$L__BB3_50;
$L__BB3_24:
	// begin inline asm
	mov.u32 %r359, %laneid;
	// end inline asm
	and.b32  	%r385, %r1, 992;
	add.s32 	%r386, %r385, 32;
	setp.gt.u32 	%p35, %r386, %r92;
	not.b32 	%r387, %r385;
	add.s32 	%r388, %r92, %r387;
	selp.b32 	%r383, %r388, 31, %p35;
	mov.b32 	%r362, 1;
	mov.b32 	%r384, -1;
	// begin inline asm
	shfl.sync.down.b32 %r360, %r488, %r362, %r383, %r384;
	// end inline asm
	setp.lt.s32 	%p36, %r359, %r383;
	min.s32 	%r389, %r488, %r360;
	selp.b32 	%r366, %r389, %r488, %p36;
	mov.b32 	%r367, 2;
	// begin inline asm
	shfl.sync.down.b32 %r365, %r366, %r367, %r383, %r384;
	// end inline asm
	add.s32 	%r390, %r359, 2;
	setp.gt.s32 	%p37, %r390, %r383;
	min.s32 	%r391, %r366, %r365;
	selp.b32 	%r371, %r366, %r391, %p37;
	mov.b32 	%r372, 4;
	// begin inline asm
	shfl.sync.down.b32 %r370, %r371, %r372, %r383, %r384;
	// end inline asm
	add.s32 	%r392, %r359, 4;
	setp.gt.s32 	%p38, %r392, %r383;
	min.s32 	%r393, %r371, %r370;
	selp.b32 	%r376, %r371, %r393, %p38;
	mov.b32 	%r377, 8;
	// begin inline asm
	shfl.sync.down.b32 %r375, %r376, %r377, %r383, %r384;
	// end inline asm
	add.s32 	%r394, %r359, 8;
	setp.gt.s32 	%p39, %r394, %r383;
	min.s32 	%r395, %r376, %r375;
	selp.b32 	%r381, %r376, %r395, %p39;
	mov.b32 	%r382, 16;
	// begin inline asm
	shfl.sync.down.b32 %r380, %r381, %r382, %r383, %r384;
	// end inline asm
	add.s32 	%r396, %r359, 16;
	setp.gt.s32 	%p40, %r396, %r383;
	min.s32 	%r397, %r381, %r380;
	selp.b32 	%r510, %r381, %r397, %p40;
	setp.ne.s32 	%p41, %r359, 0;
	@%p41 bra 	$L__BB3_26;
	shr.u32 	%r398, %r1, 3;
	and.b32  	%r399, %r398, 124;
	mov.u32 	%r400, _ZZN3cub18CUB_300001_SM_10006detail6reduce28DeviceReduceSingleTileKernelINS2_10policy_hubIijN4cuda3__47minimumIiEEE10Policy1000EN6thrust24THRUST_300001_SM_1000_NS6detail15normal_iteratorINSC_10device_ptrIiEEEEPijS8_iiNS5_3std3__410__identityEEEvT0_T1_T2_T3_T4_T6_E12temp_storage;
	add.s32 	%r401, %r400, %r399;
	st.shared.u32 	[%r401+8], %r510;
$L__BB3_26:
	bar.sync 	0;
	setp.ne.s32 	%p42, %r1, 0;
	@%p42 bra 	$L__BB3_50;
	setp.gt.u32 	%p43, %r92, 32;
	ld.shared.u32 	%r402, [_ZZN3cub18CUB_300001_SM_10006detail6reduce28DeviceReduceSingleTileKernelINS2_10policy_hubIijN4cuda3__47minimumIiEEE10Policy1000EN6thrust24THRUST_300001_SM_1000_NS6detail15normal_iteratorINSC_10device_ptrIiEEEEPijS8_iiNS5_3std3__410__identityEEEvT0_T1_T2_T3_T4_T6_E12temp_storage+12];
	min.s32 	%r403, %r510, %r402;
	selp.b32 	%r404, %r403, %r510, %p43;
	setp.gt.u32 	%p44, %r92, 64;
	ld.shared.u32 	%r405, [_ZZN3cub18CUB_300001_SM_10006detail6reduce28DeviceReduceSingleTileKernelINS2_10policy_hubIijN4cuda3__47minimumIiEEE10Policy1000EN6thrust24THRUST_300001_SM_1000_NS6detail15normal_iteratorINSC_10device_ptrIiEEEEPijS8_iiNS5_3std3__410__identityEEEvT0_T1_T2_T3_T4_T6_E12temp_storage+16];
	min.s32 	%r406, %r404, %r405;
	selp.b32 	%r407, %r406, %r404, %p44;
	setp.gt.u32 	%p45, %r92, 96;
	ld.shared.u32 	%r408, [_ZZN3cub18CUB_300001_SM_10006detail6reduce28DeviceReduceSingleTileKernelINS2_10policy_hubIijN4cuda3__47minimumIiEEE10Policy1000EN6thrust24THRUST_300001_SM_1000_NS6detail15normal_iteratorINSC_10device_ptrIiEEEEPijS8_iiNS5_3std3__410__identityEEEvT0_T1_T2_T3_T4_T6_E12temp_storage+20];
	min.s32 	%r409, %r407, %r408;
	selp.b32 	%r410, %r409, %r407, %p45;
	setp.gt.u32 	%p46, %r92, 128;
	ld.shared.u32 	%r411, [_ZZN3cub18CUB_300001_SM_10006detail6reduce28DeviceReduceSingleTileKernelINS2_10policy_hubIijN4cuda3__47minimumIiEEE10Policy1000EN6thrust24THRUST_300001_SM_1000_NS6detail15normal_iteratorINSC_10device_ptrIiEEEEPijS8_iiNS5_3std3__410__identityEEEvT0_T1_T2_T3_T4_T6_E12temp_storage+24];
	min.s32 	%r412, %r410, %r411;
	selp.b32 	%r413, %r412, %r410, %p46;
	setp.gt.u32 	%p47, %r92, 160;
	ld.shared.u32 	%r414, [_ZZN3cub18CUB_300001_SM_10006detail6reduce28DeviceReduceSingleTileKernelINS2_10policy_hubIijN4cuda3__47minimumIiEEE10Policy1000EN6thrust24THRUST_300001_SM_1000_NS6detail15normal_iteratorINSC_10device_ptrIiEEEEPijS8_iiNS5_3std3__410__identityEEEvT0_T1_T2_T3_T4_T6_E12temp_storage+28];
	min.s32 	%r415, %r413, %r414;
	selp.b32 	%r416, %r415, %r413, %p47;
	setp.gt.u32 	%p48, %r92, 192;
	ld.shared.u32 	%r417, [_ZZN3cub18CUB_300001_SM_10006detail6reduce28DeviceReduceSingleTileKernelINS2_10policy_hubIijN4cuda3__47minimumIiEEE10Policy1000EN6thrust24THRUST_300001_SM_1000_NS6detail15normal_iteratorINSC_10device_ptrIiEEEEPijS8_iiNS5_3std3__410__identityEEEvT0_T1_T2_T3_T4_T6_E12temp_storage+32];
	min.s32 	%r418, %r416, %r417;
	selp.b32 	%r419, %r418, %r416, %p48;
	setp.gt.u32 	%p49, %r92, 224;
	ld.shared.u32 	%r420, [_ZZN3cub18CUB_300001_SM_10006detail6reduce28DeviceReduceSingleTileKernelINS2_10policy_hubIijN4cuda3__47minimumIiEEE10Policy1000EN6thrust24THRUST_300001_SM_1000_NS6detail15normal_iteratorINSC_10device_ptrIiEEEEPijS8_iiNS5_3std3__410__identityEEEvT0_T1_T2_T3_T4_T6_E12temp_storage+36];
	min.s32 	%r421, %r419, %r420;
	selp.b32 	%r510, %r421, %r419, %p49;
	bra.uni 	$L__BB3_50;
$L__BB3_28:
	mov.u32 	%r41, %tid.x;
	mul.wide.u32 	%rd11, %r41, 4;
	add.s64 	%rd12, %rd2, %rd11;
	ld.global.u32 	%r95, [%rd12];
	ld.global.u32 	%r96, [%rd12+1024];
	ld.global.u32 	%r97, [%rd12+2048];
	ld.global.u32 	%r98, [%rd12+3072];
	ld.global.u32 	%r99, [%rd12+4096];
	ld.global.u32 	%r100, [%rd12+5120];
	ld.global.u32 	%r101, [%rd12+6144];
	ld.global.u32 	%r102, [%rd12+7168];
	ld.global.u32 	%r103, [%rd12+8192];
	ld.global.u32 	%r104, [%rd12+9216];
	ld.global.u32 	%r105, [%rd12+10240];
	ld.global.u32 	%r106, [%rd12+11264];
	ld.global.u32 	%r107, [%rd12+12288];
	ld.global.u32 	%r108, [%rd12+13312];
	ld.global.u32 	%r109, [%rd12+14336];
	ld.global.u32 	%r110, [%rd12+15360];
	min.s32 	%r111, %r95, %r96;
	min.s32 	%r112, %r111, %r97;
	min.s32 	%r113, %r98, %r99;
	min.s32 	%r114, %r113, %r100;
	min.s32 	%r115, %r101, %r102;
	min.s32 	%r116, %r115, %r103;
	min.s32 	%r117, %r104, %r105;
	min.s32 	%r118, %r117, %r106;
	min.s32 	%r119, %r107, %r108;
	min.s32 	%r120, %r119, %r109;
	min.s32 	%r121, %r112, %r114;
	min.s32 	%r122, %r121, %r116;
	min.s32 	%r123, %r118, %r120;
	min.s32 	%r124, %r123, %r110;
	min.s32 	%r509, %r122, %r124;
	add.s32 	%r43, %r92, -4096;
	setp.lt.u32 	%p3, %r43, 4096;
	mov.b32 	%r492, 4096;
	@%p3 bra 	$L__BB3_32;
	mov.b32 	%r492, 4096;
$L__BB3_30:
	add.s32 	%r126, %r41, %r492;
	mul.wide.u32 	%rd13, %r126, 4;
	add.s64 	%rd14, %rd2, %rd13;
	ld.global.u32 	%r127, [%rd14];
	ld.global.u32 	%r128, [%rd14+1024];
	ld.global.u32 	%r129, [%rd14+2048];
	ld.global.u32 	%r130, [%rd14+3072];
	ld.global.u32 	%r131, [%rd14+4096];
	ld.global.u32 	%r132, [%rd14+5120];
	ld.global.u32 	%r133, [%rd14+6144];
	ld.global.u32 	%r134, [%rd14+7168];
	ld.global.u32 	%r135, [%rd14+8192];
	ld.global.u32 	%r136, [%rd14+9216];
	ld.global.u32 	%r137, [%rd14+10240];
	ld.global.u32 	%r138, [%rd14+11264];
	ld.global.u32 	%r139, [%rd14+12288];
	ld.global.u32 	%r140, [%rd14+13312];
	ld.global.u32 	%r141, [%rd14+14336];
	ld.global.u32 	%r142, [%rd14+15360];
	min.s32 	%r143, %r509, %r127;
	min.s32 	%r144, %r143, %r128;
	min.s32 	%r145, %r129, %r130;
	min.s32 	%r146, %r145, %r131;
	min.s32 	%r147, %r132, %r133;
	min.s32 	%r148, %r147, %r134;
	min.s32 	%r149, %r135, %r136;
	min.s32 	%r150, %r149, %r137;
	min.s32 	%r151, %r138, %r139;
	min.s32 	%r152, %r151, %r140;
	min.s32 	%r153, %r141, %r142;
	min.s32 	%r154, %r144, %r146;
	min.s32 	%r155, %r154, %r148;
	min.s32 	%r156, %r150, %r152;
	min.s32 	%r157, %r156, %r153;
	min.s32 	%r509, %r155, %r157;
	sub.s32 	%r158, %r92, %r492;
	setp.lt.u32 	%p4, %r158, 4096;
	@%p4 bra 	$L__BB3_46;
	add.s32 	%r492, %r492, 4096;
	setp.le.u32 	%p5, %r492, %r43;
	@%p5 bra 	$L__BB3_30;
$L__BB3_32:
	setp.le.u32 	%p6, %r92, %r492;
	sub.s32 	%r159, %r92, %r492;
	setp.ge.s32 	%p7, %r41, %r159;
	or.pred  	%p8, %p6, %p7;
	@%p8 bra 	$L__BB3_46;
	not.b32 	%r162, %r41;
	add.s32 	%r163, %r92, %r162;
	sub.s32 	%r164, %r163, %r492;
	shr.u32 	%r165, %r164, 8;
	add.s32 	%r50, %r165, 1;
	and.b32  	%r51, %r50, 15;
	setp.lt.u32 	%p9, %r164, 3840;
	mov.u32 	%r501, %r41;
	@%p9 bra 	$L__BB3_37;
	or.b32  	%r495, %r41, 2048;
	add.s32 	%r494, %r41, %r492;
	and.b32  	%r166, %r50, 33554416;
	neg.s32 	%r493, %r166;
$L__BB3_35:
	.pragma "nounroll";
	mul.wide.u32 	%rd15, %r494, 4;
	add.s64 	%rd16, %rd2, %rd15;
	ld.global.u32 	%r167, [%rd16];
	min.s32 	%r168, %r509, %r167;
	add.s32 	%r169, %r494, 256;
	mul.wide.u32 	%rd17, %r169, 4;
	add.s64 	%rd18, %rd2, %rd17;
	ld.global.u32 	%r170, [%rd18];
	min.s32 	%r171, %r168, %r170;
	add.s32 	%r172, %r494, 512;
	mul.wide.u32 	%rd19, %r172, 4;
	add.s64 	%rd20, %rd2, %rd19;
	ld.global.u32 	%r173, [%rd20];
	min.s32 	%r174, %r171, %r173;
	add.s32 	%r175, %r494, 768;
	mul.wide.u32 	%rd21, %r175, 4;
	add.s64 	%rd22, %rd2, %rd21;
	ld.global.u32 	%r176, [%rd22];
	min.s32 	%r177, %r174, %r176;
	add.s32 	%r178, %r494, 1024;
	mul.wide.u32 	%rd23, %r178, 4;
	add.s64 	%rd24, %rd2, %rd23;
	ld.global.u32 	%r179, [%rd24];
	min.s32 	%r180, %r177, %r179;
	add.s32 	%r181, %r494, 1280;
	mul.wide.u32 	%rd25, %r181, 4;
	add.s64 	%rd26, %rd2, %rd25;
	ld.global.u32 	%r182, [%rd26];
	min.s32 	%r183, %r180, %r182;
	add.s32 	%r184, %r494, 1536;
	mul.wide.u32 	%rd27, %r184, 4;
	add.s64 	%rd28, %rd2, %rd27;
	ld.global.u32 	%r185, [%rd28];
	min.s32 	%r186, %r183, %r185;
	add.s32 	%r187, %r494, 1792;
	mul.wide.u32 	%rd29, %r187, 4;
	add.s64 	%rd30, %rd2, %rd29;
	ld.global.u32 	%r188, [%rd30];
	min.s32 	%r189, %r186, %r188;
	add.s32 	%r190, %r494, 2048;
	mul.wide.u32 	%rd31, %r190, 4;
	add.s64 	%rd32, %rd2, %rd31;
	ld.global.u32 	%r191, [%rd32];
	min.s32 	%r192, %r189, %r191;
	add.s32 	%r193, %r494, 2304;
	mul.wide.u32 	%rd33, %r193, 4;
	add.s64 	%rd34, %rd2, %rd33;
	ld.global.u32 	%r194, [%rd34];
	min.s32 	%r195, %r192, %r194;
	add.s32 	%r196, %r494, 2560;
	mul.wide.u32 	%rd35, %r196, 4;
	add.s64 	%rd36, %rd2, %rd35;
	ld.global.u32 	%r197, [%rd36];
	min.s32 	%r198, %r195, %r197;
	add.s32 	%r199, %r494, 2816;
	mul.wide.u32 	%rd37, %r199, 4;
	add.s64 	%rd38, %rd2, %rd37;
	ld.global.u32 	%r200, [%rd38];
	min.s32 	%r201, %r198, %r200;
	add.s32 	%r202, %r494, 3072;
	mul.wide.u32 	%rd39, %r202, 4;
	add.s64 	%rd40, %rd2, %rd39;
	ld.global.u32 	%r203, [%rd40];
	min.s32 	%r204, %r201, %r203;
	add.s32 	%r205, %r494, 3328;
	mul.wide.u32 	%rd41, %r205, 4;
	add.s64 	%rd42, %rd2, %rd41;
	ld.global.u32 	%r206, [%rd42];
	min.s32 	%r207, %r204, %r206;
	add.s32 	%r208, %r494, 3584;
	mul.wide.u32 	%rd43, %r208, 4;
	add.s64 	%rd44, %rd2, %rd43;
	ld.global.u32 	%r209, [%rd44];
	min.s32 	%r210, %r207, %r209;
	add.s32 	%r211, %r494, 3840;
	mul.wide.u32 	%rd45, %r211, 4;
	add.s64 	%rd46, %rd2, %rd45;
	ld.global.u32 	%r212, [%rd46];
	min.s32 	%r509, %r210, %r212;
	add.s32 	%r495, %r495, 4096;
	add.s32 	%r494, %r494, 4096;
	add.s32 	%r493, %r493, 16;
	setp.ne.s32 	%p10, %r493, 0;
	@%p10 bra 	$L__BB3_35;
	add.s32 	%r501, %r495, -2048;
$L__BB3_37:
	setp.eq.s32 	%p11, %r51, 0;
	@%p11 bra 	$L__BB3_46;
	and.b32  	%r67, %r50, 7;
	setp.lt.u32 	%p12, %r51, 8;
	@%p12 bra 	$L__BB3_40;
	add.s32 	%r214, %r501, %r492;
	mul.wide.u32 	%rd47, %r214, 4;
	add.s64 	%rd48, %rd2, %rd47;
	ld.global.u32 	%r215, [%rd48];
	min.s32 	%r216, %r509, %r215;
	add.s32 	%r217, %r214, 256;
	mul.wide.u32 	%rd49, %r217, 4;
	add.s64 	%rd50, %rd2, %rd49;
	ld.global.u32 	%r218, [%rd50];
	min.s32 	%r219, %r216, %r218;
	add.s32 	%r220, %r214, 512;
	mul.wide.u32 	%rd51, %r220, 4;
	add.s64 	%rd52, %rd2, %rd51;
	ld.global.u32 	%r221, [%rd52];
	min.s32 	%r222, %r219, %r221;
	add.s32 	%r223, %r214, 768;
	mul.wide.u32 	%rd53, %r223, 4;
	add.s64 	%rd54, %rd2, %rd53;
	ld.global.u32 	%r224, [%rd54];
	min.s32 	%r225, %r222, %r224;
	add.s32 	%r226, %r214, 1024;
	mul.wide.u32 	%rd55, %r226, 4;
	add.s64 	%rd56, %rd2, %rd55;
	ld.global.u32 	%r227, [%rd56];
	min.s32 	%r228, %r225, %r227;
	add.s32 	%r229, %r214, 1280;
	mul.wide.u32 	%rd57, %r229, 4;
	add.s64 	%rd58, %rd2, %rd57;
	ld.global.u32 	%r230, [%rd58];
	min.s32 	%r231, %r228, %r230;
	add.s32 	%r232, %r214, 1536;
	mul.wide.u32 	%rd59, %r232, 4;
	add.s64 	%rd60, %rd2, %rd59;
	ld.global.u32 	%r233, [%rd60];
	min.s32 	%r234, %r231, %r233;
	add.s32 	%r235, %r214, 1792;
	mul.wide.u32 	%rd61, %r235, 4;
	add.s64 	%rd62, %rd2, %rd61;
	ld.global.u32 	%r236, [%rd62];
	min.s32 	%r509, %r234, %r236;
	add.s32 	%r501, %r501, 2048;
$L__BB3_40:
	setp.eq.s32 	%p13, %r67, 0;
	@%p13 bra 	$L__BB3_46;
	and.b32  	%r73, %r50, 3;
	setp.lt.u32 	%p14, %r67, 4;
	@%p14 bra 	$L__BB3_43;
	add.s32 	%r238, %r501, %r492;
	mul.wide.u32 	%rd63, %r238, 4;
	add.s64 	%rd64, %rd2, %rd63;
	ld.global.u32 	%r239, [%rd64];
	min.s32 	%r240, %r509, %r239;
	add.s32 	%r241, %r238, 256;
	mul.wide.u32 	%rd65, %r241, 4;
	add.s64 	%rd66, %rd2, %rd65;
	ld.global.u32 	%r242, [%rd66];
	min.s32 	%r243, %r240, %r242;
	add.s32 	%r244, %r238, 512;
	mul.wide.u32 	%rd67, %r244, 4;
	add.s64 	%rd68, %rd2, %rd67;
	ld.global.u32 	%r245, [%rd68];
	min.s32 	%r246, %r243, %r245;
	add.s32 	%r247, %r238, 768;
	mul.wide.u32 	%rd69, %r247, 4;
	add.s64 	%rd70, %rd2, %rd69;
	ld.global.u32 	%r248, [%rd70];
	min.s32 	%r509, %r246, %r248;
	add.s32 	%r501, %r501, 1024;
$L__BB3_43:
	setp.eq.s32 	%p15, %r73, 0;
	@%p15 bra 	$L__BB3_46;
	add.s32 	%r507, %r501, %r492;
	neg.s32 	%r506, %r73;
$L__BB3_45:
	.pragma "nounroll";
	mul.wide.u32 	%rd71, %r507, 4;
	add.s64 	%rd72, %rd2, %rd71;
	ld.global.u32 	%r249, [%rd72];
	min.s32 	%r509, %r509, %r249;
	add.s32 	%r507, %r507, 256;
	add.s32 	%r506, %r506, 1;
	setp.ne.s32 	%p16, %r506, 0;
	@%p16 bra 	$L__BB3_45;
$L__BB3_46:
	// begin inline asm
	mov.u32 %r250, %laneid;
	// end inline asm
	mov.b32 	%r253, 1;
	mov.b32 	%r274, 31;
	mov.b32 	%r275, -1;
	// begin inline asm
	shfl.sync.down.b32 %r251, %r509, %r253, %r274, %r275;
	// end inline asm
	setp.gt.s32 	%p17, %r250, 30;
	min.s32 	%r276, %r509, %r251;
	selp.b32 	%r257, %r509, %r276, %p17;
	mov.b32 	%r258, 2;
	// begin inline asm
	shfl.sync.down.b32 %r256, %r257, %r258, %r274, %r275;
	// end inline asm
	setp.gt.s32 	%p18, %r250, 29;
	min.s32 	%r277, %r257, %r256;
	selp.b32 	%r262, %r257, %r277, %p18;
	mov.b32 	%r263, 4;
	// begin inline asm
	shfl.sync.down.b32 %r261, %r262, %r263, %r274, %r275;
	// end inline asm
	setp.gt.s32 	%p19, %r250, 27;
	min.s32 	%r278, %r262, %r261;
	selp.b32 	%r267, %r262, %r278, %p19;
	mov.b32 	%r268, 8;
	// begin inline asm
	shfl.sync.down.b32 %r266, %r267, %r268, %r274, %r275;
	// end inline asm
	setp.gt.s32 	%p20, %r250, 23;
	min.s32 	%r279, %r267, %r266;
	selp.b32 	%r272, %r267, %r279, %p20;
	mov.b32 	%r273, 16;
	// begin inline asm
	shfl.sync.down.b32 %r271, %r272, %r273, %r274, %r275;
	// end inline asm
	setp.gt.s32 	%p21, %r250, 15;
	min.s32 	%r88, %r272, %r271;
	selp.b32 	%r510, %r272, %r88, %p21;
	setp.ne.s32 	%p22, %r250, 0;
	@%p22 bra 	$L__BB3_48;
	shr.u32 	%r280, %r41, 3;
	and.b32  	%r281, %r280, 124;
	mov.u32 	%r282, _ZZN3cub18CUB_300001_SM_10006detail6reduce28DeviceReduceSingleTileKernelINS2_10policy_hubIijN4cuda3__47minimumIiEEE10Policy1000EN6thrust24THRUST_300001_SM_1000_NS6detail15normal_iteratorINSC_10device_ptrIiEEEEPijS8_iiNS5_3std3__410__identityEEEvT0_T1_T2_T3_T4_T6_E12temp_storage;
	add.s32 	%r283, %r282, %r281;
	st.shared.u32 	[%r283+8], %r88;
$L__BB3_48:
	bar.sync 	0;
	setp.ne.s32 	%p23, %r41, 0;
	@%p23 bra 	$L__BB3_50;
	ld.shared.u32 	%r284, [_ZZN3cub18CUB_300001_SM_10006detail6reduce28DeviceReduceSingleTileKernelINS2_10policy_hubIijN4cuda3__47minimumIiEEE10Policy1000EN6thrust24THRUST_300001_SM_1000_NS6detail15normal_iteratorINSC_10device_ptrIiEEEEPijS8_iiNS5_3std3__410__identityEEEvT0_T1_T2_T3_T4_T6_E12temp_storage+12];
	min.s32 	%r285, %r510, %r284;
	ld.shared.u32 	%r286, [_ZZN3cub18CUB_300001_SM_10006detail6reduce28DeviceReduceSingleTileKernelINS2_10policy_hubIijN4cuda3__47minimumIiEEE10Policy1000EN6thrust24THRUST_300001_SM_1000_NS6detail15normal_iteratorINSC_10device_ptrIiEEEEPijS8_iiNS5_3std3__410__identityEEEvT0_T1_T2_T3_T4_T6_E12temp_storage+16];
	min.s32 	%r287, %r285, %r286;
	ld.shared.u32 	%r288, [_ZZN3cub18CUB_300001_SM_10006detail6reduce28DeviceReduceSingleTileKernelINS2_10policy_hubIijN4cuda3__47minimumIiEEE10Policy1000EN6thrust24THRUST_300001_SM_1000_NS6detail15normal_iteratorINSC_10device_ptrIiEEEEPijS8_iiNS5_3std3__410__identityEEEvT0_T1_T2_T3_T4_T6_E12temp_storage+20];
	min.s32 	%r289, %r287, %r288;
	ld.shared.u32 	%r290, [_ZZN3cub18CUB_300001_SM_10006detail6reduce28DeviceReduceSingleTileKernelINS2_10policy_hubIijN4cuda3__47minimumIiEEE10Policy1000EN6thrust24THRUST_300001_SM_1000_NS6detail15normal_iteratorINSC_10device_ptrIiEEEEPijS8_iiNS5_3std3__410__identityEEEvT0_T1_T2_T3_T4_T6_E12temp_storage+24];
	min.s32 	%r291, %r289, %r290;
	ld.shared.u32 	%r292, [_ZZN3cub18CUB_300001_SM_10006detail6reduce28DeviceReduceSingleTileKernelINS2_10policy_hubIijN4cuda3__47minimumIiEEE10Policy1000EN6thrust24THRUST_300001_SM_1000_NS6detail15normal_iteratorINSC_10device_ptrIiEEEEPijS8_iiNS5_3std3__410__identityEEEvT0_T1_T2_T3_T4_T6_E12temp_storage+28];
	min.s32 	%r293, %r291, %r292;
	ld.shared.u32 	%r294, [_ZZN3cub18CUB_300001_SM_10006detail6reduce28DeviceReduceSingleTileKernelINS2_10policy_hubIijN4cuda3__47minimumIiEEE10Policy1000EN6thrust24THRUST_300001_SM_1000_NS6detail15normal_iteratorINSC_10device_ptrIiEEEEPijS8_iiNS5_3std3__410__identityEEEvT0_T1_T2_T3_T4_T6_E12temp_storage+32];
	min.s32 	%r295, %r293, %r294;
	ld.shared.u32 	%r296, [_ZZN3cub18CUB_300001_SM_10006detail6reduce28DeviceReduceSingleTileKernelINS2_10policy_hubIijN4cuda3__47minimumIiEEE10Policy1000EN6thrust24THRUST_300001_SM_1000_NS6detail15normal_iteratorINSC_10device_ptrIiEEEEPijS8_iiNS5_3std3__410__identityEEEvT0_T1_T2_T3_T4_T6_E12temp_storage+36];
	min.s32 	%r510, %r295, %r296;
$L__BB3_50:
	mov.u32 	%r469, %tid.x;
	setp.ne.s32 	%p57, %r469, 0;
	@%p57 bra 	$L__BB3_52;
	min.s32 	%r470, %r93, %r510;
	st.global.u32 	[%rd1], %r470;
$L__BB3_52:
	ret;

}
	// .globl	_ZN3cub18CUB_300001_SM_10006detail6reduce18DeviceReduceKernelINS2_10policy_hubIijN4cuda3__47minimumIiEEE10Policy1000EN6thrust24THRUST_300001_SM_1000_NS6detail15normal_iteratorINSC_10device_ptrIiEEEEjS8_iNS5_3std3__410__identityEEEvT0_PT3_T1_NS0_13GridEvenShareISO_EET2_T4_
.visible .entry _ZN3cub18CUB_300001_SM_10006detail6reduce18DeviceReduceKernelINS2_10policy_hubIijN4cuda3__47minimumIiEEE10Policy1000EN6thrust24THRUST_300001_SM_1000_NS6detail15normal_iteratorINSC_10device_ptrIiEEEEjS8_iNS5_3std3__410__identityEEEvT0_PT3_T1_NS0_13GridEvenShareISO_EET2_T4_(
	.param .align 8 .b8 _ZN3cub18CUB_300001_SM_10006detail6reduce18DeviceReduceKernelINS2_10policy_hubIijN4cuda3__47minimumIiEEE10Policy1000EN6thrust24THRUST_300001_SM_1000_NS6detail15normal_iteratorINSC_10device_ptrIiEEEEjS8_iNS5_3std3__410__identityEEEvT0_PT3_T1_NS0_13GridEvenShareISO_EET2_T4__param_0[8],
	.param .u64 .ptr .align 1 _ZN3cub18CUB_300001_SM_10006detail6reduce18DeviceReduceKernelINS2_10policy_hubIijN4cuda3__47minimumIiEEE10Policy1000EN6thrust24THRUST_300001_SM_1000_NS6detail15normal_iteratorINSC_10device_ptrIiEEEEjS8_iNS5_3std3__410__identityEEEvT0_PT3_T1_NS0_13GridEvenShareISO_EET2_T4__param_1,
	.param .u32 _ZN3cub18CUB_300001_SM_10006detail6reduce18DeviceReduceKernelINS2_10policy_hubIijN4cuda3__47minimumIiEEE10Policy1000EN6thrust24THRUST_300001_SM_1000_NS6detail15normal_iteratorINSC_10device_ptrIiEEEEjS8_iNS5_3std3__410__identityEEEvT0_PT3_T1_NS0_13GridEvenShareISO_EET2_T4__param_2,
	.param .align 4 .b8 _ZN3cub18CUB_300001_SM_10006detail6reduce18DeviceReduceKernelINS2_10policy_hubIijN4cuda3__47minimumIiEEE10Policy1000EN6thrust24THRUST_300001_SM_1000_NS6detail15normal_iteratorINSC_10device_ptrIiEEEEjS8_iNS5_3std3__410__identityEEEvT0_PT3_T1_NS0_13GridEvenShareISO_EET2_T4__param_3[40],
	.param .align 1 .b8 _ZN3cub18CUB_300001_SM_10006detail6reduce18DeviceReduceKernelINS2_10policy_hubIijN4cuda3__47minimumIiEEE10Policy1000EN6thrust24THRUST_300001_SM_1000_NS6detail15normal_iteratorINSC_10device_ptrIiEEEEjS8_iNS5_3std3__410__identityEEEvT0_PT3_T1_NS0_13GridEvenShareISO_EET2_T4__param_4[1],
	.param .align 1 .b8 _ZN3cub18CUB_300001_SM_10006detail6reduce18DeviceReduceKernelINS2_10policy_hubIijN4cuda3__47minimumIiEEE10Policy1000EN6thrust24THRUST_300001_SM_1000_NS6detail15normal_iteratorINSC_10device_ptrIiEEEEjS8_iNS5_3std3__410__identityEEEvT0_PT3_T1_NS0_13GridEvenShareISO_EET2_T4__param_5[1]
)
.maxntid 256
{
	.reg .pred 	%p<57>;
	.reg .b16 	%rs<4>;
	.reg .b32 	%r<575>;
	.reg .b64 	%rd<130>;
	// demoted variable
	.shared .align 4 .b8 _ZZN3cub18CUB_300001_SM_10006detail6reduce18DeviceReduceKernelINS2_10policy_hubIijN4cuda3__47minimumIiEEE10Policy1000EN6thrust24THRUST_300001_SM_1000_NS6detail15normal_iteratorINSC_10device_ptrIiEEEEjS8_iNS5_3std3__410__identityEEEvT0_PT3_T1_NS0_13GridEvenShareISO_EET2_T4_E12temp_storage[44];
	ld.param.u32 	%r1, [_ZN3cub18CUB_300001_SM_10006detail6reduce18DeviceReduceKernelINS2_10policy_hubIijN4cuda3__47minimumIiEEE10Policy1000EN6thrust24THRUST_300001_SM_1000_NS6detail15normal_iteratorINSC_10device_ptrIiEEEEjS8_iNS5_3std3__410__identityEEEvT0_PT3_T1_NS0_13GridEvenShareISO_EET2_T4__param_3+20];
	ld.param.u32 	%r2, [_ZN3cub18CUB_300001_SM_10006detail6reduce18DeviceReduceKernelINS2_10policy_hubIijN4cuda3__47minimumIiEEE10Policy1000EN6thrust24THRUST_300001_SM_1000_NS6detail15normal_iteratorINSC_10device_ptrIiEEEEjS8_iNS5_3std3__410__identityEEEvT0_PT3_T1_NS0_13GridEvenShareISO_EET2_T4__param_3+24];
	ld.param.u64 	%rd3, [_ZN3cub18CUB_300001_SM_10006detail6reduce18DeviceReduceKernelINS2_10policy_hubIijN4cuda3__47minimumIiEEE10Policy1000EN6thrust24THRUST_300001_SM_1000_NS6detail15normal_iteratorINSC_10device_ptrIiEEEEjS8_iNS5_3std3__410__identityEEEvT0_PT3_T1_NS0_13GridEvenShareISO_EET2_T4__param_0];
	cvta.to.global.u64 	%rd1, %rd3;
	mov.u32 	%r3, %ctaid.x;
	shl.b32 	%r4, %r2, 12;
	shl.b32 	%r556, %r3, 12;
	sub.s32 	%r6, %r1, %r556;
	setp.gt.u32 	%p1, %r6, 4095;
	@%p1 bra 	$L__BB4_26;
	mov.u32 	%r7, %tid.x;
	setp.ge.u32 	%p23, %r7, %r6;
	mov.b32 	%r550, 0;
	mov.u32 	%r539, %r7;
	@%p23 bra 	$L__BB4_3;
	add.s32 	%r331, %r556, %r7;
	mul.wide.u32 	%rd66, %r331, 4;
	add.s64 	%rd67, %rd1, %rd66;
	ld.global.u32 	%r550, [%rd67];
	add.s32 	%r539, %r7, 256;
$L__BB4_3:
	setp.ge.u32 	%p24, %r539, %r6;
	@%p24 bra 	$L__BB4_17;
	not.b32 	%r333, %r539;
	add.s32 	%r334, %r1, %r333;
	sub.s32 	%r335, %r334, %r556;
	shr.u32 	%r336, %r335, 8;
	add.s32 	%r12, %r336, 1;
	and.b32  	%r13, %r12, 15;
	setp.lt.u32 	%p25, %r335, 3840;
	@%p25 bra 	$L__BB4_8;
	or.b32  	%r536, %r539, 2048;
	add.s32 	%r535, %r539, %r556;
	and.b32  	%r337, %r12, 33554416;
	neg.s32 	%r534, %r337;
$L__BB4_6:
	.pragma "nounroll";
	mul.wide.u32 	%rd68, %r535, 4;
	add.s64 	%rd69, %rd1, %rd68;
	ld.global.u32 	%r338, [%rd69];
	min.s32 	%r339, %r550, %r338;
	add.s32 	%r340, %r535, 256;
	mul.wide.u32 	%rd70, %r340, 4;
	add.s64 	%rd71, %rd1, %rd70;
	ld.global.u32 	%r341, [%rd71];
	min.s32 	%r342, %r339, %r341;
	add.s32 	%r343, %r535, 512;
	mul.wide.u32 	%rd72, %r343, 4;
	add.s64 	%rd73, %rd1, %rd72;
	ld.global.u32 	%r344, [%rd73];
	min.s32 	%r345, %r342, %r344;
	add.s32 	%r346, %r535, 768;
	mul.wide.u32 	%rd74, %r346, 4;
	add.s64 	%rd75, %rd1, %rd74;
	ld.global.u32 	%r347, [%rd75];
	min.s32 	%r348, %r345, %r347;
	add.s32 	%r349, %r535, 1024;
	mul.wide.u32 	%rd76, %r349, 4;
	add.s64 	%rd77, %rd1, %rd76;
	ld.global.u32 	%r350, [%rd77];
	min.s32 	%r351, %r348, %r350;
	add.s32 	%r352, %r535, 1280;
	mul.wide.u32 	%rd78, %r352, 4;
	add.s64 	%rd79, %rd1, %rd78;
	ld.global.u32 	%r353, [%rd79];
	min.s32 	%r354, %r351, %r353;
	add.s32 	%r355, %r535, 1536;
	mul.wide.u32 	%rd80, %r355, 4;
	add.s64 	%rd81, %rd1, %rd80;
	ld.global.u32 	%r356, [%rd81];
	min.s32 	%r357, %r354, %r356;
	add.s32 	%r358, %r535, 1792;
	mul.wide.u32 	%rd82, %r358, 4;
	add.s64 	%rd83, %rd1, %rd82;
	ld.global.u32 	%r359, [%rd83];
	min.s32 	%r360, %r357, %r359;
	add.s32 	%r361, %r535, 2048;
	mul.wide.u32 	%rd84, %r361, 4;
	add.s64 	%rd85, %rd1, %rd84;
	ld.global.u32 	%r362, [%rd85];
	min.s32 	%r363, %r360, %r362;
	add.s32 	%r364, %r535, 2304;
	mul.wide.u32 	%rd86, %r364, 4;
	add.s64 	%rd87, %rd1, %rd86;
	ld.global.u32 	%r365, [%rd87];
	min.s32 	%r366, %r363, %r365;
	add.s32 	%r367, %r535, 2560;
	mul.wide.u32 	%rd88, %r367, 4;
	add.s64 	%rd89, %rd1, %rd88;
	ld.global.u32 	%r368, [%rd89];
	min.s32 	%r369, %r366, %r368;
	add.s32 	%r370, %r535, 2816;
	mul.wide.u32 	%rd90, %r370, 4;
	add.s64 	%rd91, %rd1, %rd90;
	ld.global.u32 	%r371, [%rd91];
	min.s32 	%r372, %r369, %r371;
	add.s32 	%r373, %r535, 3072;
	mul.wide.u32 	%rd92, %r373, 4;
	add.s64 	%rd93, %rd1, %rd92;
	ld.global.u32 	%r374, [%rd93];
	min.s32 	%r375, %r372, %r374;
	add.s32 	%r376, %r535, 3328;
	mul.wide.u32 	%rd94, %r376, 4;
	add.s64 	%rd95, %rd1, %rd94;
	ld.global.u32 	%r377, [%rd95];
	min.s32 	%r378, %r375, %r377;
	add.s32 	%r379, %r535, 3584;
	mul.wide.u32 	%rd96, %r379, 4;
	add.s64 	%rd97, %rd1, %rd96;
	ld.global.u32 	%r380, [%rd97];
	min.s32 	%r381, %r378, %r380;
	add.s32 	%r382, %r535, 3840;
	mul.wide.u32 	%rd98, %r382, 4;
	add.s64 	%rd99, %rd1, %rd98;
	ld.global.u32 	%r383, [%rd99];
	min.s32 	%r550, %r381, %r383;
	add.s32 	%r536, %r536, 4096;
	add.s32 	%r535, %r535, 4096;
	add.s32 	%r534, %r534, 16;
	setp.ne.s32 	%p26, %r534, 0;
	@%p26 bra 	$L__BB4_6;
	add.s32 	%r539, %r536, -2048;
$L__BB4_8:
	setp.eq.s32 	%p27, %r13, 0;
	@%p27 bra 	$L__BB4_17;
	and.b32  	%r29, %r12, 7;
	setp.lt.u32 	%p28, %r13, 8;
	@%p28 bra 	$L__BB4_11;
	add.s32 	%r385, %r556, %r539;
	mul.wide.u32 	%rd100, %r385, 4;
	add.s64 	%rd101, %rd1, %rd100;
	ld.global.u32 	%r386, [%rd101];
	min.s32 	%r387, %r550, %r386;
	add.s32 	%r388, %r385, 256;
	mul.wide.u32 	%rd102, %r388, 4;
	add.s64 	%rd103, %rd1, %rd102;
	ld.global.u32 	%r389, [%rd103];
	min.s32 	%r390, %r387, %r389;
	add.s32 	%r391, %r385, 512;
	mul.wide.u32 	%rd104, %r391, 4;
	add.s64 	%rd105, %rd1, %rd104;
	ld.global.u32 	%r392, [%rd105];
	min.s32 	%r393, %r390, %r392;
	add.s32 	%r394, %r385, 768;
	mul.wide.u32 	%rd106, %r394, 4;
	add.s64 	%rd107, %rd1, %rd106;
	ld.global.u32 	%r395, [%rd107];
	min.s32 	%r396, %r393, %r395;
	add.s32 	%r397, %r385, 1024;
	mul.wide.u32 	%rd108, %r397, 4;
	add.s64 	%rd109, %rd1, %rd108;
	ld.global.u32 	%r398, [%rd109];
	min.s32 	%r399, %r396, %r398;
	add.s32 	%r400, %r385, 1280;
	mul.wide.u32 	%rd110, %r400, 4;
	add.s64 	%rd111, %rd1, %rd110;
	ld.global.u32 	%r401, [%rd111];
	min.s32 	%r402, %r399, %r401;
	add.s32 	%r403, %r385, 1536;
	mul.wide.u32 	%rd112, %r403, 4;
	add.s64 	%rd113, %rd1, %rd112;
	ld.global.u32 	%r404, [%rd113];
	min.s32 	%r405, %r402, %r404;
	add.s32 	%r406, %r385, 1792;
	mul.wide.u32 	%rd114, %r406, 4;
	add.s64 	%rd115, %rd1, %rd114;
	ld.global.u32 	%r407, [%rd115];
	min.s32 	%r550, %r405, %r407;
	add.s32 	%r539, %r539, 2048;
$L__BB4_11:
	setp.eq.s32 	%p29, %r29, 0;
	@%p29 bra 	$L__BB4_17;
	and.b32  	%r35, %r12, 3;
	setp.lt.u32 	%p30, %r29, 4;
	@%p30 bra 	$L__BB4_14;
	add.s32 	%r409, %r556, %r539;
	mul.wide.u32 	%rd116, %r409, 4;
	add.s64 	%rd117, %rd1, %rd116;
	ld.global.u32 	%r410, [%rd117];
	min.s32 	%r411, %r550, %r410;
	add.s32 	%r412, %r409, 256;
	mul.wide.u32 	%rd118, %r412, 4;
	add.s64 	%rd119, %rd1, %rd118;
	ld.global.u32 	%r413, [%rd119];
	min.s32 	%r414, %r411, %r413;
	add.s32 	%r415, %r409, 512;
	mul.wide.u32 	%rd120, %r415, 4;
	add.s64 	%rd121, %rd1, %rd120;
	ld.global.u32 	%r416, [%rd121];
	min.s32 	%r417, %r414, %r416;
	add.s32 	%r418, %r409, 768;
	mul.wide.u32 	%rd122, %r418, 4;
	add.s64 	%rd123, %rd1, %rd122;
	ld.global.u32 	%r419, [%rd123];
	min.s32 	%r550, %r417, %r419;
	add.s32 	%r539, %r539, 1024;
$L__BB4_14:
	setp.eq.s32 	%p31, %r35, 0;
	@%p31 bra 	$L__BB4_17;
	add.s32 	%r548, %r539, %r556;
	neg.s32 	%r547, %r35;
$L__BB4_16:
	.pragma "nounroll";
	mul.wide.u32 	%rd124, %r548, 4;
	add.s64 	%rd125, %rd1, %rd124;
	ld.global.u32 	%r420, [%rd125];
	min.s32 	%r550, %r550, %r420;
	add.s32 	%r548, %r548, 256;
	add.s32 	%r547, %r547, 1;
	setp.ne.s32 	%p32, %r547, 0;
	@%p32 bra 	$L__BB4_16;
$L__BB4_17:
	setp.lt.u32 	%p33, %r6, 256;
	@%p33 bra 	$L__BB4_22;
	// begin inline asm
	mov.u32 %r484, %laneid;
	// end inline asm
	mov.b32 	%r487, 1;
	mov.b32 	%r508, 31;
	mov.b32 	%r509, -1;
	// begin inline asm
	shfl.sync.down.b32 %r485, %r550, %r487, %r508, %r509;
	// end inline asm
	setp.gt.s32 	%p49, %r484, 30;
	min.s32 	%r510, %r550, %r485;
	selp.b32 	%r491, %r550, %r510, %p49;
	mov.b32 	%r492, 2;
	// begin inline asm
	shfl.sync.down.b32 %r490, %r491, %r492, %r508, %r509;
	// end inline asm
	setp.gt.s32 	%p50, %r484, 29;
	min.s32 	%r511, %r491, %r490;
	selp.b32 	%r496, %r491, %r511, %p50;
	mov.b32 	%r497, 4;
	// begin inline asm
	shfl.sync.down.b32 %r495, %r496, %r497, %r508, %r509;
	// end inline asm
	setp.gt.s32 	%p51, %r484, 27;
	min.s32 	%r512, %r496, %r495;
	selp.b32 	%r501, %r496, %r512, %p51;
	mov.b32 	%r502, 8;
	// begin inline asm
	shfl.sync.down.b32 %r500, %r501, %r502, %r508, %r509;
	// end inline asm
	setp.gt.s32 	%p52, %r484, 23;
	min.s32 	%r513, %r501, %r500;
	selp.b32 	%r506, %r501, %r513, %p52;
	mov.b32 	%r507, 16;
	// begin inline asm
	shfl.sync.down.b32 %r505, %r506, %r507, %r508, %r509;
	// end inline asm
	setp.gt.s32 	%p53, %r484, 15;
	min.s32 	%r50, %r506, %r505;
	selp.b32 	%r574, %r506, %r50, %p53;
	setp.ne.s32 	%p54, %r484, 0;
	@%p54 bra 	$L__BB4_20;
	shr.u32 	%r514, %r7, 3;
	and.b32  	%r515, %r514, 124;
	mov.u32 	%r516, _ZZN3cub18CUB_300001_SM_10006detail6reduce18DeviceReduceKernelINS2_10policy_hubIijN4cuda3__47minimumIiEEE10Policy1000EN6thrust24THRUST_300001_SM_1000_NS6detail15normal_iteratorINSC_10device_ptrIiEEEEjS8_iNS5_3std3__410__identityEEEvT0_PT3_T1_NS0_13GridEvenShareISO_EET2_T4_E12temp_storage;
	add.s32 	%r517, %r516, %r515;
	st.shared.u32 	[%r517+8], %r50;
$L__BB4_20:
	bar.sync 	0;
	setp.ne.s32 	%p55, %r7, 0;
	@%p55 bra 	$L__BB4_48;
	ld.shared.u32 	%r518, [_ZZN3cub18CUB_300001_SM_10006detail6reduce18DeviceReduceKernelINS2_10policy_hubIijN4cuda3__47minimumIiEEE10Policy1000EN6thrust24THRUST_300001_SM_1000_NS6detail15normal_iteratorINSC_10device_ptrIiEEEEjS8_iNS5_3std3__410__identityEEEvT0_PT3_T1_NS0_13GridEvenShareISO_EET2_T4_E12temp_storage+12];
	min.s32 	%r519, %r574, %r518;
	ld.shared.u32 	%r520, [_ZZN3cub18CUB_300001_SM_10006detail6reduce18DeviceReduceKernelINS2_10policy_hubIijN4cuda3__47minimumIiEEE10Policy1000EN6thrust24THRUST_300001_SM_1000_NS6detail15normal_iteratorINSC_10device_ptrIiEEEEjS8_iNS5_3std3__410__identityEEEvT0_PT3_T1_NS0_13GridEvenShareISO_EET2_T4_E12temp_storage+16];
	min.s32 	%r521, %r519, %r520;
	ld.shared.u32 	%r522, [_ZZN3cub18CUB_300001_SM_10006detail6reduce18DeviceReduceKernelINS2_10policy_hubIijN4cuda3__47minimumIiEEE10Policy1000EN6thrust24THRUST_300001_SM_1000_NS6detail15normal_iteratorINSC_10device_ptrIiEEEEjS8_iNS5_3std3__410__identityEEEvT0_PT3_T1_NS0_13GridEvenShareISO_EET2_T4_E12temp_storage+20];
	min.s32 	%r523, %r521, %r522;
	ld.shared.u32 	%r524, [_ZZN3cub18CUB_300001_SM_10006detail6reduce18DeviceReduceKernelINS2_10policy_hubIijN4cuda3__47minimumIiEEE10Policy1000EN6thrust24THRUST_300001_SM_1000_NS6detail15normal_iteratorINSC_10device_ptrIiEEEEjS8_iNS5_3std3__410__identityEEEvT0_PT3_T1_NS0_13GridEvenShareISO_EET2_T4_E12temp_storage+24];
	min.s32 	%r525, %r523, %r524;
	ld.shared.u32 	%r526, [_ZZN3cub18CUB_300001_SM_10006detail6reduce18DeviceReduceKernelINS2_10policy_hubIijN4cuda3__47minimumIiEEE10Policy1000EN6thrust24THRUST_300001_SM_1000_NS6detail15normal_iteratorINSC_10device_ptrIiEEEEjS8_iNS5_3std3__410__identityEEEvT0_PT3_T1_NS0_13GridEvenShareISO_EET2_T4_E12temp_storage+28];
	min.s32 	%r527, %r525, %r526;
	ld.shared.u32 	%r528, [_ZZN3cub18CUB_300001_SM_10006detail6reduce18DeviceReduceKernelINS2_10policy_hubIijN4cuda3__47minimumIiEEE10Policy1000EN6thrust24THRUST_300001_SM_1000_NS6detail15normal_iteratorINSC_10device_ptrIiEEEEjS8_iNS5_3std3__410__identityEEEvT0_PT3_T1_NS0_13GridEvenShareISO_EET2_T4_E12temp_storage+32];
	min.s32 	%r529, %r527, %r528;
	ld.shared.u32 	%r530, [_ZZN3cub18CUB_300001_SM_10006detail6reduce18DeviceReduceKernelINS2_10policy_hubIijN4cuda3__47minimumIiEEE10Policy1000EN6thrust24THRUST_300001_SM_1000_NS6detail15normal_iteratorINSC_10device_ptrIiEEEEjS8_iNS5_3std3__410__identityEEEvT0_PT3_T1_NS0_13GridEvenShareISO_EET2_T4_E12temp_storage+36];
	min.s32 	%r574, %r529, %r530;
	bra.uni 	$L__BB4_48;
$L__BB4_22:
	// begin inline asm
	mov.u32 %r421, %laneid;
	// end inline asm
	and.b32  	%r447, %r7, 992;
	add.s32 	%r448, %r447, 32;
	setp.gt.u32 	%p34, %r448, %r6;
	not.b32 	%r449, %r447;
	add.s32 	%r450, %r6, %r449;
	selp.b32 	%r445, %r450, 31, %p34;
	mov.b32 	%r424, 1;
	mov.b32 	%r446, -1;
	// begin inline asm
	shfl.sync.down.b32 %r422, %r550, %r424, %r445, %r446;
	// end inline asm
	setp.lt.s32 	%p35, %r421, %r445;
	min.s32 	%r451, %r550, %r422;
	selp.b32 	%r428, %r451, %r550, %p35;
	mov.b32 	%r429, 2;
	// begin inline asm
	shfl.sync.down.b32 %r427, %r428, %r429, %r445, %r446;
	// end inline asm
	add.s32 	%r452, %r421, 2;
	setp.gt.s32 	%p36, %r452, %r445;
	min.s32 	%r453, %r428, %r427;
	selp.b32 	%r433, %r428, %r453, %p36;
	mov.b32 	%r434, 4;
	// begin inline asm
	shfl.sync.down.b32 %r432, %r433, %r434, %r445, %r446;
	// end inline asm
	add.s32 	%r454, %r421, 4;
	setp.gt.s32 	%p37, %r454, %r445;
	min.s32 	%r455, %r433, %r432;
	selp.b32 	%r438, %r433, %r455, %p37;
	mov.b32 	%r439, 8;
	// begin inline asm
	shfl.sync.down.b32 %r437, %r438, %r439, %r445, %r446;
	// end inline asm
	add.s32 	%r456, %r421, 8;
	setp.gt.s32 	%p38, %r456, %r445;
	min.s32 	%r457, %r438, %r437;
	selp.b32 	%r443, %r438, %r457, %p38;
	mov.b32 	%r444, 16;
	// begin inline asm
	shfl.sync.down.b32 %r442, %r443, %r444, %r445, %r446;
	// end inline asm
	add.s32 	%r458, %r421, 16;
	setp.gt.s32 	%p39, %r458, %r445;
	min.s32 	%r459, %r443, %r442;
	selp.b32 	%r574, %r443, %r459, %p39;
	setp.ne.s32 	%p40, %r421, 0;
	@%p40 bra 	$L__BB4_24;
	shr.u32 	%r460, %r7, 3;
	and.b32  	%r461, %r460, 124;
	mov.u32 	%r462, _ZZN3cub18CUB_300001_SM_10006detail6reduce18DeviceReduceKernelINS2_10policy_hubIijN4cuda3__47minimumIiEEE10Policy1000EN6thrust24THRUST_300001_SM_1000_NS6detail15normal_iteratorINSC_10device_ptrIiEEEEjS8_iNS5_3std3__410__identityEEEvT0_PT3_T1_NS0_13GridEvenShareISO_EET2_T4_E12temp_storage;
	add.s32 	%r463, %r462, %r461;
	st.shared.u32 	[%r463+8], %r574;
$L__BB4_24:
	bar.sync 	0;
	setp.ne.s32 	%p41, %r7, 0;
	@%p41 bra 	$L__BB4_48;
	setp.gt.u32 	%p42, %r6, 32;
	ld.shared.u32 	%r464, [_ZZN3cub18CUB_300001_SM_10006detail6reduce18DeviceReduceKernelINS2_10policy_hubIijN4cuda3__47minimumIiEEE10Policy1000EN6thrust24THRUST_300001_SM_1000_NS6detail15normal_iteratorINSC_10device_ptrIiEEEEjS8_iNS5_3std3__410__identityEEEvT0_PT3_T1_NS0_13GridEvenShareISO_EET2_T4_E12temp_storage+12];
	min.s32 	%r465, %r574, %r464;
	selp.b32 	%r466, %r465, %r574, %p42;
	setp.gt.u32 	%p43, %r6, 64;
	ld.shared.u32 	%r467, [_ZZN3cub18CUB_300001_SM_10006detail6reduce18DeviceReduceKernelINS2_10policy_hubIijN4cuda3__47minimumIiEEE10Policy1000EN6thrust24THRUST_300001_SM_1000_NS6detail15normal_iteratorINSC_10device_ptrIiEEEEjS8_iNS5_3std3__410__identityEEEvT0_PT3_T1_NS0_13GridEvenShareISO_EET2_T4_E12temp_storage+16];
	min.s32 	%r468, %r466, %r467;
	selp.b32 	%r469, %r468, %r466, %p43;
	setp.gt.u32 	%p44, %r6, 96;
	ld.shared.u32 	%r470, [_ZZN3cub18CUB_300001_SM_10006detail6reduce18DeviceReduceKernelINS2_10policy_hubIijN4cuda3__47minimumIiEEE10Policy1000EN6thrust24THRUST_300001_SM_1000_NS6detail15normal_iteratorINSC_10device_ptrIiEEEEjS8_iNS5_3std3__410__identityEEEvT0_PT3_T1_NS0_13GridEvenShareISO_EET2_T4_E12temp_storage+20];
	min.s32 	%r471, %r469, %r470;
	selp.b32 	%r472, %r471, %r469, %p44;
	setp.gt.u32 	%p45, %r6, 128;
	ld.shared.u32 	%r473, [_ZZN3cub18CUB_300001_SM_10006detail6reduce18DeviceReduceKernelINS2_10policy_hubIijN4cuda3__47minimumIiEEE10Policy1000EN6thrust24THRUST_300001_SM_1000_NS6detail15normal_iteratorINSC_10device_ptrIiEEEEjS8_iNS5_3std3__410__identityEEEvT0_PT3_T1_NS0_13GridEvenShareISO_EET2_T4_E12temp_storage+24];
	min.s32 	%r474, %r472, %r473;
	selp.b32 	%r475, %r474, %r472, %p45;
	setp.gt.u32 	%p46, %r6, 160;
	ld.shared.u32 	%r476, [_ZZN3cub18CUB_300001_SM_10006detail6reduce18DeviceReduceKernelINS2_10policy_hubIijN4cuda3__47minimumIiEEE10Policy1000EN6thrust24THRUST_300001_SM_1000_NS6detail15normal_iteratorINSC_10device_ptrIiEEEEjS8_iNS5_3std3__410__identityEEEvT0_PT3_T1_NS0_13GridEvenShareISO_EET2_T4_E12temp_storage+28];
	min.s32 	%r477, %r475, %r476;
	selp.b32 	%r478, %r477, %r475, %p46;
	setp.gt.u32 	%p47, %r6, 192;
	ld.shared.u32 	%r479, [_ZZN3cub18CUB_300001_SM_10006detail6reduce18DeviceReduceKernelINS2_10policy_hubIijN4cuda3__47minimumIiEEE10Policy1000EN6thrust24THRUST_300001_SM_1000_NS6detail15normal_iteratorINSC_10device_ptrIiEEEEjS8_iNS5_3std3__410__identityEEEvT0_PT3_T1_NS0_13GridEvenShareISO_EET2_T4_E12temp_storage+32];
	min.s32 	%r480, %r478, %r479;
	selp.b32 	%r481, %r480, %r478, %p47;
	setp.gt.u32 	%p48, %r6, 224;
	ld.shared.u32 	%r482, [_ZZN3cub18CUB_300001_SM_10006detail6reduce18DeviceReduceKernelINS2_10policy_hubIijN4cuda3__47minimumIiEEE10Policy1000EN6thrust24THRUST_300001_SM_1000_NS6detail15normal_iteratorINSC_10device_ptrIiEEEEjS8_iNS5_3std3__410__identityEEEvT0_PT3_T1_NS0_13GridEvenShareISO_EET2_T4_E12temp_storage+36];
	min.s32 	%r483, %r481, %r482;
	selp.b32 	%r574, %r483, %r481, %p48;
	bra.uni 	$L__BB4_48;
$L__BB4_26:
	mov.u32 	%r55, %tid.x;
	add.s32 	%r112, %r55, %r556;
	mul.wide.u32 	%rd4, %r112, 4;
	add.s64 	%rd5, %rd1, %rd4;
	ld.global.u32 	%r113, [%rd5];
	ld.global.u32 	%r114, [%rd5+1024];
	ld.global.u32 	%r115, [%rd5+2048];
	ld.global.u32 	%r116, [%rd5+3072];
	ld.global.u32 	%r117, [%rd5+4096];
	ld.global.u32 	%r118, [%rd5+5120];
	ld.global.u32 	%r119, [%rd5+6144];
	ld.global.u32 	%r120, [%rd5+7168];
	ld.global.u32 	%r121, [%rd5+8192];
	ld.global.u32 	%r122, [%rd5+9216];
	ld.global.u32 	%r123, [%rd5+10240];
	ld.global.u32 	%r124, [%rd5+11264];
	ld.global.u32 	%r125, [%rd5+12288];
	ld.global.u32 	%r126, [%rd5+13312];
	ld.global.u32 	%r127, [%rd5+14336];
	ld.global.u32 	%r128, [%rd5+15360];
	min.s32 	%r129, %r113, %r114;
	min.s32 	%r130, %r129, %r115;
	min.s32 	%r131, %r116, %r117;
	min.s32 	%r132, %r131, %r118;
	min.s32 	%r133, %r119, %r120;
	min.s32 	%r134, %r133, %r121;
	min.s32 	%r135, %r122, %r123;
	min.s32 	%r136, %r135, %r124;
	min.s32 	%r137, %r125, %r126;
	min.s32 	%r138, %r137, %r127;
	min.s32 	%r139, %r130, %r132;
	min.s32 	%r140, %r139, %r134;
	min.s32 	%r141, %r136, %r138;
	min.s32 	%r142, %r141, %r128;
	min.s32 	%r573, %r140, %r142;
	setp.lt.u32 	%p2, %r6, %r4;
	@%p2 bra 	$L__BB4_44;
	add.s32 	%r57, %r4, %r556;
	not.b32 	%r144, %r55;
	add.s32 	%r145, %r144, %r1;
	sub.s32 	%r146, %r145, %r4;
	sub.s32 	%r552, %r146, %r556;
	add.s32 	%r147, %r57, %r55;
	add.s32 	%r551, %r147, 2048;
	mov.b32 	%r554, 0;
	mov.u32 	%r553, %r57;
$L__BB4_28:
	add.s32 	%r556, %r556, %r4;
	add.s32 	%r149, %r1, -4096;
	setp.gt.u32 	%p3, %r556, %r149;
	@%p3 bra 	$L__BB4_30;
	add.s32 	%r150, %r55, %r556;
	mul.wide.u32 	%rd6, %r150, 4;
	add.s64 	%rd7, %rd1, %rd6;
	ld.global.u32 	%r151, [%rd7];
	ld.global.u32 	%r152, [%rd7+1024];
	ld.global.u32 	%r153, [%rd7+2048];
	ld.global.u32 	%r154, [%rd7+3072];
	ld.global.u32 	%r155, [%rd7+4096];
	ld.global.u32 	%r156, [%rd7+5120];
	ld.global.u32 	%r157, [%rd7+6144];
	ld.global.u32 	%r158, [%rd7+7168];
	ld.global.u32 	%r159, [%rd7+8192];
	ld.global.u32 	%r160, [%rd7+9216];
	ld.global.u32 	%r161, [%rd7+10240];
	ld.global.u32 	%r162, [%rd7+11264];
	ld.global.u32 	%r163, [%rd7+12288];
	ld.global.u32 	%r164, [%rd7+13312];
	ld.global.u32 	%r165, [%rd7+14336];
	ld.global.u32 	%r166, [%rd7+15360];
	min.s32 	%r167, %r573, %r151;
	min.s32 	%r168, %r167, %r152;
	min.s32 	%r169, %r153, %r154;
	min.s32 	%r170, %r169, %r155;
	min.s32 	%r171, %r156, %r157;
	min.s32 	%r172, %r171, %r158;
	min.s32 	%r173, %r159, %r160;
	min.s32 	%r174, %r173, %r161;
	min.s32 	%r175, %r162, %r163;
	min.s32 	%r176, %r175, %r164;
	min.s32 	%r177, %r165, %r166;
	min.s32 	%r178, %r168, %r170;
	min.s32 	%r179, %r178, %r172;
	min.s32 	%r180, %r174, %r176;
	min.s32 	%r181, %r180, %r177;
	min.s32 	%r573, %r179, %r181;
	sub.s32 	%r182, %r1, %r556;
	setp.lt.u32 	%p4, %r182, %r4;
	add.s32 	%r554, %r554, 1;
	add.s32 	%r553, %r553, %r4;
	sub.s32 	%r552, %r552, %r4;
	add.s32 	%r551, %r551, %r4;
	@%p4 bra 	$L__BB4_44;
	bra.uni 	$L__BB4_28;
$L__BB4_30:
	setp.le.u32 	%p5, %r1, %r556;
	sub.s32 	%r184, %r1, %r556;
	setp.ge.s32 	%p6, %r55, %r184;
	or.pred  	%p7, %p5, %p6;
	@%p7 bra 	$L__BB4_44;
	not.b32 	%r187, %r55;
	add.s32 	%r188, %r1, %r187;
	sub.s32 	%r189, %r188, %r57;
	mul.lo.s32 	%r190, %r2, %r554;
	shl.b32 	%r191, %r190, 12;
	sub.s32 	%r192, %r189, %r191;
	shr.u32 	%r193, %r192, 8;
	add.s32 	%r72, %r193, 1;
	and.b32  	%r73, %r72, 15;
	setp.lt.u32 	%p8, %r192, 3840;
	mov.u32 	%r565, %r55;
	@%p8 bra 	$L__BB4_35;
	or.b32  	%r559, %r55, 2048;
	shr.u32 	%r194, %r552, 8;
	add.s32 	%r195, %r194, 1;
	and.b32  	%r196, %r195, 33554416;
	neg.s32 	%r557, %r196;
$L__BB4_33:
	.pragma "nounroll";
	add.s32 	%r197, %r551, -2048;
	mul.wide.u32 	%rd8, %r197, 4;
	add.s64 	%rd9, %rd1, %rd8;
	ld.global.u32 	%r198, [%rd9];
	min.s32 	%r199, %r573, %r198;
	add.s32 	%r200, %r551, -1792;
	mul.wide.u32 	%rd10, %r200, 4;
	add.s64 	%rd11, %rd1, %rd10;
	ld.global.u32 	%r201, [%rd11];
	min.s32 	%r202, %r199, %r201;
	add.s32 	%r203, %r551, -1536;
	mul.wide.u32 	%rd12, %r203, 4;
	add.s64 	%rd13, %rd1, %rd12;
	ld.global.u32 	%r204, [%rd13];
	min.s32 	%r205, %r202, %r204;
	add.s32 	%r206, %r551, -1280;
	mul.wide.u32 	%rd14, %r206, 4;
	add.s64 	%rd15, %rd1, %rd14;
	ld.global.u32 	%r207, [%rd15];
	min.s32 	%r208, %r205, %r207;
	add.s32 	%r209, %r551, -1024;
	mul.wide.u32 	%rd16, %r209, 4;
	add.s64 	%rd17, %rd1, %rd16;
	ld.global.u32 	%r210, [%rd17];
	min.s32 	%r211, %r208, %r210;
	add.s32 	%r212, %r551, -768;
	mul.wide.u32 	%rd18, %r212, 4;
	add.s64 	%rd19, %rd1, %rd18;
	ld.global.u32 	%r213, [%rd19];
	min.s32 	%r214, %r211, %r213;
	add.s32 	%r215, %r551, -512;
	mul.wide.u32 	%rd20, %r215, 4;
	add.s64 	%rd21, %rd1, %rd20;
	ld.global.u32 	%r216, [%rd21];
	min.s32 	%r217, %r214, %r216;
	add.s32 	%r218, %r551, 1792;
	add.s32 	%r219, %r551, -256;
	mul.wide.u32 	%rd22, %r219, 4;
	add.s64 	%rd23, %rd1, %rd22;
	ld.global.u32 	%r220, [%rd23];
	min.s32 	%r221, %r217, %r220;
	mul.wide.u32 	%rd24, %r551, 4;
	add.s64 	%rd25, %rd1, %rd24;
	ld.global.u32 	%r222, [%rd25];
	min.s32 	%r223, %r221, %r222;
	add.s32 	%r224, %r551, 256;
	mul.wide.u32 	%rd26, %r224, 4;
	add.s64 	%rd27, %rd1, %rd26;
	ld.global.u32 	%r225, [%rd27];
	min.s32 	%r226, %r223, %r225;
	add.s32 	%r227, %r551, 512;
	mul.wide.u32 	%rd28, %r227, 4;
	add.s64 	%rd29, %rd1, %rd28;
	ld.global.u32 	%r228, [%rd29];
	min.s32 	%r229, %r226, %r228;
	add.s32 	%r230, %r551, 768;
	mul.wide.u32 	%rd30, %r230, 4;
	add.s64 	%rd31, %rd1, %rd30;
	ld.global.u32 	%r231, [%rd31];
	min.s32 	%r232, %r229, %r231;
	add.s32 	%r233, %r551, 1024;
	mul.wide.u32 	%rd32, %r233, 4;
	add.s64 	%rd33, %rd1, %rd32;
	ld.global.u32 	%r234, [%rd33];
	min.s32 	%r235, %r232, %r234;
	add.s32 	%r236, %r551, 1280;
	mul.wide.u32 	%rd34, %r236, 4;
	add.s64 	%rd35, %rd1, %rd34;
	ld.global.u32 	%r237, [%rd35];
	min.s32 	%r238, %r235, %r237;
	add.s32 	%r239, %r551, 1536;
	mul.wide.u32 	%rd36, %r239, 4;
	add.s64 	%rd37, %rd1, %rd36;
	ld.global.u32 	%r240, [%rd37];
	min.s32 	%r241, %r238, %r240;
	mul.wide.u32 	%rd38, %r218, 4;
	add.s64 	%rd39, %rd1, %rd38;
	ld.global.u32 	%r242, [%rd39];
	min.s32 	%r573, %r241, %r242;
	add.s32 	%r559, %r559, 4096;
	add.s32 	%r551, %r551, 4096;
	add.s32 	%r557, %r557, 16;
	setp.ne.s32 	%p9, %r557, 0;
	@%p9 bra 	$L__BB4_33;
	add.s32 	%r565, %r559, -2048;
$L__BB4_35:
	setp.eq.s32 	%p10, %r73, 0;
	@%p10 bra 	$L__BB4_44;
	and.b32  	%r88, %r72, 7;
	setp.lt.u32 	%p11, %r73, 8;
	@%p11 bra 	$L__BB4_38;
	add.s32 	%r244, %r565, %r556;
	mul.wide.u32 	%rd40, %r244, 4;
	add.s64 	%rd41, %rd1, %rd40;
	ld.global.u32 	%r245, [%rd41];
	min.s32 	%r246, %r573, %r245;
	add.s32 	%r247, %r244, 256;
	mul.wide.u32 	%rd42, %r247, 4;
	add.s64 	%rd43, %rd1, %rd42;
	ld.global.u32 	%r248, [%rd43];
	min.s32 	%r249, %r246, %r248;
	add.s32 	%r250, %r244, 512;
	mul.wide.u32 	%rd44, %r250, 4;
	add.s64 	%rd45, %rd1, %rd44;
	ld.global.u32 	%r251, [%rd45];
	min.s32 	%r252, %r249, %r251;
	add.s32 	%r253, %r244, 768;
	mul.wide.u32 	%rd46, %r253, 4;
	add.s64 	%rd47, %rd1, %rd46;
	ld.global.u32 	%r254, [%rd47];
	min.s32 	%r255, %r252, %r254;
	add.s32 	%r256, %r244, 1024;
	mul.wide.u32 	%rd48, %r256, 4;
	add.s64 	%rd49, %rd1, %rd48;
	ld.global.u32 	%r257, [%rd49];
	min.s32 	%r258, %r255, %r257;
	add.s32 	%r259, %r244, 1280;
	mul.wide.u32 	%rd50, %r259, 4;
	add.s64 	%rd51, %rd1, %rd50;
	ld.global.u32 	%r260, [%rd51];
	min.s32 	%r261, %r258, %r260;
	add.s32 	%r262, %r244, 1536;
	mul.wide.u32 	%rd52, %r262, 4;
	add.s64 	%rd53, %rd1, %rd52;
	ld.global.u32 	%r263, [%rd53];
	min.s32 	%r264, %r261, %r263;
	add.s32 	%r265, %r244, 1792;
	mul.wide.u32 	%rd54, %r265, 4;
	add.s64 	%rd55, %rd1, %rd54;
	ld.global.u32 	%r266, [%rd55];
	min.s32 	%r573, %r264, %r266;
	add.s32 	%r565, %r565, 2048;
$L__BB4_38:
	setp.eq.s32 	%p12, %r88, 0;
	@%p12 bra 	$L__BB4_44;
	setp.lt.u32 	%p13, %r88, 4;
	@%p13 bra 	$L__BB4_41;
	add.s32 	%r268, %r565, %r556;
	mul.wide.u32 	%rd56, %r268, 4;
	add.s64 	%rd57, %rd1, %rd56;
	ld.global.u32 	%r269, [%rd57];
	min.s32 	%r270, %r573, %r269;
	add.s32 	%r271, %r268, 256;
	mul.wide.u32 	%rd58, %r271, 4;
	add.s64 	%rd59, %rd1, %rd58;
	ld.global.u32 	%r272, [%rd59];
	min.s32 	%r273, %r270, %r272;
	add.s32 	%r274, %r268, 512;
	mul.wide.u32 	%rd60, %r274, 4;
	add.s64 	%rd61, %rd1, %rd60;
	ld.global.u32 	%r275, [%rd61];
	min.s32 	%r276, %r273, %r275;
	add.s32 	%r277, %r268, 768;
	mul.wide.u32 	%rd62, %r277, 4;
	add.s64 	%rd63, %rd1, %rd62;
	ld.global.u32 	%r278, [%rd63];
	min.s32 	%r573, %r276, %r278;
	add.s32 	%r565, %r565, 1024;
$L__BB4_41:
	and.b32  	%r279, %r72, 3;
	setp.eq.s32 	%p14, %r279, 0;
	@%p14 bra 	$L__BB4_44;
	add.s32 	%r571, %r565, %r553;
	cvt.u16.u32 	%rs1, %r552;
	shr.u16 	%rs2, %rs1, 8;
	add.s16 	%rs3, %rs2, 1;
	cvt.u32.u16 	%r280, %rs3;
	and.b32  	%r281, %r280, 3;
	neg.s32 	%r570, %r281;
$L__BB4_43:
	.pragma "nounroll";
	mul.wide.u32 	%rd64, %r571, 4;
	add.s64 	%rd65, %rd1, %rd64;
	ld.global.u32 	%r282, [%rd65];
	min.s32 	%r573, %r573, %r282;
	add.s32 	%r571, %r571, 256;
	add.s32 	%r570, %r570, 1;
	setp.ne.s32 	%p15, %r570, 0;
	@%p15 bra 	$L__BB4_43;
$L__BB4_44:
	// begin inline asm
	mov.u32 %r283, %laneid;
	// end inline asm
	mov.b32 	%r286, 1;
	mov.b32 	%r307, 31;
	mov.b32 	%r308, -1;
	// begin inline asm
	shfl.sync.down.b32 %r284, %r573, %r286, %r307, %r308;
	// end inline asm
	setp.gt.s32 	%p16, %r283, 30;
	min.s32 	%r309, %r573, %r284;
	selp.b32 	%r290, %r573, %r309, %p16;
	mov.b32 	%r291, 2;
	// begin inline asm
	shfl.sync.down.b32 %r289, %r290, %r291, %r307, %r308;
	// end inline asm
	setp.gt.s32 	%p17, %r283, 29;
	min.s32 	%r310, %r290, %r289;
	selp.b32 	%r295, %r290, %r310, %p17;
	mov.b32 	%r296, 4;
	// begin inline asm
	shfl.sync.down.b32 %r294, %r295, %r296, %r307, %r308;
	// end inline asm
	setp.gt.s32 	%p18, %r283, 27;
	min.s32 	%r311, %r295, %r294;
	selp.b32 	%r300, %r295, %r311, %p18;
	mov.b32 	%r301, 8;
	// begin inline asm
	shfl.sync.down.b32 %r299, %r300, %r301, %r307, %r308;
	// end inline asm
	setp.gt.s32 	%p19, %r283, 23;
	min.s32 	%r312, %r300, %r299;
	selp.b32 	%r305, %r300, %r312, %p19;
	mov.b32 	%r306, 16;
	// begin inline asm
	shfl.sync.down.b32 %r304, %r305, %r306, %r307, %r308;
	// end inline asm
	setp.gt.s32 	%p20, %r283, 15;
	min.s32 	%r108, %r305, %r304;
	selp.b32 	%r574, %r305, %r108, %p20;
	setp.ne.s32 	%p21, %r283, 0;
	@%p21 bra 	$L__BB4_46;
	shr.u32 	%r313, %r55, 3;
	and.b32  	%r314, %r313, 124;
	mov.u32 	%r315, _ZZN3cub18CUB_300001_SM_10006detail6reduce18DeviceReduceKernelINS2_10policy_hubIijN4cuda3__47minimumIiEEE10Policy1000EN6thrust24THRUST_300001_SM_1000_NS6detail15normal_iteratorINSC_10device_ptrIiEEEEjS8_iNS5_3std3__410__identityEEEvT0_PT3_T1_NS0_13GridEvenShareISO_EET2_T4_E12temp_storage;
	add.s32 	%r316, %r315, %r314;
	st.shared.u32 	[%r316+8], %r108;
$L__BB4_46:
	bar.sync 	0;
	setp.ne.s32 	%p22, %r55, 0;
	@%p22 bra 	$L__BB4_48;
	ld.shared.u32 	%r317, [_ZZN3cub18CUB_300001_SM_10006detail6reduce18DeviceReduceKernelINS2_10policy_hubIijN4cuda3__47minimumIiEEE10Policy1000EN6thrust24THRUST_300001_SM_1000_NS6detail15normal_iteratorINSC_10device_ptrIiEEEEjS8_iNS5_3std3__410__identityEEEvT0_PT3_T1_NS0_13GridEvenShareISO_EET2_T4_E12temp_storage+12];
	min.s32 	%r318, %r574, %r317;
	ld.shared.u32 	%r319, [_ZZN3cub18CUB_300001_SM_10006detail6reduce18DeviceReduceKernelINS2_10policy_hubIijN4cuda3__47minimumIiEEE10Policy1000EN6thrust24THRUST_300001_SM_1000_NS6detail15normal_iteratorINSC_10device_ptrIiEEEEjS8_iNS5_3std3__410__identityEEEvT0_PT3_T1_NS0_13GridEvenShareISO_EET2_T4_E12temp_storage+16];
	min.s32 	%r320, %r318, %r319;
	ld.shared.u32 	%r321, [_ZZN3cub18CUB_300001_SM_10006detail6reduce18DeviceReduceKernelINS2_10policy_hubIijN4cuda3__47minimumIiEEE10Policy1000EN6thrust24THRUST_300001_SM_1000_NS6detail15normal_iteratorINSC_10device_ptrIiEEEEjS8_iNS5_3std3__410__identityEEEvT0_PT3_T1_NS0_13GridEvenShareISO_EET2_T4_E12temp_storage+20];
	min.s32 	%r322, %r320, %r321;
	ld.shared.u32 	%r323, [_ZZN3cub18CUB_300001_SM_10006detail6reduce18DeviceReduceKernelINS2_10policy_hubIijN4cuda3__47minimumIiEEE10Policy1000EN6thrust24THRUST_300001_SM_1000_NS6detail15normal_iteratorINSC_10device_ptrIiEEEEjS8_iNS5_3std3__410__identityEEEvT0_PT3_T1_NS0_13GridEvenShareISO_EET2_T4_E12temp_storage+24];
	min.s32 	%r324, %r322, %r323;
	ld.shared.u32 	%r325, [_ZZN3cub18CUB_300001_SM_10006detail6reduce18DeviceReduceKernelINS2_10policy_hubIijN4cuda3__47minimumIiEEE10Policy1000EN6thrust24THRUST_300001_SM_1000_NS6detail15normal_iteratorINSC_10device_ptrIiEEEEjS8_iNS5_3std3__410__identityEEEvT0_PT3_T1_NS0_13GridEvenShareISO_EET2_T4_E12temp_storage+28];
	min.s32 	%r326, %r324, %r325;
	ld.shared.u32 	%r327, [_ZZN3cub18CUB_300001_SM_10006detail6reduce18DeviceReduceKernelINS2_10policy_hubIijN4cuda3__47minimumIiEEE10Policy1000EN6thrust24THRUST_300001_SM_1000_NS6detail15normal_iteratorINSC_10device_ptrIiEEEEjS8_iNS5_3std3__410__identityEEEvT0_PT3_T1_NS0_13GridEvenShareISO_EET2_T4_E12temp_storage+32];
	min.s32 	%r328, %r326, %r327;
	ld.shared.u32 	%r329, [_ZZN3cub18CUB_300001_SM_10006detail6reduce18DeviceReduceKernelINS2_10policy_hubIijN4cuda3__47minimumIiEEE10Policy1000EN6thrust24THRUST_300001_SM_1000_NS6detail15normal_iteratorINSC_10device_ptrIiEEEEjS8_iNS5_3std3__410__identityEEEvT0_PT3_T1_NS0_13GridEvenShareISO_EET2_T4_E12temp_storage+36];
	min.s32 	%r574, %r328, %r329;
$L__BB4_48:
	mov.u32 	%r531, %tid.x;
	setp.ne.s32 	%p56, %r531, 0;
	@%p56 bra 	$L__BB4_50;
	ld.param.u64 	%rd129, [_ZN3cub18CUB_300001_SM_10006detail6reduce18DeviceReduceKernelINS2_10policy_hubIijN4cuda3__47minimumIiEEE10Policy1000EN6thrust24THRUST_300001_SM_1000_NS6detail15normal_iteratorINSC_10device_ptrIiEEEEjS8_iNS5_3std3__410__identityEEEvT0_PT3_T1_NS0_13GridEvenShareISO_EET2_T4__param_1];
	cvta.to.global.u64 	%rd126, %rd129;
	mul.wide.u32 	%rd127, %r3, 4;
	add.s64 	%rd128, %rd126, %rd127;
	st.global.u32 	[%rd128], %r574;
$L__BB4_50:
	ret;

}
	// .globl	_ZN3cub18CUB_300001_SM_10006detail6reduce28DeviceReduceSingleTileKernelINS2_10policy_hubIijN4cuda3__47minimumIiEEE10Policy1000EPiSB_iS8_iiNS5_3std3__410__identityEEEvT0_T1_T2_T3_T4_T6_
.visible .entry _ZN3cub18CUB_300001_SM_10006detail6reduce28DeviceReduceSingleTileKernelINS2_10policy_hubIijN4cuda3__47minimumIiEEE10Policy1000EPiSB_iS8_iiNS5_3std3__410__identityEEEvT0_T1_T2_T3_T4_T6_(
	.param .u64 .ptr .align 1 _ZN3cub18CUB_300001_SM_10006detail6reduce28DeviceReduceSingleTileKernelINS2_10policy_hubIijN4cuda3__47minimumIiEEE10Policy1000EPiSB_iS8_iiNS5_3std3__410__identityEEEvT0_T1_T2_T3_T4_T6__param_0,
	.param .u64 .ptr .align 1 _ZN3cub18CUB_300001_SM_10006detail6reduce28DeviceReduceSingleTileKernelINS2_10policy_hubIijN4cuda3__47minimumIiEEE10Policy1000EPiSB_iS8_iiNS5_3std3__410__identityEEEvT0_T1_T2_T3_T4_T6__param_1,
	.param .u32 _ZN3cub18CUB_300001_SM_10006detail6reduce28DeviceReduceSingleTileKernelINS2_10policy_hubIijN4cuda3__47minimumIiEEE10Policy1000EPiSB_iS8_iiNS5_3std3__410__identityEEEvT0_T1_T2_T3_T4_T6__param_2,
	.param .align 1 .b8 _ZN3cub18CUB_300001_SM_10006detail6reduce28DeviceReduceSingleTileKernelINS2_10policy_hubIijN4cuda3__47minimumIiEEE10Policy1000EPiSB_iS8_iiNS5_3std3__410__identityEEEvT0_T1_T2_T3_T4_T6__param_3[1],
	.param .u32 _ZN3cub18CUB_300001_SM_10006detail6reduce28DeviceReduceSingleTileKernelINS2_10policy_hubIijN4cuda3__47minimumIiEEE10Policy1000EPiSB_iS8_iiNS5_3std3__410__identityEEEvT0_T1_T2_T3_T4_T6__param_4,
	.param .align 1 .b8 _ZN3cub18CUB_300001_SM_10006detail6reduce28DeviceReduceSingleTileKernelINS2_10policy_hubIijN4cuda3__47minimumIiEEE10Policy1000EPiSB_iS8_iiNS5_3std3__410__identityEEEvT0_T1_T2_T3_T4_T6__param_5[1]
)
.maxntid 256
.minnctapersm 1
{
	.reg .pred 	%p<97>;
	.reg .b32 	%r<687>;
	.reg .b64 	%rd<125>;
	// demoted variable
	.shared .align 4 .b8 _ZZN3cub18CUB_300001_SM_10006detail6reduce28DeviceReduceSingleTileKernelINS2_10policy_hubIijN4cuda3__47minimumIiEEE10Policy1000EPiSB_iS8_iiNS5_3std3__410__identityEEEvT0_T1_T2_T3_T4_T6_E12temp_storage[44];
	ld.param.u64 	%rd16, [_ZN3cub18CUB_300001_SM_10006detail6reduce28DeviceReduceSingleTileKernelINS2_10policy_hubIijN4cuda3__47minimumIiEEE10Policy1000EPiSB_iS8_iiNS5_3std3__410__identityEEEvT0_T1_T2_T3_T4_T6__param_0];
	ld.param.u64 	%rd17, [_ZN3cub18CUB_300001_SM_10006detail6reduce28DeviceReduceSingleTileKernelINS2_10policy_hubIijN4cuda3__47minimumIiEEE10Policy1000EPiSB_iS8_iiNS5_3std3__410__identityEEEvT0_T1_T2_T3_T4_T6__param_1];
	ld.param.u32 	%r124, [_ZN3cub18CUB_300001_SM_10006detail6reduce28DeviceReduceSingleTileKernelINS2_10policy_hubIijN4cuda3__47minimumIiEEE10Policy1000EPiSB_iS8_iiNS5_3std3__410__identityEEEvT0_T1_T2_T3_T4_T6__param_2];
	ld.param.u32 	%r125, [_ZN3cub18CUB_300001_SM_10006detail6reduce28DeviceReduceSingleTileKernelINS2_10policy_hubIijN4cuda3__47minimumIiEEE10Policy1000EPiSB_iS8_iiNS5_3std3__410__identityEEEvT0_T1_T2_T3_T4_T6__param_4];
	cvta.to.global.u64 	%rd1, %rd17;
	setp.ne.s32 	%p1, %r124, 0;
	@%p1 bra 	$L__BB5_3;
	mov.u32 	%r633, %tid.x;
	setp.ne.s32 	%p96, %r633, 0;
	@%p96 bra 	$L__BB5_74;
	st.global.u32 	[%rd1], %r125;
	bra.uni 	$L__BB5_74;
$L__BB5_3:
	and.b64  	%rd18, %rd16, 15;
	setp.ne.s64 	%p2, %rd18, 0;
	@%p2 bra 	$L__BB5_38;
	setp.gt.s32 	%p49, %r124, 4095;
	@%p49 bra 	$L__BB5_22;
	mov.u32 	%r1, %tid.x;
	setp.ge.s32 	%p66, %r1, %r124;
	mov.b32 	%r644, 0;
	mov.u32 	%r639, %r1;
	@%p66 bra 	$L__BB5_7;
	mul.wide.u32 	%rd113, %r1, 4;
	add.s64 	%rd112, %rd16, %rd113;
	// begin inline asm
	ld.global.nc.u32 %r644, [%rd112];
	// end inline asm
	add.s32 	%r639, %r1, 256;
$L__BB5_7:
	setp.ge.s32 	%p67, %r639, %r124;
	@%p67 bra 	$L__BB5_13;
	not.b32 	%r508, %r639;
	add.s32 	%r6, %r124, %r508;
	and.b32  	%r509, %r6, 768;
	setp.eq.s32 	%p68, %r509, 768;
	@%p68 bra 	$L__BB5_11;
	mul.wide.u32 	%rd114, %r639, 4;
	add.s64 	%rd121, %rd16, %rd114;
	shr.u32 	%r510, %r6, 8;
	add.s32 	%r511, %r510, 1;
	and.b32  	%r512, %r511, 3;
	neg.s32 	%r636, %r512;
$L__BB5_10:
	.pragma "nounroll";
	// begin inline asm
	ld.global.nc.u32 %r513, [%rd121];
	// end inline asm
	min.s32 	%r644, %r644, %r513;
	add.s32 	%r639, %r639, 256;
	add.s64 	%rd121, %rd121, 1024;
	add.s32 	%r636, %r636, 1;
	setp.ne.s32 	%p69, %r636, 0;
	@%p69 bra 	$L__BB5_10;
$L__BB5_11:
	setp.lt.u32 	%p70, %r6, 768;
	@%p70 bra 	$L__BB5_13;
$L__BB5_12:
	mul.wide.s32 	%rd120, %r639, 4;
	add.s64 	%rd116, %rd16, %rd120;
	// begin inline asm
	ld.global.nc.u32 %r514, [%rd116];
	// end inline asm
	min.s32 	%r518, %r644, %r514;
	add.s64 	%rd117, %rd116, 1024;
	// begin inline asm
	ld.global.nc.u32 %r515, [%rd117];
	// end inline asm
	min.s32 	%r519, %r518, %r515;
	add.s64 	%rd118, %rd116, 2048;
	// begin inline asm
	ld.global.nc.u32 %r516, [%rd118];
	// end inline asm
	min.s32 	%r520, %r519, %r516;
	add.s64 	%rd119, %rd116, 3072;
	// begin inline asm
	ld.global.nc.u32 %r517, [%rd119];
	// end inline asm
	min.s32 	%r644, %r520, %r517;
	add.s32 	%r639, %r639, 1024;
	setp.lt.s32 	%p71, %r639, %r124;
	@%p71 bra 	$L__BB5_12;
$L__BB5_13:
	setp.lt.s32 	%p72, %r124, 256;
	@%p72 bra 	$L__BB5_18;
	// begin inline asm
	mov.u32 %r584, %laneid;
	// end inline asm
	mov.b32 	%r587, 1;
	mov.b32 	%r608, 31;
	mov.b32 	%r609, -1;
	// begin inline asm
	shfl.sync.down.b32 %r585, %r644, %r587, %r608, %r609;
	// end inline asm
	setp.gt.s32 	%p88, %r584, 30;
	min.s32 	%r610, %r644, %r585;
	selp.b32 	%r591, %r644, %r610, %p88;
	mov.b32 	%r592, 2;
	// begin inline asm
	shfl.sync.down.b32 %r590, %r591, %r592, %r608, %r609;
	// end inline asm
	setp.gt.s32 	%p89, %r584, 29;
	min.s32 	%r611, %r591, %r590;
	selp.b32 	%r596, %r591, %r611, %p89;
	mov.b32 	%r597, 4;
	// begin inline asm
	shfl.sync.down.b32 %r595, %r596, %r597, %r608, %r609;
	// end inline asm
	setp.gt.s32 	%p90, %r584, 27;
	min.s32 	%r612, %r596, %r595;
	selp.b32 	%r601, %r596, %r612, %p90;
	mov.b32 	%r602, 8;
	// begin inline asm
	shfl.sync.down.b32 %r600, %r601, %r602, %r608, %r609;
	// end inline asm
	setp.gt.s32 	%p91, %r584, 23;
	min.s32 	%r613, %r601, %r600;
	selp.b32 	%r606, %r601, %r613, %p91;
	mov.b32 	%r607, 16;
	// begin inline asm
	shfl.sync.down.b32 %r605, %r606, %r607, %r608, %r609;
	// end inline asm
	setp.gt.s32 	%p92, %r584, 15;
	min.s32 	%r22, %r606, %r605;
	selp.b32 	%r686, %r606, %r22, %p92;
	setp.ne.s32 	%p93, %r584, 0;
	@%p93 bra 	$L__BB5_16;
	shr.u32 	%r614, %r1, 3;
	and.b32  	%r615, %r614, 124;
	mov.u32 	%r616, _ZZN3cub18CUB_300001_SM_10006detail6reduce28DeviceReduceSingleTileKernelINS2_10policy_hubIijN4cuda3__47minimumIiEEE10Policy1000EPiSB_iS8_iiNS5_3std3__410__identityEEEvT0_T1_T2_T3_T4_T6_E12temp_storage;
	add.s32 	%r617, %r616, %r615;
	st.shared.u32 	[%r617+8], %r22;
$L__BB5_16:
	bar.sync 	0;
	setp.ne.s32 	%p94, %r1, 0;
	@%p94 bra 	$L__BB5_72;
	ld.shared.u32 	%r618, [_ZZN3cub18CUB_300001_SM_10006detail6reduce28DeviceReduceSingleTileKernelINS2_10policy_hubIijN4cuda3__47minimumIiEEE10Policy1000EPiSB_iS8_iiNS5_3std3__410__identityEEEvT0_T1_T2_T3_T4_T6_E12temp_storage+12];
	min.s32 	%r619, %r686, %r618;
	ld.shared.u32 	%r620, [_ZZN3cub18CUB_300001_SM_10006detail6reduce28DeviceReduceSingleTileKernelINS2_10policy_hubIijN4cuda3__47minimumIiEEE10Policy1000EPiSB_iS8_iiNS5_3std3__410__identityEEEvT0_T1_T2_T3_T4_T6_E12temp_storage+16];
	min.s32 	%r621, %r619, %r620;
	ld.shared.u32 	%r622, [_ZZN3cub18CUB_300001_SM_10006detail6reduce28DeviceReduceSingleTileKernelINS2_10policy_hubIijN4cuda3__47minimumIiEEE10Policy1000EPiSB_iS8_iiNS5_3std3__410__identityEEEvT0_T1_T2_T3_T4_T6_E12temp_storage+20];
	min.s32 	%r623, %r621, %r622;
	ld.shared.u32 	%r624, [_ZZN3cub18CUB_300001_SM_10006detail6reduce28DeviceReduceSingleTileKernelINS2_10policy_hubIijN4cuda3__47minimumIiEEE10Policy1000EPiSB_iS8_iiNS5_3std3__410__identityEEEvT0_T1_T2_T3_T4_T6_E12temp_storage+24];
	min.s32 	%r625, %r623, %r624;
	ld.shared.u32 	%r626, [_ZZN3cub18CUB_300001_SM_10006detail6reduce28DeviceReduceSingleTileKernelINS2_10policy_hubIijN4cuda3__47minimumIiEEE10Policy1000EPiSB_iS8_iiNS5_3std3__410__identityEEEvT0_T1_T2_T3_T4_T6_E12temp_storage+28];
	min.s32 	%r627, %r625, %r626;
	ld.shared.u32 	%r628, [_ZZN3cub18CUB_300001_SM_10006detail6reduce28DeviceReduceSingleTileKernelINS2_10policy_hubIijN4cuda3__47minimumIiEEE10Policy1000EPiSB_iS8_iiNS5_3std3__410__identityEEEvT0_T1_T2_T3_T4_T6_E12temp_storage+32];
	min.s32 	%r629, %r627, %r628;
	ld.shared.u32 	%r630, [_ZZN3cub18CUB_300001_SM_10006detail6reduce28DeviceReduceSingleTileKernelINS2_10policy_hubIijN4cuda3__47minimumIiEEE10Policy1000EPiSB_iS8_iiNS5_3std3__410__identityEEEvT0_T1_T2_T3_T4_T6_E12temp_storage+36];
	min.s32 	%r686, %r629, %r630;
	bra.uni 	$L__BB5_72;
$L__BB5_18:
	// begin inline asm
	mov.u32 %r521, %laneid;
	// end inline asm
	and.b32  	%r547, %r1, 992;
	add.s32 	%r548, %r547, 32;
	setp.gt.s32 	%p73, %r548, %r124;
	not.b32 	%r549, %r547;
	add.s32 	%r550, %r124, %r549;
	selp.b32 	%r545, %r550, 31, %p73;
	mov.b32 	%r524, 1;
	mov.b32 	%r546, -1;
	// begin inline asm
	shfl.sync.down.b32 %r522, %r644, %r524, %r545, %r546;
	// end inline asm
	setp.lt.s32 	%p74, %r521, %r545;
	min.s32 	%r551, %r644, %r522;
	selp.b32 	%r528, %r551, %r644, %p74;
	mov.b32 	%r529, 2;
	// begin inline asm
	shfl.sync.down.b32 %r527, %r528, %r529, %r545, %r546;
	// end inline asm
	add.s32 	%r552, %r521, 2;
	setp.gt.s32 	%p75, %r552, %r545;
	min.s32 	%r553, %r528, %r527;
	selp.b32 	%r533, %r528, %r553, %p75;
	mov.b32 	%r534, 4;
	// begin inline asm
	shfl.sync.down.b32 %r532, %r533, %r534, %r545, %r546;
	// end inline asm
	add.s32 	%r554, %r521, 4;
	setp.gt.s32 	%p76, %r554, %r545;
	min.s32 	%r555, %r533, %r532;
	selp.b32 	%r538, %r533, %r555, %p76;
	mov.b32 	%r539, 8;
	// begin inline asm
	shfl.sync.down.b32 %r537, %r538, %r539, %r545, %r546;
	// end inline asm
	add.s32 	%r556, %r521, 8;
	setp.gt.s32 	%p77, %r556, %r545;
	min.s32 	%r557, %r538, %r537;
	selp.b32 	%r543, %r538, %r557, %p77;
	mov.b32 	%r544, 16;
	// begin inline asm
	shfl.sync.down.b32 %r542, %r543, %r544, %r545, %r546;
	// end inline asm
	add.s32 	%r558, %r521, 16;
	setp.gt.s32 	%p78, %r558, %r545;
	min.s32 	%r559, %r543, %r542;
	selp.b32 	%r686, %r543, %r559, %p78;
	setp.ne.s32 	%p79, %r521, 0;
	@%p79 bra 	$L__BB5_20;
	shr.u32 	%r560, %r1, 3;
	and.b32  	%r561, %r560, 124;
	mov.u32 	%r562, _ZZN3cub18CUB_300001_SM_10006detail6reduce28DeviceReduceSingleTileKernelINS2_10policy_hubIijN4cuda3__47minimumIiEEE10Policy1000EPiSB_iS8_iiNS5_3std3__410__identityEEEvT0_T1_T2_T3_T4_T6_E12temp_storage;
	add.s32 	%r563, %r562, %r561;
	st.shared.u32 	[%r563+8], %r686;
$L__BB5_20:
	bar.sync 	0;
	setp.ne.s32 	%p80, %r1, 0;
	@%p80 bra 	$L__BB5_72;
	setp.gt.s32 	%p81, %r124, 32;
	ld.shared.u32 	%r564, [_ZZN3cub18CUB_300001_SM_10006detail6reduce28DeviceReduceSingleTileKernelINS2_10policy_hubIijN4cuda3__47minimumIiEEE10Policy1000EPiSB_iS8_iiNS5_3std3__410__identityEEEvT0_T1_T2_T3_T4_T6_E12temp_storage+12];
	min.s32 	%r565, %r686, %r564;
	selp.b32 	%r566, %r565, %r686, %p81;
	setp.gt.s32 	%p82, %r124, 64;
	ld.shared.u32 	%r567, [_ZZN3cub18CUB_300001_SM_10006detail6reduce28DeviceReduceSingleTileKernelINS2_10policy_hubIijN4cuda3__47minimumIiEEE10Policy1000EPiSB_iS8_iiNS5_3std3__410__identityEEEvT0_T1_T2_T3_T4_T6_E12temp_storage+16];
	min.s32 	%r568, %r566, %r567;
	selp.b32 	%r569, %r568, %r566, %p82;
	setp.gt.s32 	%p83, %r124, 96;
	ld.shared.u32 	%r570, [_ZZN3cub18CUB_300001_SM_10006detail6reduce28DeviceReduceSingleTileKernelINS2_10policy_hubIijN4cuda3__47minimumIiEEE10Policy1000EPiSB_iS8_iiNS5_3std3__410__identityEEEvT0_T1_T2_T3_T4_T6_E12temp_storage+20];
	min.s32 	%r571, %r569, %r570;
	selp.b32 	%r572, %r571, %r569, %p83;
	setp.gt.s32 	%p84, %r124, 128;
	ld.shared.u32 	%r573, [_ZZN3cub18CUB_300001_SM_10006detail6reduce28DeviceReduceSingleTileKernelINS2_10policy_hubIijN4cuda3__47minimumIiEEE10Policy1000EPiSB_iS8_iiNS5_3std3__410__identityEEEvT0_T1_T2_T3_T4_T6_E12temp_storage+24];
	min.s32 	%r574, %r572, %r573;
	selp.b32 	%r575, %r574, %r572, %p84;
	setp.gt.s32 	%p85, %r124, 160;
	ld.shared.u32 	%r576, [_ZZN3cub18CUB_300001_SM_10006detail6reduce28DeviceReduceSingleTileKernelINS2_10policy_hubIijN4cuda3__47minimumIiEEE10Policy1000EPiSB_iS8_iiNS5_3std3__410__identityEEEvT0_T1_T2_T3_T4_T6_E12temp_storage+28];
	min.s32 	%r577, %r575, %r576;
	selp.b32 	%r578, %r577, %r575, %p85;
	setp.gt.s32 	%p86, %r124, 192;
	ld.shared.u32 	%r579, [_ZZN3cub18CUB_300001_SM_10006detail6reduce28DeviceReduceSingleTileKernelINS2_10policy_hubIijN4cuda3__47minimumIiEEE10Policy1000EPiSB_iS8_iiNS5_3std3__410__identityEEEvT0_T1_T2_T3_T4_T6_E12temp_storage+32];
	min.s32 	%r580, %r578, %r579;
	selp.b32 	%r581, %r580, %r578, %p86;
	setp.gt.s32 	%p87, %r124, 224;
	ld.shared.u32 	%r582, [_ZZN3cub18CUB_300001_SM_10006detail6reduce28DeviceReduceSingleTileKernelINS2_10policy_hubIijN4cuda3__47minimumIiEEE10Policy1000EPiSB_iS8_iiNS5_3std3__410__identityEEEvT0_T1_T2_T3_T4_T6_E12temp_storage+36];
	min.s32 	%r583, %r581, %r582;
	selp.b32 	%r686, %r583, %r581, %p87;
	bra.uni 	$L__BB5_72;
$L__BB5_22:
	mov.u32 	%r27, %tid.x;
	shl.b32 	%r379, %r27, 2;
	mul.wide.u32 	%rd86, %r379, 4;
	add.s64 	%rd76, %rd16, %rd86;
	// begin inline asm
	ld.global.nc.v2.u64 {%rd74, %rd75}, [%rd76];
	// end inline asm
	mov.b64 	{%r380, %r381}, %rd75;
	mov.b64 	{%r382, %r383}, %rd74;
	add.s64 	%rd79, %rd76, 4096;
	// begin inline asm
	ld.global.nc.v2.u64 {%rd77, %rd78}, [%rd79];
	// end inline asm
	mov.b64 	{%r384, %r385}, %rd78;
	mov.b64 	{%r386, %r387}, %rd77;
	add.s64 	%rd82, %rd76, 8192;
	// begin inline asm
	ld.global.nc.v2.u64 {%rd80, %rd81}, [%rd82];
	// end inline asm
	mov.b64 	{%r388, %r389}, %rd81;
	mov.b64 	{%r390, %r391}, %rd80;
	add.s64 	%rd85, %rd76, 12288;
	// begin inline asm
	ld.global.nc.v2.u64 {%rd83, %rd84}, [%rd85];
	// end inline asm
	mov.b64 	{%r392, %r393}, %rd84;
	mov.b64 	{%r394, %r395}, %rd83;
	min.s32 	%r396, %r382, %r383;
	min.s32 	%r397, %r396, %r380;
	min.s32 	%r398, %r381, %r386;
	min.s32 	%r399, %r398, %r387;
	min.s32 	%r400, %r384, %r385;
	min.s32 	%r401, %r400, %r390;
	min.s32 	%r402, %r391, %r388;
	min.s32 	%r403, %r402, %r389;
	min.s32 	%r404, %r394, %r395;
	min.s32 	%r405, %r404, %r392;
	min.s32 	%r406, %r397, %r399;
	min.s32 	%r407, %r406, %r401;
	min.s32 	%r408, %r403, %r405;
	min.s32 	%r409, %r408, %r393;
	min.s32 	%r659, %r407, %r409;
	setp.lt.u32 	%p50, %r124, 8192;
	mov.b32 	%r648, 4096;
	@%p50 bra 	$L__BB5_26;
	add.s32 	%r29, %r124, -4096;
	mov.b32 	%r648, 4096;
$L__BB5_24:
	mul.wide.s32 	%rd99, %r648, 4;
	add.s64 	%rd89, %rd76, %rd99;
	// begin inline asm
	ld.global.nc.v2.u64 {%rd87, %rd88}, [%rd89];
	// end inline asm
	mov.b64 	{%r411, %r412}, %rd88;
	mov.b64 	{%r413, %r414}, %rd87;
	add.s64 	%rd92, %rd89, 4096;
	// begin inline asm
	ld.global.nc.v2.u64 {%rd90, %rd91}, [%rd92];
	// end inline asm
	mov.b64 	{%r415, %r416}, %rd91;
	mov.b64 	{%r417, %r418}, %rd90;
	add.s64 	%rd95, %rd89, 8192;
	// begin inline asm
	ld.global.nc.v2.u64 {%rd93, %rd94}, [%rd95];
	// end inline asm
	mov.b64 	{%r419, %r420}, %rd94;
	mov.b64 	{%r421, %r422}, %rd93;
	add.s64 	%rd98, %rd89, 12288;
	// begin inline asm
	ld.global.nc.v2.u64 {%rd96, %rd97}, [%rd98];
	// end inline asm
	mov.b64 	{%r423, %r424}, %rd97;
	mov.b64 	{%r425, %r426}, %rd96;
	min.s32 	%r427, %r659, %r413;
	min.s32 	%r428, %r427, %r414;
	min.s32 	%r429, %r411, %r412;
	min.s32 	%r430, %r429, %r417;
	min.s32 	%r431, %r418, %r415;
	min.s32 	%r432, %r431, %r416;
	min.s32 	%r433, %r421, %r422;
	min.s32 	%r434, %r433, %r419;
	min.s32 	%r435, %r420, %r425;
	min.s32 	%r436, %r435, %r426;
	min.s32 	%r437, %r423, %r424;
	min.s32 	%r438, %r428, %r430;
	min.s32 	%r439, %r438, %r432;
	min.s32 	%r440, %r434, %r436;
	min.s32 	%r441, %r440, %r437;
	min.s32 	%r659, %r439, %r441;
	sub.s32 	%r442, %r124, %r648;
	setp.lt.s32 	%p51, %r442, 4096;
	@%p51 bra 	$L__BB5_34;
	add.s32 	%r648, %r648, 4096;
	setp.le.s32 	%p52, %r648, %r29;
	@%p52 bra 	$L__BB5_24;
$L__BB5_26:
	setp.le.s32 	%p53, %r124, %r648;
	@%p53 bra 	$L__BB5_34;
	sub.s32 	%r36, %r124, %r648;
	setp.ge.s32 	%p54, %r27, %r36;
	@%p54 bra 	$L__BB5_34;
	not.b32 	%r444, %r27;
	add.s32 	%r445, %r124, %r444;
	sub.s32 	%r37, %r445, %r648;
	and.b32  	%r446, %r37, 768;
	setp.eq.s32 	%p55, %r446, 768;
	mov.u32 	%r653, %r27;
	@%p55 bra 	$L__BB5_31;
	add.s32 	%r650, %r27, %r648;
	shr.u32 	%r447, %r37, 8;
	add.s32 	%r448, %r447, 1;
	and.b32  	%r449, %r448, 3;
	neg.s32 	%r649, %r449;
	mov.u32 	%r653, %r27;
$L__BB5_30:
	.pragma "nounroll";
	mul.wide.u32 	%rd101, %r650, 4;
	add.s64 	%rd100, %rd16, %rd101;
	// begin inline asm
	ld.global.nc.u32 %r450, [%rd100];
	// end inline asm
	min.s32 	%r659, %r659, %r450;
	add.s32 	%r653, %r653, 256;
	add.s32 	%r650, %r650, 256;
	add.s32 	%r649, %r649, 1;
	setp.ne.s32 	%p56, %r649, 0;
	@%p56 bra 	$L__BB5_30;
$L__BB5_31:
	setp.lt.u32 	%p57, %r37, 768;
	@%p57 bra 	$L__BB5_34;
	cvt.u64.u32 	%rd102, %r653;
	cvt.u64.u32 	%rd103, %r648;
	add.s64 	%rd104, %rd102, %rd103;
	shl.b64 	%rd105, %rd104, 2;
	add.s64 	%rd106, %rd105, %rd16;
	add.s64 	%rd122, %rd106, 2048;
	add.s32 	%r656, %r653, %r648;
$L__BB5_33:
	mul.wide.u32 	%rd111, %r656, 4;
	add.s64 	%rd107, %rd16, %rd111;
	// begin inline asm
	ld.global.nc.u32 %r451, [%rd107];
	// end inline asm
	min.s32 	%r455, %r659, %r451;
	add.s64 	%rd108, %rd122, -1024;
	// begin inline asm
	ld.global.nc.u32 %r452, [%rd108];
	// end inline asm
	min.s32 	%r456, %r455, %r452;
	// begin inline asm
	ld.global.nc.u32 %r453, [%rd122];
	// end inline asm
	min.s32 	%r457, %r456, %r453;
	add.s64 	%rd110, %rd122, 1024;
	// begin inline asm
	ld.global.nc.u32 %r454, [%rd110];
	// end inline asm
	min.s32 	%r659, %r457, %r454;
	add.s32 	%r653, %r653, 1024;
	add.s64 	%rd122, %rd122, 4096;
	add.s32 	%r656, %r656, 1024;
	setp.lt.s32 	%p58, %r653, %r36;
	@%p58 bra 	$L__BB5_33;
$L__BB5_34:
	// begin inline asm
	mov.u32 %r458, %laneid;
	// end inline asm
	mov.b32 	%r461, 1;
	mov.b32 	%r482, 31;
	mov.b32 	%r483, -1;
	// begin inline asm
	shfl.sync.down.b32 %r459, %r659, %r461, %r482, %r483;
	// end inline asm
	setp.gt.s32 	%p59, %r458, 30;
	min.s32 	%r484, %r659, %r459;
	selp.b32 	%r465, %r659, %r484, %p59;
	mov.b32 	%r466, 2;
	// begin inline asm
	shfl.sync.down.b32 %r464, %r465, %r466, %r482, %r483;
	// end inline asm
	setp.gt.s32 	%p60, %r458, 29;
	min.s32 	%r485, %r465, %r464;
	selp.b32 	%r470, %r465, %r485, %p60;
	mov.b32 	%r471, 4;
	// begin inline asm
	shfl.sync.down.b32 %r469, %r470, %r471, %r482, %r483;
	// end inline asm
	setp.gt.s32 	%p61, %r458, 27;
	min.s32 	%r486, %r470, %r469;
	selp.b32 	%r475, %r470, %r486, %p61;
	mov.b32 	%r476, 8;
	// begin inline asm
	shfl.sync.down.b32 %r474, %r475, %r476, %r482, %r483;
	// end inline asm
	setp.gt.s32 	%p62, %r458, 23;
	min.s32 	%r487, %r475, %r474;
	selp.b32 	%r480, %r475, %r487, %p62;
	mov.b32 	%r481, 16;
	// begin inline asm
	shfl.sync.down.b32 %r479, %r480, %r481, %r482, %r483;
	// end inline asm
	setp.gt.s32 	%p63, %r458, 15;
	min.s32 	%r59, %r480, %r479;
	selp.b32 	%r686, %r480, %r59, %p63;
	setp.ne.s32 	%p64, %r458, 0;
	@%p64 bra 	$L__BB5_36;
	shr.u32 	%r488, %r27, 3;
	and.b32  	%r489, %r488, 124;
	mov.u32 	%r490, _ZZN3cub18CUB_300001_SM_10006detail6reduce28DeviceReduceSingleTileKernelINS2_10policy_hubIijN4cuda3__47minimumIiEEE10Policy1000EPiSB_iS8_iiNS5_3std3__410__identityEEEvT0_T1_T2_T3_T4_T6_E12temp_storage;
	add.s32 	%r491, %r490, %r489;
	st.shared.u32 	[%r491+8], %r59;
$L__BB5_36:
	bar.sync 	0;
	setp.ne.s32 	%p65, %r27, 0;
	@%p65 bra 	$L__BB5_72;
	ld.shared.u32 	%r492, [_ZZN3cub18CUB_300001_SM_10006detail6reduce28DeviceReduceSingleTileKernelINS2_10policy_hubIijN4cuda3__47minimumIiEEE10Policy1000EPiSB_iS8_iiNS5_3std3__410__identityEEEvT0_T1_T2_T3_T4_T6_E12temp_storage+12];
	min.s32 	%r493, %r686, %r492;
	ld.shared.u32 	%r494, [_ZZN3cub18CUB_300001_SM_10006detail6reduce28DeviceReduceSingleTileKernelINS2_10policy_hubIijN4cuda3__47minimumIiEEE10Policy1000EPiSB_iS8_iiNS5_3std3__410__identityEEEvT0_T1_T2_T3_T4_T6_E12temp_storage+16];
	min.s32 	%r495, %r493, %r494;
	ld.shared.u32 	%r496, [_ZZN3cub18CUB_300001_SM_10006detail6reduce28DeviceReduceSingleTileKernelINS2_10policy_hubIijN4cuda3__47minimumIiEEE10Policy1000EPiSB_iS8_iiNS5_3std3__410__identityEEEvT0_T1_T2_T3_T4_T6_E12temp_storage+20];
	min.s32 	%r497, %r495, %r496;
	ld.shared.u32 	%r498, [_ZZN3cub18CUB_300001_SM_10006detail6reduce28DeviceReduceSingleTileKernelINS2_10policy_hubIijN4cuda3__47minimumIiEEE10Policy1000EPiSB_iS8_iiNS5_3std3__410__identityEEEvT0_T1_T2_T3_T4_T6_E12temp_storage+24];
	min.s32 	%r499, %r497, %r498;
	ld.shared.u32 	%r500, [_ZZN3cub18CUB_300001_SM_10006detail6reduce28DeviceReduceSingleTileKernelINS2_10policy_hubIijN4cuda3__47minimumIiEEE10Policy1000EPiSB_iS8_iiNS5_3std3__410__identityEEEvT0_T1_T2_T3_T4_T6_E12temp_storage+28];
	min.s32 	%r501, %r499, %r500;
	ld.shared.u32 	%r502, [_ZZN3cub18CUB_300001_SM_10006detail6reduce28DeviceReduceSingleTileKernelINS2_10policy_hubIijN4cuda3__47minimumIiEEE10Policy1000EPiSB_iS8_iiNS5_3std3__410__identityEEEvT0_T1_T2_T3_T4_T6_E12temp_storage+32];
	min.s32 	%r503, %r501, %r502;
	ld.shared.u32 	%r504, [_ZZN3cub18CUB_300001_SM_10006detail6reduce28DeviceReduceSingleTileKernelINS2_10policy_hubIijN4cuda3__47minimumIiEEE10Policy1000EPiSB_iS8_iiNS5_3std3__410__identityEEEvT0_T1_T2_T3_T4_T6_E12temp_storage+36];
	min.s32 	%r686, %r503, %r504;
	bra.uni 	$L__BB5_72;
$L__BB5_38:
	setp.gt.s32 	%p3, %r124, 4095;
	@%p3 bra 	$L__BB5_56;
	mov.u32 	%r62, %tid.x;
	setp.ge.s32 	%p20, %r62, %r124;
	mov.b32 	%r670, 0;
	mov.u32 	%r665, %r62;
	@%p20 bra 	$L__BB5_41;
	mul.wide.u32 	%rd66, %r62, 4;
	add.s64 	%rd65, %rd16, %rd66;
	// begin inline asm
	ld.global.nc.u32 %r670, [%rd65];
	// end inline asm
	add.s32 	%r665, %r62, 256;
$L__BB5_41:
	setp.ge.s32 	%p21, %r665, %r124;
	@%p21 bra 	$L__BB5_47;
	not.b32 	%r255, %r665;
	add.s32 	%r67, %r124, %r255;
	and.b32  	%r256, %r67, 768;
	setp.eq.s32 	%p22, %r256, 768;
	@%p22 bra 	$L__BB5_45;
	mul.wide.u32 	%rd67, %r665, 4;
	add.s64 	%rd123, %rd16, %rd67;
	shr.u32 	%r257, %r67, 8;
	add.s32 	%r258, %r257, 1;
	and.b32  	%r259, %r258, 3;
	neg.s32 	%r662, %r259;
$L__BB5_44:
	.pragma "nounroll";
	// begin inline asm
	ld.global.nc.u32 %r260, [%rd123];
	// end inline asm
	min.s32 	%r670, %r670, %r260;
	add.s32 	%r665, %r665, 256;
	add.s64 	%rd123, %rd123, 1024;
	add.s32 	%r662, %r662, 1;
	setp.ne.s32 	%p23, %r662, 0;
	@%p23 bra 	$L__BB5_44;
$L__BB5_45:
	setp.lt.u32 	%p24, %r67, 768;
	@%p24 bra 	$L__BB5_47;
$L__BB5_46:
	mul.wide.s32 	%rd73, %r665, 4;
	add.s64 	%rd69, %rd16, %rd73;
	// begin inline asm
	ld.global.nc.u32 %r261, [%rd69];
	// end inline asm
	min.s32 	%r265, %r670, %r261;
	add.s64 	%rd70, %rd69, 1024;
	// begin inline asm
	ld.global.nc.u32 %r262, [%rd70];
	// end inline asm
	min.s32 	%r266, %r265, %r262;
	add.s64 	%rd71, %rd69, 2048;
	// begin inline asm
	ld.global.nc.u32 %r263, [%rd71];
	// end inline asm
	min.s32 	%r267, %r266, %r263;
	add.s64 	%rd72, %rd69, 3072;
	// begin inline asm
	ld.global.nc.u32 %r264, [%rd72];
	// end inline asm
	min.s32 	%r670, %r267, %r264;
	add.s32 	%r665, %r665, 1024;
	setp.lt.s32 	%p25, %r665, %r124;
	@%p25 bra 	$L__BB5_46;
$L__BB5_47:
	setp.lt.s32 	%p26, %r124, 256;
	@%p26 bra 	$L__BB5_52;
	// begin inline asm
	mov.u32 %r331, %laneid;
	// end inline asm
	mov.b32 	%r334, 1;
	mov.b32 	%r355, 31;
	mov.b32 	%r356, -1;
	// begin inline asm
	shfl.sync.down.b32 %r332, %r670, %r334, %r355, %r356;
	// end inline asm
	setp.gt.s32 	%p42, %r331, 30;
	min.s32 	%r357, %r670, %r332;
	selp.b32 	%r338, %r670, %r357, %p42;
	mov.b32 	%r339, 2;
	// begin inline asm
	shfl.sync.down.b32 %r337, %r338, %r339, %r355, %r356;
	// end inline asm
	setp.gt.s32 	%p43, %r331, 29;
	min.s32 	%r358, %r338, %r337;
	selp.b32 	%r343, %r338, %r358, %p43;
	mov.b32 	%r344, 4;
	// begin inline asm
	shfl.sync.down.b32 %r342, %r343, %r344, %r355, %r356;
	// end inline asm
	setp.gt.s32 	%p44, %r331, 27;
	min.s32 	%r359, %r343, %r342;
	selp.b32 	%r348, %r343, %r359, %p44;
	mov.b32 	%r349, 8;
	// begin inline asm
	shfl.sync.down.b32 %r347, %r348, %r349, %r355, %r356;
	// end inline asm
	setp.gt.s32 	%p45, %r331, 23;
	min.s32 	%r360, %r348, %r347;
	selp.b32 	%r353, %r348, %r360, %p45;
	mov.b32 	%r354, 16;
	// begin inline asm
	shfl.sync.down.b32 %r352, %r353, %r354, %r355, %r356;
	// end inline asm
	setp.gt.s32 	%p46, %r331, 15;
	min.s32 	%r83, %r353, %r352;
	selp.b32 	%r686, %r353, %r83, %p46;
	setp.ne.s32 	%p47, %r331, 0;
	@%p47 bra 	$L__BB5_50;
	shr.u32 	%r361, %r62, 3;
	and.b32  	%r362, %r361, 124;
	mov.u32 	%r363, _ZZN3cub18CUB_300001_SM_10006detail6reduce28DeviceReduceSingleTileKernelINS2_10policy_hubIijN4cuda3__47minimumIiEEE10Policy1000EPiSB_iS8_iiNS5_3std3__410__identityEEEvT0_T1_T2_T3_T4_T6_E12temp_storage;
	add.s32 	%r364, %r363, %r362;
	st.shared.u32 	[%r364+8], %r83;
$L__BB5_50:
	bar.sync 	0;
	setp.ne.s32 	%p48, %r62, 0;
	@%p48 bra 	$L__BB5_72;
	ld.shared.u32 	%r365, [_ZZN3cub18CUB_300001_SM_10006detail6reduce28DeviceReduceSingleTileKernelINS2_10policy_hubIijN4cuda3__47minimumIiEEE10Policy1000EPiSB_iS8_iiNS5_3std3__410__identityEEEvT0_T1_T2_T3_T4_T6_E12temp_storage+12];
	min.s32 	%r366, %r686, %r365;
	ld.shared.u32 	%r367, [_ZZN3cub18CUB_300001_SM_10006detail6reduce28DeviceReduceSingleTileKernelINS2_10policy_hubIijN4cuda3__47minimumIiEEE10Policy1000EPiSB_iS8_iiNS5_3std3__410__identityEEEvT0_T1_T2_T3_T4_T6_E12temp_storage+16];
	min.s32 	%r368, %r366, %r367;
	ld.shared.u32 	%r369, [_ZZN3cub18CUB_300001_SM_10006detail6reduce28DeviceReduceSingleTileKernelINS2_10policy_hubIijN4cuda3__47minimumIiEEE10Policy1000EPiSB_iS8_iiNS5_3std3__410__identityEEEvT0_T1_T2_T3_T4_T6_E12temp_storage+20];
	min.s32 	%r370, %r368, %r369;
	ld.shared.u32 	%r371, [_ZZN3cub18CUB_300001_SM_10006detail6reduce28DeviceReduceSingleTileKernelINS2_10policy_hubIijN4cuda3__47minimumIiEEE10Policy1000EPiSB_iS8_iiNS5_3std3__410__identityEEEvT0_T1_T2_T3_T4_T6_E12temp_storage+24];
	min.s32 	%r372, %r370, %r371;
	ld.shared.u32 	%r373, [_ZZN3cub18CUB_300001_SM_10006detail6reduce28DeviceReduceSingleTileKernelINS2_10policy_hubIijN4cuda3__47minimumIiEEE10Policy1000EPiSB_iS8_iiNS5_3std3__410__identityEEEvT0_T1_T2_T3_T4_T6_E12temp_storage+28];
	min.s32 	%r374, %r372, %r373;
	ld.shared.u32 	%r375, [_ZZN3cub18CUB_300001_SM_10006detail6reduce28DeviceReduceSingleTileKernelINS2_10policy_hubIijN4cuda3__47minimumIiEEE10Policy1000EPiSB_iS8_iiNS5_3std3__410__identityEEEvT0_T1_T2_T3_T4_T6_E12temp_storage+32];
	min.s32 	%r376, %r374, %r375;
	ld.shared.u32 	%r377, [_ZZN3cub18CUB_300001_SM_10006detail6reduce28DeviceReduceSingleTileKernelINS2_10policy_hubIijN4cuda3__47minimumIiEEE10Policy1000EPiSB_iS8_iiNS5_3std3__410__identityEEEvT0_T1_T2_T3_T4_T6_E12temp_storage+36];
	min.s32 	%r686, %r376, %r377;
	bra.uni 	$L__BB5_72;
$L__BB5_52:
	// begin inline asm
	mov.u32 %r268, %laneid;
	// end inline asm
	and.b32  	%r294, %r62, 992;
	add.s32 	%r295, %r294, 32;
	setp.gt.s32 	%p27, %r295, %r124;
	not.b32 	%r296, %r294;
	add.s32 	%r297, %r124, %r296;
	selp.b32 	%r292, %r297, 31, %p27;
	mov.b32 	%r271, 1;
	mov.b32 	%r293, -1;
	// begin inline asm
	shfl.sync.down.b32 %r269, %r670, %r271, %r292, %r293;
	// end inline asm
	setp.lt.s32 	%p28, %r268, %r292;
	min.s32 	%r298, %r670, %r269;
	selp.b32 	%r275, %r298, %r670, %p28;
	mov.b32 	%r276, 2;
	// begin inline asm
	shfl.sync.down.b32 %r274, %r275, %r276, %r292, %r293;
	// end inline asm
	add.s32 	%r299, %r268, 2;
	setp.gt.s32 	%p29, %r299, %r292;
	min.s32 	%r300, %r275, %r274;
	selp.b32 	%r280, %r275, %r300, %p29;
	mov.b32 	%r281, 4;
	// begin inline asm
	shfl.sync.down.b32 %r279, %r280, %r281, %r292, %r293;
	// end inline asm
	add.s32 	%r301, %r268, 4;
	setp.gt.s32 	%p30, %r301, %r292;
	min.s32 	%r302, %r280, %r279;
	selp.b32 	%r285, %r280, %r302, %p30;
	mov.b32 	%r286, 8;
	// begin inline asm
	shfl.sync.down.b32 %r284, %r285, %r286, %r292, %r293;
	// end inline asm
	add.s32 	%r303, %r268, 8;
	setp.gt.s32 	%p31, %r303, %r292;
	min.s32 	%r304, %r285, %r284;
	selp.b32 	%r290, %r285, %r304, %p31;
	mov.b32 	%r291, 16;
	// begin inline asm
	shfl.sync.down.b32 %r289, %r290, %r291, %r292, %r293;
	// end inline asm
	add.s32 	%r305, %r268, 16;
	setp.gt.s32 	%p32, %r305, %r292;
	min.s32 	%r306, %r290, %r289;
	selp.b32 	%r686, %r290, %r306, %p32;
	setp.ne.s32 	%p33, %r268, 0;
	@%p33 bra 	$L__BB5_54;
	shr.u32 	%r307, %r62, 3;
	and.b32  	%r308, %r307, 124;
	mov.u32 	%r309, _ZZN3cub18CUB_300001_SM_10006detail6reduce28DeviceReduceSingleTileKernelINS2_10policy_hubIijN4cuda3__47minimumIiEEE10Policy1000EPiSB_iS8_iiNS5_3std3__410__identityEEEvT0_T1_T2_T3_T4_T6_E12temp_storage;
	add.s32 	%r310, %r309, %r308;
	st.shared.u32 	[%r310+8], %r686;
$L__BB5_54:
	bar.sync 	0;
	setp.ne.s32 	%p34, %r62, 0;
	@%p34 bra 	$L__BB5_72;
	setp.gt.s32 	%p35, %r124, 32;
	ld.shared.u32 	%r311, [_ZZN3cub18CUB_300001_SM_10006detail6reduce28DeviceReduceSingleTileKernelINS2_10policy_hubIijN4cuda3__47minimumIiEEE10Policy1000EPiSB_iS8_iiNS5_3std3__410__identityEEEvT0_T1_T2_T3_T4_T6_E12temp_storage+12];
	min.s32 	%r312, %r686, %r311;
	selp.b32 	%r313, %r312, %r686, %p35;
	setp.gt.s32 	%p36, %r124, 64;
	ld.shared.u32 	%r314, [_ZZN3cub18CUB_300001_SM_10006detail6reduce28DeviceReduceSingleTileKernelINS2_10policy_hubIijN4cuda3__47minimumIiEEE10Policy1000EPiSB_iS8_iiNS5_3std3__410__identityEEEvT0_T1_T2_T3_T4_T6_E12temp_storage+16];
	min.s32 	%r315, %r313, %r314;
	selp.b32 	%r316, %r315, %r313, %p36;
	setp.gt.s32 	%p37, %r124, 96;
	ld.shared.u32 	%r317, [_ZZN3cub18CUB_300001_SM_10006detail6reduce28DeviceReduceSingleTileKernelINS2_10policy_hubIijN4cuda3__47minimumIiEEE10Policy1000EPiSB_iS8_iiNS5_3std3__410__identityEEEvT0_T1_T2_T3_T4_T6_E12temp_storage+20];
	min.s32 	%r318, %r316, %r317;
	selp.b32 	%r319, %r318, %r316, %p37;
	setp.gt.s32 	%p38, %r124, 128;
	ld.shared.u32 	%r320, [_ZZN3cub18CUB_300001_SM_10006detail6reduce28DeviceReduceSingleTileKernelINS2_10policy_hubIijN4cuda3__47minimumIiEEE10Policy1000EPiSB_iS8_iiNS5_3std3__410__identityEEEvT0_T1_T2_T3_T4_T6_E12temp_storage+24];
	min.s32 	%r321, %r319, %r320;
	selp.b32 	%r322, %r321, %r319, %p38;
	setp.gt.s32 	%p39, %r124, 160;
	ld.shared.u32 	%r323, [_ZZN3cub18CUB_300001_SM_10006detail6reduce28DeviceReduceSingleTileKernelINS2_10policy_hubIijN4cuda3__47minimumIiEEE10Policy1000EPiSB_iS8_iiNS5_3std3__410__identityEEEvT0_T1_T2_T3_T4_T6_E12temp_storage+28];
	min.s32 	%r324, %r322, %r323;
	selp.b32 	%r325, %r324, %r322, %p39;
	setp.gt.s32 	%p40, %r124, 192;
	ld.shared.u32 	%r326, [_ZZN3cub18CUB_300001_SM_10006detail6reduce28DeviceReduceSingleTileKernelINS2_10policy_hubIijN4cuda3__47minimumIiEEE10Policy1000EPiSB_iS8_iiNS5_3std3__410__identityEEEvT0_T1_T2_T3_T4_T6_E12temp_storage+32];
	min.s32 	%r327, %r325, %r326;
	selp.b32 	%r328, %r327, %r325, %p40;
	setp.gt.s32 	%p41, %r124, 224;
	ld.shared.u32 	%r329, [_ZZN3cub18CUB_300001_SM_10006detail6reduce28DeviceReduceSingleTileKernelINS2_10policy_hubIijN4cuda3__47minimumIiEEE10Policy1000EPiSB_iS8_iiNS5_3std3__410__identityEEEvT0_T1_T2_T3_T4_T6_E12temp_storage+36];
	min.s32 	%r330, %r328, %r329;
	selp.b32 	%r686, %r330, %r328, %p41;
	bra.uni 	$L__BB5_72;
$L__BB5_56:
	mov.u32 	%r88, %tid.x;
	mul.wide.u32 	%rd35, %r88, 4;
	add.s64 	%rd19, %rd16, %rd35;
	// begin inline asm
	ld.global.nc.u32 %r126, [%rd19];
	// end inline asm
	add.s64 	%rd20, %rd19, 1024;
	// begin inline asm
	ld.global.nc.u32 %r127, [%rd20];
	// end inline asm
	add.s64 	%rd21, %rd19, 2048;
	// begin inline asm
	ld.global.nc.u32 %r128, [%rd21];
	// end inline asm
	add.s64 	%rd22, %rd19, 3072;
	// begin inline asm
	ld.global.nc.u32 %r129, [%rd22];
	// end inline asm
	add.s64 	%rd23, %rd19, 4096;
	// begin inline asm
	ld.global.nc.u32 %r130, [%rd23];
	// end inline asm
	add.s64 	%rd24, %rd19, 5120;
	// begin inline asm
	ld.global.nc.u32 %r131, [%rd24];
	// end inline asm
	add.s64 	%rd25, %rd19, 6144;
	// begin inline asm
	ld.global.nc.u32 %r132, [%rd25];
	// end inline asm
	add.s64 	%rd26, %rd19, 7168;
	// begin inline asm
	ld.global.nc.u32 %r133, [%rd26];
	// end inline asm
	add.s64 	%rd27, %rd19, 8192;
	// begin inline asm
	ld.global.nc.u32 %r134, [%rd27];
	// end inline asm
	add.s64 	%rd28, %rd19, 9216;
	// begin inline asm
	ld.global.nc.u32 %r135, [%rd28];
	// end inline asm
	add.s64 	%rd29, %rd19, 10240;
	// begin inline asm
	ld.global.nc.u32 %r136, [%rd29];
	// end inline asm
	add.s64 	%rd30, %rd19, 11264;
	// begin inline asm
	ld.global.nc.u32 %r137, [%rd30];
	// end inline asm
	add.s64 	%rd31, %rd19, 12288;
	// begin inline asm
	ld.global.nc.u32 %r138, [%rd31];
	// end inline asm
	add.s64 	%rd32, %rd19, 13312;
	// begin inline asm
	ld.global.nc.u32 %r139, [%rd32];
	// end inline asm
	add.s64 	%rd33, %rd19, 14336;
	// begin inline asm
	ld.global.nc.u32 %r140, [%rd33];
	// end inline asm
	add.s64 	%rd34, %rd19, 15360;
	// begin inline asm
	ld.global.nc.u32 %r141, [%rd34];
	// end inline asm
	min.s32 	%r143, %r126, %r127;
	min.s32 	%r144, %r143, %r128;
	min.s32 	%r145, %r129, %r130;
	min.s32 	%r146, %r145, %r131;
	min.s32 	%r147, %r132, %r133;
	min.s32 	%r148, %r147, %r134;
	min.s32 	%r149, %r135, %r136;
	min.s32 	%r150, %r149, %r137;
	min.s32 	%r151, %r138, %r139;
	min.s32 	%r152, %r151, %r140;
	min.s32 	%r153, %r144, %r146;
	min.s32 	%r154, %r153, %r148;
	min.s32 	%r155, %r150, %r152;
	min.s32 	%r156, %r155, %r141;
	min.s32 	%r685, %r154, %r156;
	setp.lt.u32 	%p4, %r124, 8192;
	mov.b32 	%r674, 4096;
	@%p4 bra 	$L__BB5_60;
	add.s32 	%r90, %r124, -4096;
	mov.b32 	%r674, 4096;
$L__BB5_58:
	mul.wide.s32 	%rd52, %r674, 4;
	add.s64 	%rd36, %rd19, %rd52;
	// begin inline asm
	ld.global.nc.u32 %r158, [%rd36];
	// end inline asm
	add.s64 	%rd37, %rd36, 1024;
	// begin inline asm
	ld.global.nc.u32 %r159, [%rd37];
	// end inline asm
	add.s64 	%rd38, %rd36, 2048;
	// begin inline asm
	ld.global.nc.u32 %r160, [%rd38];
	// end inline asm
	add.s64 	%rd39, %rd36, 3072;
	// begin inline asm
	ld.global.nc.u32 %r161, [%rd39];
	// end inline asm
	add.s64 	%rd40, %rd36, 4096;
	// begin inline asm
	ld.global.nc.u32 %r162, [%rd40];
	// end inline asm
	add.s64 	%rd41, %rd36, 5120;
	// begin inline asm
	ld.global.nc.u32 %r163, [%rd41];
	// end inline asm
	add.s64 	%rd42, %rd36, 6144;
	// begin inline asm
	ld.global.nc.u32 %r164, [%rd42];
	// end inline asm
	add.s64 	%rd43, %rd36, 7168;
	// begin inline asm
	ld.global.nc.u32 %r165, [%rd43];
	// end inline asm
	add.s64 	%rd44, %rd36, 8192;
	// begin inline asm
	ld.global.nc.u32 %r166, [%rd44];
	// end inline asm
	add.s64 	%rd45, %rd36, 9216;
	// begin inline asm
	ld.global.nc.u32 %r167, [%rd45];
	// end inline asm
	add.s64 	%rd46, %rd36, 10240;
	// begin inline asm
	ld.global.nc.u32 %r168, [%rd46];
	// end inline asm
	add.s64 	%rd47, %rd36, 11264;
	// begin inline asm
	ld.global.nc.u32 %r169, [%rd47];
	// end inline asm
	add.s64 	%rd48, %rd36, 12288;
	// begin inline asm
	ld.global.nc.u32 %r170, [%rd48];
	// end inline asm
	add.s64 	%rd49, %rd36, 13312;
	// begin inline asm
	ld.global.nc.u32 %r171, [%rd49];
	// end inline asm
	add.s64 	%rd50, %rd36, 14336;
	// begin inline asm
	ld.global.nc.u32 %r172, [%rd50];
	// end inline asm
	add.s64 	%rd51, %rd36, 15360;
	// begin inline asm
	ld.global.nc.u32 %r173, [%rd51];
	// end inline asm
	min.s32 	%r174, %r685, %r158;
	min.s32 	%r175, %r174, %r159;
	min.s32 	%r176, %r160, %r161;
	min.s32 	%r177, %r176, %r162;
	min.s32 	%r178, %r163, %r164;
	min.s32 	%r179, %r178, %r165;
	min.s32 	%r180, %r166, %r167;
	min.s32 	%r181, %r180, %r168;
	min.s32 	%r182, %r169, %r170;
	min.s32 	%r183, %r182, %r171;
	min.s32 	%r184, %r172, %r173;
	min.s32 	%r185, %r175, %r177;
	min.s32 	%r186, %r185, %r179;
	min.s32 	%r187, %r181, %r183;
	min.s32 	%r188, %r187, %r184;
	min.s32 	%r685, %r186, %r188;
	sub.s32 	%r189, %r124, %r674;
	setp.lt.s32 	%p5, %r189, 4096;
	@%p5 bra 	$L__BB5_68;
	add.s32 	%r674, %r674, 4096;
	setp.le.s32 	%p6, %r674, %r90;
	@%p6 bra 	$L__BB5_58;
$L__BB5_60:
	setp.le.s32 	%p7, %r124, %r674;
	@%p7 bra 	$L__BB5_68;
	sub.s32 	%r97, %r124, %r674;
	setp.ge.s32 	%p8, %r88, %r97;
	@%p8 bra 	$L__BB5_68;
	not.b32 	%r191, %r88;
	add.s32 	%r192, %r124, %r191;
	sub.s32 	%r98, %r192, %r674;
	and.b32  	%r193, %r98, 768;
	setp.eq.s32 	%p9, %r193, 768;
	mov.u32 	%r679, %r88;
	@%p9 bra 	$L__BB5_65;
	add.s32 	%r676, %r88, %r674;
	shr.u32 	%r194, %r98, 8;
	add.s32 	%r195, %r194, 1;
	and.b32  	%r196, %r195, 3;
	neg.s32 	%r675, %r196;
	mov.u32 	%r679, %r88;
$L__BB5_64:
	.pragma "nounroll";
	mul.wide.u32 	%rd54, %r676, 4;
	add.s64 	%rd53, %rd16, %rd54;
	// begin inline asm
	ld.global.nc.u32 %r197, [%rd53];
	// end inline asm
	min.s32 	%r685, %r685, %r197;
	add.s32 	%r679, %r679, 256;
	add.s32 	%r676, %r676, 256;
	add.s32 	%r675, %r675, 1;
	setp.ne.s32 	%p10, %r675, 0;
	@%p10 bra 	$L__BB5_64;
$L__BB5_65:
	setp.lt.u32 	%p11, %r98, 768;
	@%p11 bra 	$L__BB5_68;
	cvt.u64.u32 	%rd55, %r679;
	cvt.u64.u32 	%rd56, %r674;
	add.s64 	%rd57, %rd55, %rd56;
	shl.b64 	%rd58, %rd57, 2;
	add.s64 	%rd59, %rd58, %rd16;
	add.s64 	%rd124, %rd59, 2048;
	add.s32 	%r682, %r679, %r674;
$L__BB5_67:
	mul.wide.u32 	%rd64, %r682, 4;
	add.s64 	%rd60, %rd16, %rd64;
	// begin inline asm
	ld.global.nc.u32 %r198, [%rd60];
	// end inline asm
	min.s32 	%r202, %r685, %r198;
	add.s64 	%rd61, %rd124, -1024;
	// begin inline asm
	ld.global.nc.u32 %r199, [%rd61];
	// end inline asm
	min.s32 	%r203, %r202, %r199;
	// begin inline asm
	ld.global.nc.u32 %r200, [%rd124];
	// end inline asm
	min.s32 	%r204, %r203, %r200;
	add.s64 	%rd63, %rd124, 1024;
	// begin inline asm
	ld.global.nc.u32 %r201, [%rd63];
	// end inline asm
	min.s32 	%r685, %r204, %r201;
	add.s32 	%r679, %r679, 1024;
	add.s64 	%rd124, %rd124, 4096;
	add.s32 	%r682, %r682, 1024;
	setp.lt.s32 	%p12, %r679, %r97;
	@%p12 bra 	$L__BB5_67;
$L__BB5_68:
	// begin inline asm
	mov.u32 %r205, %laneid;
	// end inline asm
	mov.b32 	%r208, 1;
	mov.b32 	%r229, 31;
	mov.b32 	%r230, -1;
	// begin inline asm
	shfl.sync.down.b32 %r206, %r685, %r208, %r229, %r230;
	// end inline asm
	setp.gt.s32 	%p13, %r205, 30;
	min.s32 	%r231, %r685, %r206;
	selp.b32 	%r212, %r685, %r231, %p13;
	mov.b32 	%r213, 2;
	// begin inline asm
	shfl.sync.down.b32 %r211, %r212, %r213, %r229, %r230;
	// end inline asm
	setp.gt.s32 	%p14, %r205, 29;
	min.s32 	%r232, %r212, %r211;
	selp.b32 	%r217, %r212, %r232, %p14;
	mov.b32 	%r218, 4;
	// begin inline asm
	shfl.sync.down.b32 %r216, %r217, %r218, %r229, %r230;
	// end inline asm
	setp.gt.s32 	%p15, %r205, 27;
	min.s32 	%r233, %r217, %r216;
	selp.b32 	%r222, %r217, %r233, %p15;
	mov.b32 	%r223, 8;
	// begin inline asm
	shfl.sync.down.b32 %r221, %r222, %r223, %r229, %r230;
	// end inline asm
	setp.gt.s32 	%p16, %r205, 23;
	min.s32 	%r234, %r222, %r221;
	selp.b32 	%r227, %r222, %r234, %p16;
	mov.b32 	%r228, 16;
	// begin inline asm
	shfl.sync.down.b32 %r226, %r227, %r228, %r229, %r230;
	// end inline asm
	setp.gt.s32 	%p17, %r205, 15;
	min.s32 	%r120, %r227, %r226;
	selp.b32 	%r686, %r227, %r120, %p17;
	setp.ne.s32 	%p18, %r205, 0;
	@%p18 bra 	$L__BB5_70;
	shr.u32 	%r235, %r88, 3;
	and.b32  	%r236, %r235, 124;
	mov.u32 	%r237, _ZZN3cub18CUB_300001_SM_10006detail6reduce28DeviceReduceSingleTileKernelINS2_10policy_hubIijN4cuda3__47minimumIiEEE10Policy1000EPiSB_iS8_iiNS5_3std3__410__identityEEEvT0_T1_T2_T3_T4_T6_E12temp_storage;
	add.s32 	%r238, %r237, %r236;
	st.shared.u32 	[%r238+8], %r120;
$L__BB5_70:
	bar.sync 	0;
	setp.ne.s32 	%p19, %r88, 0;
	@%p19 bra 	$L__BB5_72;
	ld.shared.u32 	%r239, [_ZZN3cub18CUB_300001_SM_10006detail6reduce28DeviceReduceSingleTileKernelINS2_10policy_hubIijN4cuda3__47minimumIiEEE10Policy1000EPiSB_iS8_iiNS5_3std3__410__identityEEEvT0_T1_T2_T3_T4_T6_E12temp_storage+12];
	min.s32 	%r240, %r686, %r239;
	ld.shared.u32 	%r241, [_ZZN3cub18CUB_300001_SM_10006detail6reduce28DeviceReduceSingleTileKernelINS2_10policy_hubIijN4cuda3__47minimumIiEEE10Policy1000EPiSB_iS8_iiNS5_3std3__410__identityEEEvT0_T1_T2_T3_T4_T6_E12temp_storage+16];
	min.s32 	%r242, %r240, %r241;
	ld.shared.u32 	%r243, [_ZZN3cub18CUB_300001_SM_10006detail6reduce28DeviceReduceSingleTileKernelINS2_10policy_hubIijN4cuda3__47minimumIiEEE10Policy1000EPiSB_iS8_iiNS5_3std3__410__identityEEEvT0_T1_T2_T3_T4_T6_E12temp_storage+20];
	min.s32 	%r244, %r242, %r243;
	ld.shared.u32 	%r245, [_ZZN3cub18CUB_300001_SM_10006detail6reduce28DeviceReduceSingleTileKernelINS2_10policy_hubIijN4cuda3__47minimumIiEEE10Policy1000EPiSB_iS8_iiNS5_3std3__410__identityEEEvT0_T1_T2_T3_T4_T6_E12temp_storage+24];
	min.s32 	%r246, %r244, %r245;
	ld.shared.u32 	%r247, [_ZZN3cub18CUB_300001_SM_10006detail6reduce28DeviceReduceSingleTileKernelINS2_10policy_hubIijN4cuda3__47minimumIiEEE10Policy1000EPiSB_iS8_iiNS5_3std3__410__identityEEEvT0_T1_T2_T3_T4_T6_E12temp_storage+28];
	min.s32 	%r248, %r246, %r247;
	ld.shared.u32 	%r249, [_ZZN3cub18CUB_300001_SM_10006detail6reduce28DeviceReduceSingleTileKernelINS2_10policy_hubIijN4cuda3__47minimumIiEEE10Policy1000EPiSB_iS8_iiNS5_3std3__410__identityEEEvT0_T1_T2_T3_T4_T6_E12temp_storage+32];
	min.s32 	%r250, %r248, %r249;
	ld.shared.u32 	%r251, [_ZZN3cub18CUB_300001_SM_10006detail6reduce28DeviceReduceSingleTileKernelINS2_10policy_hubIijN4cuda3__47minimumIiEEE10Policy1000EPiSB_iS8_iiNS5_3std3__410__identityEEEvT0_T1_T2_T3_T4_T6_E12temp_storage+36];
	min.s32 	%r686, %r250, %r251;
$L__BB5_72:
	mov.u32 	%r631, %tid.x;
	setp.ne.s32 	%p95, %r631, 0;
	@%p95 bra 	$L__BB5_74;
	min.s32 	%r632, %r125, %r686;
	st.global.u32 	[%rd1], %r632;
$L__BB5_74:
	ret;

}
	// .globl	_ZN3cub18CUB_300001_SM_10006detail6reduce28DeviceReduceSingleTileKernelINS2_10policy_hubIiyN4cuda3__47minimumIiEEE10Policy1000EN6thrust24THRUST_300001_SM_1000_NS6detail15normal_iteratorINSC_10device_ptrIiEEEEPiyS8_iiNS5_3std3__410__identityEEEvT0_T1_T2_T3_T4_T6_
.visible .entry _ZN3cub18CUB_300001_SM_10006detail6reduce28DeviceReduceSingleTileKernelINS2_10policy_hubIiyN4cuda3__47minimumIiEEE10Policy1000EN6thrust24THRUST_300001_SM_1000_NS6detail15normal_iteratorINSC_10device_ptrIiEEEEPiyS8_iiNS5_3std3__410__identityEEEvT0_T1_T2_T3_T4_T6_(
	.param .align 8 .b8 _ZN3cub18CUB_300001_SM_10006detail6reduce28DeviceReduceSingleTileKernelINS2_10policy_hubIiyN4cuda3__47minimumIiEEE10Policy1000EN6thrust24THRUST_300001_SM_1000_NS6detail15normal_iteratorINSC_10device_ptrIiEEEEPiyS8_iiNS5_3std3__410__identityEEEvT0_T1_T2_T3_T4_T6__param_0[8],
	.param .u64 .ptr .align 1 _ZN3cub18CUB_300001_SM_10006detail6reduce28DeviceReduceSingleTileKernelINS2_10policy_hubIiyN4cuda3__47minimumIiEEE10Policy1000EN6thrust24THRUST_300001_SM_1000_NS6detail15normal_iteratorINSC_10device_ptrIiEEEEPiyS8_iiNS5_3std3__410__identityEEEvT0_T1_T2_T3_T4_T6__param_1,
	.param .u64 _ZN3cub18CUB_300001_SM_10006detail6reduce28DeviceReduceSingleTileKernelINS2_10policy_hubIiyN4cuda3__47minimumIiEEE10Policy1000EN6thrust24THRUST_300001_SM_1000_NS6detail15normal_iteratorINSC_10device_ptrIiEEEEPiyS8_iiNS5_3std3__410__identityEEEvT0_T1_T2_T3_T4_T6__param_2,
	.param .align 1 .b8 _ZN3cub18CUB_300001_SM_10006detail6reduce28DeviceReduceSingleTileKernelINS2_10policy_hubIiyN4cuda3__47minimumIiEEE10Policy1000EN6thrust24THRUST_300001_SM_1000_NS6detail15normal_iteratorINSC_10device_ptrIiEEEEPiyS8_iiNS5_3std3__410__identityEEEvT0_T1_T2_T3_T4_T6__param_3[1],
	.param .u32 _ZN3cub18CUB_300001_SM_10006detail6reduce28DeviceReduceSingleTileKernelINS2_10policy_hubIiyN4cuda3__47minimumIiEEE10Policy1000EN6thrust24THRUST_300001_SM_1000_NS6detail15normal_iteratorINSC_10device_ptrIiEEEEPiyS8_iiNS5_3std3__410__identityEEEvT0_T1_T2_T3_T4_T6__param_4,
	.param .align 1 .b8 _ZN3cub18CUB_300001_SM_10006detail6reduce28DeviceReduceSingleTileKernelINS2_10policy_hubIiyN4cuda3__47minimumIiEEE10Policy1000EN6thrust24THRUST_300001_SM_1000_NS6detail15normal_iteratorINSC_10device_ptrIiEEEEPiyS8_iiNS5_3std3__410__identityEEEvT0_T1_T2_T3_T4_T6__param_5[1]
)
.maxntid 256
.minnctapersm 1
{
	.reg .pred 	%p<59>;
	.reg .b32 	%r<471>;
	.reg .b64 	%rd<56>;
	// demoted variable
	.shared .align 4 .b8 _ZZN3cub18CUB_300001_SM_10006detail6reduce28DeviceReduceSingleTileKernelINS2_10policy_hubIiyN4cuda3__47minimumIiEEE10Policy1000EN6thrust24THRUST_300001_SM_1000_NS6detail15normal_iteratorINSC_10device_ptrIiEEEEPiyS8_iiNS5_3std3__410__identityEEEvT0_T1_T2_T3_T4_T6_E12temp_storage[44];
	ld.param.u64 	%rd18, [_ZN3cub18CUB_300001_SM_10006detail6reduce28DeviceReduceSingleTileKernelINS2_10policy_hubIiyN4cuda3__47minimumIiEEE10Policy1000EN6thrust24THRUST_300001_SM_1000_NS6detail15normal_iteratorINSC_10device_ptrIiEEEEPiyS8_iiNS5_3std3__410__identityEEEvT0_T1_T2_T3_T4_T6__param_0];
	ld.param.u64 	%rd20, [_ZN3cub18CUB_300001_SM_10006detail6reduce28DeviceReduceSingleTileKernelINS2_10policy_hubIiyN4cuda3__47minimumIiEEE10Policy1000EN6thrust24THRUST_300001_SM_1000_NS6detail15normal_iteratorINSC_10device_ptrIiEEEEPiyS8_iiNS5_3std3__410__identityEEEvT0_T1_T2_T3_T4_T6__param_1];
	ld.param.u64 	%rd19, [_ZN3cub18CUB_300001_SM_10006detail6reduce28DeviceReduceSingleTileKernelINS2_10policy_hubIiyN4cuda3__47minimumIiEEE10Policy1000EN6thrust24THRUST_300001_SM_1000_NS6detail15normal_iteratorINSC_10device_ptrIiEEEEPiyS8_iiNS5_3std3__410__identityEEEvT0_T1_T2_T3_T4_T6__param_2];
	ld.param.u32 	%r83, [_ZN3cub18CUB_300001_SM_10006detail6reduce28DeviceReduceSingleTileKernelINS2_10policy_hubIiyN4cuda3__47minimumIiEEE10Policy1000EN6thrust24THRUST_300001_SM_1000_NS6detail15normal_iteratorINSC_10device_ptrIiEEEEPiyS8_iiNS5_3std3__410__identityEEEvT0_T1_T2_T3_T4_T6__param_4];
	cvta.to.global.u64 	%rd1, %rd20;
	setp.ne.s64 	%p1, %rd19, 0;
	@%p1 bra 	$L__BB6_3;
	mov.u32 	%r434, %tid.x;
	setp.ne.s32 	%p58, %r434, 0;
	@%p58 bra 	$L__BB6_51;
	st.global.u32 	[%rd1], %r83;
	bra.uni 	$L__BB6_51;
$L__BB6_3:
	cvta.to.global.u64 	%rd2, %rd18;
	setp.gt.u64 	%p2, %rd19, 4095;
	@%p2 bra 	$L__BB6_28;
	cvt.u32.u64 	%r1, %rd19;
	mov.u32 	%r2, %tid.x;
	setp.ge.u32 	%p24, %r2, %r1;
	mov.b32 	%r452, 0;
	mov.u32 	%r441, %r2;
	@%p24 bra 	$L__BB6_6;
	mul.wide.u32 	%rd41, %r2, 4;
	add.s64 	%rd42, %rd2, %rd41;
	ld.global.u32 	%r452, [%rd42];
	add.s32 	%r441, %r2, 256;
$L__BB6_6:
	setp.ge.u32 	%p25, %r441, %r1;
	@%p25 bra 	$L__BB6_19;
	not.b32 	%r262, %r441;
	add.s32 	%r263, %r262, %r1;
	shr.u32 	%r264, %r263, 8;
	add.s32 	%r7, %r264, 1;
	and.b32  	%r8, %r7, 15;
	setp.lt.u32 	%p26, %r263, 3840;
	@%p26 bra 	$L__BB6_10;
	and.b32  	%r265, %r7, 33554416;
	neg.s32 	%r437, %r265;
	mul.wide.u32 	%rd43, %r441, 4;
	add.s64 	%rd44, %rd43, %rd2;
	add.s64 	%rd51, %rd44, 8192;
$L__BB6_9:
	.pragma "nounroll";
	ld.global.u32 	%r266, [%rd51+-8192];
	min.s32 	%r267, %r452, %r266;
	ld.global.u32 	%r268, [%rd51+-7168];
	min.s32 	%r269, %r267, %r268;
	ld.global.u32 	%r270, [%rd51+-6144];
	min.s32 	%r271, %r269, %r270;
	ld.global.u32 	%r272, [%rd51+-5120];
	min.s32 	%r273, %r271, %r272;
	ld.global.u32 	%r274, [%rd51+-4096];
	min.s32 	%r275, %r273, %r274;
	ld.global.u32 	%r276, [%rd51+-3072];
	min.s32 	%r277, %r275, %r276;
	ld.global.u32 	%r278, [%rd51+-2048];
	min.s32 	%r279, %r277, %r278;
	ld.global.u32 	%r280, [%rd51+-1024];
	min.s32 	%r281, %r279, %r280;
	ld.global.u32 	%r282, [%rd51];
	min.s32 	%r283, %r281, %r282;
	ld.global.u32 	%r284, [%rd51+1024];
	min.s32 	%r285, %r283, %r284;
	ld.global.u32 	%r286, [%rd51+2048];
	min.s32 	%r287, %r285, %r286;
	ld.global.u32 	%r288, [%rd51+3072];
	min.s32 	%r289, %r287, %r288;
	ld.global.u32 	%r290, [%rd51+4096];
	min.s32 	%r291, %r289, %r290;
	ld.global.u32 	%r292, [%rd51+5120];
	min.s32 	%r293, %r291, %r292;
	ld.global.u32 	%r294, [%rd51+6144];
	min.s32 	%r295, %r293, %r294;
	ld.global.u32 	%r296, [%rd51+7168];
	min.s32 	%r452, %r295, %r296;
	add.s32 	%r441, %r441, 4096;
	add.s32 	%r437, %r437, 16;
	add.s64 	%rd51, %rd51, 16384;
	setp.ne.s32 	%p27, %r437, 0;
	@%p27 bra 	$L__BB6_9;
$L__BB6_10:
	setp.eq.s32 	%p28, %r8, 0;
	@%p28 bra 	$L__BB6_19;
	and.b32  	%r19, %r7, 7;
	setp.lt.u32 	%p29, %r8, 8;
	@%p29 bra 	$L__BB6_13;
	mul.wide.s32 	%rd45, %r441, 4;
	add.s64 	%rd46, %rd2, %rd45;
	ld.global.u32 	%r298, [%rd46];
	min.s32 	%r299, %r452, %r298;
	ld.global.u32 	%r300, [%rd46+1024];
	min.s32 	%r301, %r299, %r300;
	ld.global.u32 	%r302, [%rd46+2048];
	min.s32 	%r303, %r301, %r302;
	ld.global.u32 	%r304, [%rd46+3072];
	min.s32 	%r305, %r303, %r304;
	ld.global.u32 	%r306, [%rd46+4096];
	min.s32 	%r307, %r305, %r306;
	ld.global.u32 	%r308, [%rd46+5120];
	min.s32 	%r309, %r307, %r308;
	ld.global.u32 	%r310, [%rd46+6144];
	min.s32 	%r311, %r309, %r310;
	ld.global.u32 	%r312, [%rd46+7168];
	min.s32 	%r452, %r311, %r312;
	add.s32 	%r441, %r441, 2048;
$L__BB6_13:
	setp.eq.s32 	%p30, %r19, 0;
	@%p30 bra 	$L__BB6_19;
	and.b32  	%r25, %r7, 3;
	setp.lt.u32 	%p31, %r19, 4;
	@%p31 bra 	$L__BB6_16;
	mul.wide.s32 	%rd47, %r441, 4;
	add.s64 	%rd48, %rd2, %rd47;
	ld.global.u32 	%r314, [%rd48];
	min.s32 	%r315, %r452, %r314;
	ld.global.u32 	%r316, [%rd48+1024];
	min.s32 	%r317, %r315, %r316;
	ld.global.u32 	%r318, [%rd48+2048];
	min.s32 	%r319, %r317, %r318;
	ld.global.u32 	%r320, [%rd48+3072];
	min.s32 	%r452, %r319, %r320;
	add.s32 	%r441, %r441, 1024;
$L__BB6_16:
	setp.eq.s32 	%p32, %r25, 0;
	@%p32 bra 	$L__BB6_19;
	neg.s32 	%r449, %r25;
$L__BB6_18:
	.pragma "nounroll";
	mul.wide.s32 	%rd49, %r441, 4;
	add.s64 	%rd50, %rd2, %rd49;
	ld.global.u32 	%r321, [%rd50];
	min.s32 	%r452, %r452, %r321;
	add.s32 	%r441, %r441, 256;
	add.s32 	%r449, %r449, 1;
	setp.ne.s32 	%p33, %r449, 0;
	@%p33 bra 	$L__BB6_18;
$L__BB6_19:
	setp.lt.u64 	%p34, %rd19, 256;
	@%p34 bra 	$L__BB6_24;
	// begin inline asm
	mov.u32 %r385, %laneid;
	// end inline asm
	mov.b32 	%r388, 1;
	mov.b32 	%r409, 31;
	mov.b32 	%r410, -1;
	// begin inline asm
	shfl.sync.down.b32 %r386, %r452, %r388, %r409, %r410;
	// end inline asm
	setp.gt.s32 	%p50, %r385, 30;
	min.s32 	%r411, %r452, %r386;
	selp.b32 	%r392, %r452, %r411, %p50;
	mov.b32 	%r393, 2;
	// begin inline asm
	shfl.sync.down.b32 %r391, %r392, %r393, %r409, %r410;
	// end inline asm
	setp.gt.s32 	%p51, %r385, 29;
	min.s32 	%r412, %r392, %r391;
	selp.b32 	%r397, %r392, %r412, %p51;
	mov.b32 	%r398, 4;
	// begin inline asm
	shfl.sync.down.b32 %r396, %r397, %r398, %r409, %r410;
	// end inline asm
	setp.gt.s32 	%p52, %r385, 27;
	min.s32 	%r413, %r397, %r396;
	selp.b32 	%r402, %r397, %r413, %p52;
	mov.b32 	%r403, 8;
	// begin inline asm
	shfl.sync.down.b32 %r401, %r402, %r403, %r409, %r410;
	// end inline asm
	setp.gt.s32 	%p53, %r385, 23;
	min.s32 	%r414, %r402, %r401;
	selp.b32 	%r407, %r402, %r414, %p53;
	mov.b32 	%r408, 16;
	// begin inline asm
	shfl.sync.down.b32 %r406, %r407, %r408, %r409, %r410;
	// end inline asm
	setp.gt.s32 	%p54, %r385, 15;
	min.s32 	%r39, %r407, %r406;
	selp.b32 	%r470, %r407, %r39, %p54;
	setp.ne.s32 	%p55, %r385, 0;
	@%p55 bra 	$L__BB6_22;
	shr.u32 	%r415, %r2, 3;
	and.b32  	%r416, %r415, 124;
	mov.u32 	%r417, _ZZN3cub18CUB_300001_SM_10006detail6reduce28DeviceReduceSingleTileKernelINS2_10policy_hubIiyN4cuda3__47minimumIiEEE10Policy1000EN6thrust24THRUST_300001_SM_1000_NS6detail15normal_iteratorINSC_10device_ptrIiEEEEPiyS8_iiNS5_3std3__410__identityEEEvT0_T1_T2_T3_T4_T6_E12temp_storage;
	add.s32 	%r418, %r417, %r416;
	st.shared.u32 	[%r418+8], %r39;
$L__BB6_22:
	bar.sync 	0;
	setp.ne.s32 	%p56, %r2, 0;
	@%p56 bra 	$L__BB6_49;
	ld.shared.u32 	%r419, [_ZZN3cub18CUB_300001_SM_10006detail6reduce28DeviceReduceSingleTileKernelINS2_10policy_hubIiyN4cuda3__47minimumIiEEE10Policy1000EN6thrust24THRUST_300001_SM_1000_NS6detail15normal_iteratorINSC_10device_ptrIiEEEEPiyS8_iiNS5_3std3__410__identityEEEvT0_T1_T2_T3_T4_T6_E12temp_storage+12];
	min.s32 	%r420, %r470, %r419;
	ld.shared.u32 	%r421, [_ZZN3cub18CUB_300001_SM_10006detail6reduce28DeviceReduceSingleTileKernelINS2_10policy_hubIiyN4cuda3__47minimumIiEEE10Policy1000EN6thrust24THRUST_300001_SM_1000_NS6detail15normal_iteratorINSC_10device_ptrIiEEEEPiyS8_iiNS5_3std3__410__identityEEEvT0_T1_T2_T3_T4_T6_E12temp_storage+16];
	min.s32 	%r422, %r420, %r421;
	ld.shared.u32 	%r423, [_ZZN3cub18CUB_300001_SM_10006detail6reduce28DeviceReduceSingleTileKernelINS2_10policy_hubIiyN4cuda3__47minimumIiEEE10Policy1000EN6thrust24THRUST_300001_SM_1000_NS6detail15normal_iteratorINSC_10device_ptrIiEEEEPiyS8_iiNS5_3std3__410__identityEEEvT0_T1_T2_T3_T4_T6_E12temp_storage+20];
	min.s32 	%r424, %r422, %r423;
	ld.shared.u32 	%r425, [_ZZN3cub18CUB_300001_SM_10006detail6reduce28DeviceReduceSingleTileKernelINS2_10policy_hubIiyN4cuda3__47minimumIiEEE10Policy1000EN6thrust24THRUST_300001_SM_1000_NS6detail15normal_iteratorINSC_10device_ptrIiEEEEPiyS8_iiNS5_3std3__410__identityEEEvT0_T1_T2_T3_T4_T6_E12temp_storage+24];
	min.s32 	%r426, %r424, %r425;
	ld.shared.u32 	%r427, [_ZZN3cub18CUB_300001_SM_10006detail6reduce28DeviceReduceSingleTileKernelINS2_10policy_hubIiyN4cuda3__47minimumIiEEE10Policy1000EN6thrust24THRUST_300001_SM_1000_NS6detail15normal_iteratorINSC_10device_ptrIiEEEEPiyS8_iiNS5_3std3__410__identityEEEvT0_T1_T2_T3_T4_T6_E12temp_storage+28];
	min.s32 	%r428, %r426, %r427;
	ld.shared.u32 	%r429, [_ZZN3cub18CUB_300001_SM_10006detail6reduce28DeviceReduceSingleTileKernelINS2_10policy_hubIiyN4cuda3__47minimumIiEEE10Policy1000EN6thrust24THRUST_300001_SM_1000_NS6detail15normal_iteratorINSC_10device_ptrIiEEEEPiyS8_iiNS5_3std3__410__identityEEEvT0_T1_T2_T3_T4_T6_E12temp_storage+32];
	min.s32 	%r430, %r428, %r429;
	ld.shared.u32 	%r431, [_ZZN3cub18CUB_300001_SM_10006detail6reduce28DeviceReduceSingleTileKernelINS2_10policy_hubIiyN4cuda3__47minimumIiEEE10Policy1000EN6thrust24THRUST_300001_SM_1000_NS6detail15normal_iteratorINSC_10device_ptrIiEEEEPiyS8_iiNS5_3std3__410__identityEEEvT0_T1_T2_T3_T4_T6_E12temp_storage+36];
	min.s32 	%r470, %r430, %r431;
	bra.uni 	$L__BB6_49;
$L__BB6_24:
	// begin inline asm
	mov.u32 %r322, %laneid;
	// end inline asm
	and.b32  	%r348, %r2, 992;
	add.s32 	%r349, %r348, 32;
	setp.gt.u32 	%p35, %r349, %r1;
	not.b32 	%r350, %r348;
	add.s32 	%r351, %r1, %r350;
	selp.b32 	%r346, %r351, 31, %p35;
	mov.b32 	%r325, 1;
	mov.b32 	%r347, -1;
	// begin inline asm
	shfl.sync.down.b32 %r323, %r452, %r325, %r346, %r347;
	// end inline asm
	setp.lt.s32 	%p36, %r322, %r346;
	min.s32 	%r352, %r452, %r323;
	selp.b32 	%r329, %r352, %r452, %p36;
	mov.b32 	%r330, 2;
	// begin inline asm
	shfl.sync.down.b32 %r328, %r329, %r330, %r346, %r347;
	// end inline asm
	add.s32 	%r353, %r322, 2;
	setp.gt.s32 	%p37, %r353, %r346;
	min.s32 	%r354, %r329, %r328;
	selp.b32 	%r334, %r329, %r354, %p37;
	mov.b32 	%r335, 4;
	// begin inline asm
	shfl.sync.down.b32 %r333, %r334, %r335, %r346, %r347;
	// end inline asm
	add.s32 	%r355, %r322, 4;
	setp.gt.s32 	%p38, %r355, %r346;
	min.s32 	%r356, %r334, %r333;
	selp.b32 	%r339, %r334, %r356, %p38;
	mov.b32 	%r340, 8;
	// begin inline asm
	shfl.sync.down.b32 %r338, %r339, %r340, %r346, %r347;
	// end inline asm
	add.s32 	%r357, %r322, 8;
	setp.gt.s32 	%p39, %r357, %r346;
	min.s32 	%r358, %r339, %r338;
	selp.b32 	%r344, %r339, %r358, %p39;
	mov.b32 	%r345, 16;
	// begin inline asm
	shfl.sync.down.b32 %r343, %r344, %r345, %r346, %r347;
	// end inline asm
	add.s32 	%r359, %r322, 16;
	setp.gt.s32 	%p40, %r359, %r346;
	min.s32 	%r360, %r344, %r343;
	selp.b32 	%r470, %r344, %r360, %p40;
	setp.ne.s32 	%p41, %r322, 0;
	@%p41 bra 	$L__BB6_26;
	shr.u32 	%r361, %r2, 3;
	and.b32  	%r362, %r361, 124;
	mov.u32 	%r363, _ZZN3cub18CUB_300001_SM_10006detail6reduce28DeviceReduceSingleTileKernelINS2_10policy_hubIiyN4cuda3__47minimumIiEEE10Policy1000EN6thrust24THRUST_300001_SM_1000_NS6detail15normal_iteratorINSC_10device_ptrIiEEEEPiyS8_iiNS5_3std3__410__identityEEEvT0_T1_T2_T3_T4_T6_E12temp_storage;
	add.s32 	%r364, %r363, %r362;
	st.shared.u32 	[%r364+8], %r470;
$L__BB6_26:
	bar.sync 	0;
	setp.ne.s32 	%p42, %r2, 0;
	@%p42 bra 	$L__BB6_49;
	setp.gt.u64 	%p43, %rd19, 32;
	ld.shared.u32 	%r365, [_ZZN3cub18CUB_300001_SM_10006detail6reduce28DeviceReduceSingleTileKernelINS2_10policy_hubIiyN4cuda3__47minimumIiEEE10Policy1000EN6thrust24THRUST_300001_SM_1000_NS6detail15normal_iteratorINSC_10device_ptrIiEEEEPiyS8_iiNS5_3std3__410__identityEEEvT0_T1_T2_T3_T4_T6_E12temp_storage+12];
	min.s32 	%r366, %r470, %r365;
	selp.b32 	%r367, %r366, %r470, %p43;
	setp.gt.u64 	%p44, %rd19, 64;
	ld.shared.u32 	%r368, [_ZZN3cub18CUB_300001_SM_10006detail6reduce28DeviceReduceSingleTileKernelINS2_10policy_hubIiyN4cuda3__47minimumIiEEE10Policy1000EN6thrust24THRUST_300001_SM_1000_NS6detail15normal_iteratorINSC_10device_ptrIiEEEEPiyS8_iiNS5_3std3__410__identityEEEvT0_T1_T2_T3_T4_T6_E12temp_storage+16];
	min.s32 	%r369, %r367, %r368;
	selp.b32 	%r370, %r369, %r367, %p44;
	setp.gt.u64 	%p45, %rd19, 96;
	ld.shared.u32 	%r371, [_ZZN3cub18CUB_300001_SM_10006detail6reduce28DeviceReduceSingleTileKernelINS2_10policy_hubIiyN4cuda3__47minimumIiEEE10Policy1000EN6thrust24THRUST_300001_SM_1000_NS6detail15normal_iteratorINSC_10device_ptrIiEEEEPiyS8_iiNS5_3std3__410__identityEEEvT0_T1_T2_T3_T4_T6_E12temp_storage+20];
	min.s32 	%r372, %r370, %r371;
	selp.b32 	%r373, %r372, %r370, %p45;
	setp.gt.u64 	%p46, %rd19, 128;
	ld.shared.u32 	%r374, [_ZZN3cub18CUB_300001_SM_10006detail6reduce28DeviceReduceSingleTileKernelINS2_10policy_hubIiyN4cuda3__47minimumIiEEE10Policy1000EN6thrust24THRUST_300001_SM_1000_NS6detail15normal_iteratorINSC_10device_ptrIiEEEEPiyS8_iiNS5_3std3__410__identityEEEvT0_T1_T2_T3_T4_T6_E12temp_storage+24];
	min.s32 	%r375, %r373, %r374;
	selp.b32 	%r376, %r375, %r373, %p46;
	setp.gt.u64 	%p47, %rd19, 160;
	ld.shared.u32 	%r377, [_ZZN3cub18CUB_300001_SM_10006detail6reduce28DeviceReduceSingleTileKernelINS2_10policy_hubIiyN4cuda3__47minimumIiEEE10Policy1000EN6thrust24THRUST_300001_SM_1000_NS6detail15normal_iteratorINSC_10device_ptrIiEEEEPiyS8_iiNS5_3std3__410__identityEEEvT0_T1_T2_T3_T4_T6_E12temp_storage+28];
	min.s32 	%r378, %r376, %r377;
	selp.b32 	%r379, %r378, %r376, %p47;
	setp.gt.u64 	%p48, %rd19, 192;
	ld.shared.u32 	%r380, [_ZZN3cub18CUB_300001_SM_10006detail6reduce28DeviceReduceSingleTileKernelINS2_10policy_hubIiyN4cuda3__47minimumIiEEE10Policy1000EN6thrust24THRUST_300001_SM_1000_NS6detail15normal_iteratorINSC_10device_ptrIiEEEEPiyS8_iiNS5_3std3__410__identityEEEvT0_T1_T2_T3_T4_T6_E12temp_storage+32];
	min.s32 	%r381, %r379, %r380;
	selp.b32 	%r382, %r381, %r379, %p48;
	setp.gt.u64 	%p49, %rd19, 224;
	ld.shared.u32 	%r383, [_ZZN3cub18CUB_300001_SM_10006detail6reduce28DeviceReduceSingleTileKernelINS2_10policy_hubIiyN4cuda3__47minimumIiEEE10Policy1000EN6thrust24THRUST_300001_SM_1000_NS6detail15normal_iteratorINSC_10device_ptrIiEEEEPiyS8_iiNS5_3std3__410__identityEEEvT0_T1_T2_T3_T4_T6_E12temp_storage+36];
	min.s32 	%r384, %r382, %r383;
	selp.b32 	%r470, %r384, %r382, %p49;
	bra.uni 	$L__BB6_49;
$L__BB6_28:
	mov.u32 	%r44, %tid.x;
	cvt.u64.u32 	%rd6, %r44;
	mul.wide.u32 	%rd22, %r44, 4;
	add.s64 	%rd7, %rd2, %rd22;
	ld.global.u32 	%r84, [%rd7];
	ld.global.u32 	%r85, [%rd7+1024];
	ld.global.u32 	%r86, [%rd7+2048];
	ld.global.u32 	%r87, [%rd7+3072];
	ld.global.u32 	%r88, [%rd7+4096];
	ld.global.u32 	%r89, [%rd7+5120];
	ld.global.u32 	%r90, [%rd7+6144];
	ld.global.u32 	%r91, [%rd7+7168];
	ld.global.u32 	%r92, [%rd7+8192];
	ld.global.u32 	%r93, [%rd7+9216];
	ld.global.u32 	%r94, [%rd7+10240];
	ld.global.u32 	%r95, [%rd7+11264];
	ld.global.u32 	%r96, [%rd7+12288];
	ld.global.u32 	%r97, [%rd7+13312];
	ld.global.u32 	%r98, [%rd7+14336];
	ld.global.u32 	%r99, [%rd7+15360];
	min.s32 	%r100, %r84, %r85;
	min.s32 	%r101, %r100, %r86;
	min.s32 	%r102, %r87, %r88;
	min.s32 	%r103, %r102, %r89;
	min.s32 	%r104, %r90, %r91;
	min.s32 	%r105, %r104, %r92;
	min.s32 	%r106, %r93, %r94;
	min.s32 	%r107, %r106, %r95;
	min.s32 	%r108, %r96, %r97;
	min.s32 	%r109, %r108, %r98;
	min.s32 	%r110, %r101, %r103;
	min.s32 	%r111, %r110, %r105;
	min.s32 	%r112, %r107, %r109;
	min.s32 	%r113, %r112, %r99;
	min.s32 	%r469, %r111, %r113;
	add.s64 	%rd8, %rd19, -4096;
	setp.lt.u64 	%p3, %rd8, 4096;
	mov.b64 	%rd53, 4096;
	@%p3 bra 	$L__BB6_32;
	mov.b64 	%rd53, 4096;
$L__BB6_30:
	shl.b64 	%rd24, %rd53, 2;
	add.s64 	%rd25, %rd7, %rd24;
	ld.global.u32 	%r114, [%rd25];
	ld.global.u32 	%r115, [%rd25+1024];
	ld.global.u32 	%r116, [%rd25+2048];
	ld.global.u32 	%r117, [%rd25+3072];
	ld.global.u32 	%r118, [%rd25+4096];
	ld.global.u32 	%r119, [%rd25+5120];
	ld.global.u32 	%r120, [%rd25+6144];
	ld.global.u32 	%r121, [%rd25+7168];
	ld.global.u32 	%r122, [%rd25+8192];
	ld.global.u32 	%r123, [%rd25+9216];
	ld.global.u32 	%r124, [%rd25+10240];
	ld.global.u32 	%r125, [%rd25+11264];
	ld.global.u32 	%r126, [%rd25+12288];
	ld.global.u32 	%r127, [%rd25+13312];
	ld.global.u32 	%r128, [%rd25+14336];
	ld.global.u32 	%r129, [%rd25+15360];
	min.s32 	%r130, %r469, %r114;
	min.s32 	%r131, %r130, %r115;
	min.s32 	%r132, %r116, %r117;
	min.s32 	%r133, %r132, %r118;
	min.s32 	%r134, %r119, %r120;
	min.s32 	%r135, %r134, %r121;
	min.s32 	%r136, %r122, %r123;
	min.s32 	%r137, %r136, %r124;
	min.s32 	%r138, %r125, %r126;
	min.s32 	%r139, %r138, %r127;
	min.s32 	%r140, %r128, %r129;
	min.s32 	%r141, %r131, %r133;
	min.s32 	%r142, %r141, %r135;
	min.s32 	%r143, %r137, %r139;
	min.s32 	%r144, %r143, %r140;
	min.s32 	%r469, %r142, %r144;
	sub.s64 	%rd26, %rd19, %rd53;
	setp.lt.u64 	%p4, %rd26, 4096;
	@%p4 bra 	$L__BB6_45;
	add.s64 	%rd53, %rd53, 4096;
	setp.le.u64 	%p5, %rd53, %rd8;
	@%p5 bra 	$L__BB6_30;
$L__BB6_32:
	setp.le.u64 	%p6, %rd19, %rd53;
	cvt.u32.u64 	%r145, %rd53;
	cvt.u32.u64 	%r146, %rd19;
	sub.s32 	%r147, %r146, %r145;
	setp.ge.s32 	%p7, %r44, %r147;
	or.pred  	%p8, %p6, %p7;
	@%p8 bra 	$L__BB6_45;
	not.b32 	%r151, %r44;
	add.s32 	%r152, %r151, %r146;
	sub.s32 	%r154, %r152, %r145;
	shr.u32 	%r155, %r154, 8;
	add.s32 	%r49, %r155, 1;
	and.b32  	%r50, %r49, 15;
	setp.lt.u32 	%p9, %r154, 3840;
	mov.u32 	%r459, %r44;
	@%p9 bra 	$L__BB6_36;
	and.b32  	%r156, %r49, 33554416;
	neg.s32 	%r455, %r156;
	add.s64 	%rd27, %rd53, %rd6;
	shl.b64 	%rd28, %rd27, 2;
	add.s64 	%rd29, %rd28, %rd2;
	add.s64 	%rd54, %rd29, 8192;
	mov.u32 	%r459, %r44;
$L__BB6_35:
	.pragma "nounroll";
	ld.global.u32 	%r157, [%rd54+-8192];
	min.s32 	%r158, %r469, %r157;
	ld.global.u32 	%r159, [%rd54+-7168];
	min.s32 	%r160, %r158, %r159;
	ld.global.u32 	%r161, [%rd54+-6144];
	min.s32 	%r162, %r160, %r161;
	ld.global.u32 	%r163, [%rd54+-5120];
	min.s32 	%r164, %r162, %r163;
	ld.global.u32 	%r165, [%rd54+-4096];
	min.s32 	%r166, %r164, %r165;
	ld.global.u32 	%r167, [%rd54+-3072];
	min.s32 	%r168, %r166, %r167;
	ld.global.u32 	%r169, [%rd54+-2048];
	min.s32 	%r170, %r168, %r169;
	ld.global.u32 	%r171, [%rd54+-1024];
	min.s32 	%r172, %r170, %r171;
	ld.global.u32 	%r173, [%rd54];
	min.s32 	%r174, %r172, %r173;
	ld.global.u32 	%r175, [%rd54+1024];
	min.s32 	%r176, %r174, %r175;
	ld.global.u32 	%r177, [%rd54+2048];
	min.s32 	%r178, %r176, %r177;
	ld.global.u32 	%r179, [%rd54+3072];
	min.s32 	%r180, %r178, %r179;
	ld.global.u32 	%r181, [%rd54+4096];
	min.s32 	%r182, %r180, %r181;
	ld.global.u32 	%r183, [%rd54+5120];
	min.s32 	%r184, %r182, %r183;
	ld.global.u32 	%r185, [%rd54+6144];
	min.s32 	%r186, %r184, %r185;
	ld.global.u32 	%r187, [%rd54+7168];
	min.s32 	%r469, %r186, %r187;
	add.s32 	%r459, %r459, 4096;
	add.s32 	%r455, %r455, 16;
	add.s64 	%rd54, %rd54, 16384;
	setp.ne.s32 	%p10, %r455, 0;
	@%p10 bra 	$L__BB6_35;
$L__BB6_36:
	setp.eq.s32 	%p11, %r50, 0;
	@%p11 bra 	$L__BB6_45;
	and.b32  	%r61, %r49, 7;
	setp.lt.u32 	%p12, %r50, 8;
	@%p12 bra 	$L__BB6_39;
	cvt.u64.u32 	%rd30, %r459;
	add.s64 	%rd31, %rd53, %rd30;
	shl.b64 	%rd32, %rd31, 2;
	add.s64 	%rd33, %rd2, %rd32;
	ld.global.u32 	%r189, [%rd33];
	min.s32 	%r190, %r469, %r189;
	ld.global.u32 	%r191, [%rd33+1024];
	min.s32 	%r192, %r190, %r191;
	ld.global.u32 	%r193, [%rd33+2048];
	min.s32 	%r194, %r192, %r193;
	ld.global.u32 	%r195, [%rd33+3072];
	min.s32 	%r196, %r194, %r195;
	ld.global.u32 	%r197, [%rd33+4096];
	min.s32 	%r198, %r196, %r197;
	ld.global.u32 	%r199, [%rd33+5120];
	min.s32 	%r200, %r198, %r199;
	ld.global.u32 	%r201, [%rd33+6144];
	min.s32 	%r202, %r200, %r201;
	ld.global.u32 	%r203, [%rd33+7168];
	min.s32 	%r469, %r202, %r203;
	add.s32 	%r459, %r459, 2048;
$L__BB6_39:
	setp.eq.s32 	%p13, %r61, 0;
	@%p13 bra 	$L__BB6_45;
	and.b32  	%r67, %r49, 3;
	setp.lt.u32 	%p14, %r61, 4;
	@%p14 bra 	$L__BB6_42;
	cvt.u64.u32 	%rd34, %r459;
	add.s64 	%rd35, %rd53, %rd34;
	shl.b64 	%rd36, %rd35, 2;
	add.s64 	%rd37, %rd2, %rd36;
	ld.global.u32 	%r205, [%rd37];
	min.s32 	%r206, %r469, %r205;
	ld.global.u32 	%r207, [%rd37+1024];
	min.s32 	%r208, %r206, %r207;
	ld.global.u32 	%r209, [%rd37+2048];
	min.s32 	%r210, %r208, %r209;
	ld.global.u32 	%r211, [%rd37+3072];
	min.s32 	%r469, %r210, %r211;
	add.s32 	%r459, %r459, 1024;
$L__BB6_42:
	setp.eq.s32 	%p15, %r67, 0;
	@%p15 bra 	$L__BB6_45;
	cvt.u64.u32 	%rd38, %r459;
	add.s64 	%rd39, %rd53, %rd38;
	shl.b64 	%rd40, %rd39, 2;
	add.s64 	%rd55, %rd2, %rd40;
	neg.s32 	%r467, %r67;
$L__BB6_44:
	.pragma "nounroll";
	ld.global.u32 	%r212, [%rd55];
	min.s32 	%r469, %r469, %r212;
	add.s64 	%rd55, %rd55, 1024;
	add.s32 	%r467, %r467, 1;
	setp.ne.s32 	%p16, %r467, 0;
	@%p16 bra 	$L__BB6_44;
$L__BB6_45:
	// begin inline asm
	mov.u32 %r213, %laneid;
	// end inline asm
	mov.b32 	%r216, 1;
	mov.b32 	%r237, 31;
	mov.b32 	%r238, -1;
	// begin inline asm
	shfl.sync.down.b32 %r214, %r469, %r216, %r237, %r238;
	// end inline asm
	setp.gt.s32 	%p17, %r213, 30;
	min.s32 	%r239, %r469, %r214;
	selp.b32 	%r220, %r469, %r239, %p17;
	mov.b32 	%r221, 2;
	// begin inline asm
	shfl.sync.down.b32 %r219, %r220, %r221, %r237, %r238;
	// end inline asm
	setp.gt.s32 	%p18, %r213, 29;
	min.s32 	%r240, %r220, %r219;
	selp.b32 	%r225, %r220, %r240, %p18;
	mov.b32 	%r226, 4;
	// begin inline asm
	shfl.sync.down.b32 %r224, %r225, %r226, %r237, %r238;
	// end inline asm
	setp.gt.s32 	%p19, %r213, 27;
	min.s32 	%r241, %r225, %r224;
	selp.b32 	%r230, %r225, %r241, %p19;
	mov.b32 	%r231, 8;
	// begin inline asm
	shfl.sync.down.b32 %r229, %r230, %r231, %r237, %r238;
	// end inline asm
	setp.gt.s32 	%p20, %r213, 23;
	min.s32 	%r242, %r230, %r229;
	selp.b32 	%r235, %r230, %r242, %p20;
	mov.b32 	%r236, 16;
	// begin inline asm
	shfl.sync.down.b32 %r234, %r235, %r236, %r237, %r238;
	// end inline asm
	setp.gt.s32 	%p21, %r213, 15;
	min.s32 	%r79, %r235, %r234;
	selp.b32 	%r470, %r235, %r79, %p21;
	setp.ne.s32 	%p22, %r213, 0;
	@%p22 bra 	$L__BB6_47;
	shr.u32 	%r243, %r44, 3;
	and.b32  	%r244, %r243, 124;
	mov.u32 	%r245, _ZZN3cub18CUB_300001_SM_10006detail6reduce28DeviceReduceSingleTileKernelINS2_10policy_hubIiyN4cuda3__47minimumIiEEE10Policy1000EN6thrust24THRUST_300001_SM_1000_NS6detail15normal_iteratorINSC_10device_ptrIiEEEEPiyS8_iiNS5_3std3__410__identityEEEvT0_T1_T2_T3_T4_T6_E12temp_storage;
	add.s32 	%r246, %r245, %r244;
	st.shared.u32 	[%r246+8], %r79;
$L__BB6_47:
	bar.sync 	0;
	setp.ne.s32 	%p23, %r44, 0;
	@%p23 bra 	$L__BB6_49;
	ld.shared.u32 	%r247, [_ZZN3cub18CUB_300001_SM_10006detail6reduce28DeviceReduceSingleTileKernelINS2_10policy_hubIiyN4cuda3__47minimumIiEEE10Policy1000EN6thrust24THRUST_300001_SM_1000_NS6detail15normal_iteratorINSC_10device_ptrIiEEEEPiyS8_iiNS5_3std3__410__identityEEEvT0_T1_T2_T3_T4_T6_E12temp_storage+12];
	min.s32 	%r248, %r470, %r247;
	ld.shared.u32 	%r249, [_ZZN3cub18CUB_300001_SM_10006detail6reduce28DeviceReduceSingleTileKernelINS2_10policy_hubIiyN4cuda3__47minimumIiEEE10Policy1000EN6thrust24THRUST_300001_SM_1000_NS6detail15normal_iteratorINSC_10device_ptrIiEEEEPiyS8_iiNS5_3std3__410__identityEEEvT0_T1_T2_T3_T4_T6_E12temp_storage+16];
	min.s32 	%r250, %r248, %r249;
	ld.shared.u32 	%r251, [_ZZN3cub18CUB_300001_SM_10006detail6reduce28DeviceReduceSingleTileKernelINS2_10policy_hubIiyN4cuda3__47minimumIiEEE10Policy1000EN6thrust24THRUST_300001_SM_1000_NS6detail15normal_iteratorINSC_10device_ptrIiEEEEPiyS8_iiNS5_3std3__410__identityEEEvT0_T1_T2_T3_T4_T6_E12temp_storage+20];
	min.s32 	%r252, %r250, %r251;
	ld.shared.u32 	%r253, [_ZZN3cub18CUB_300001_SM_10006detail6reduce28DeviceReduceSingleTileKernelINS2_10policy_hubIiyN4cuda3__47minimumIiEEE10Policy1000EN6thrust24THRUST_300001_SM_1000_NS6detail15normal_iteratorINSC_10device_ptrIiEEEEPiyS8_iiNS5_3std3__410__identityEEEvT0_T1_T2_T3_T4_T6_E12temp_storage+24];
	min.s32 	%r254, %r252, %r253;
	ld.shared.u32 	%r255, [_ZZN3cub18CUB_300001_SM_10006detail6reduce28DeviceReduceSingleTileKernelINS2_10policy_hubIiyN4cuda3__47minimumIiEEE10Policy1000EN6thrust24THRUST_300001_SM_1000_NS6detail15normal_iteratorINSC_10device_ptrIiEEEEPiyS8_iiNS5_3std3__410__identityEEEvT0_T1_T2_T3_T4_T6_E12temp_storage+28];
	min.s32 	%r256, %r254, %r255;
	ld.shared.u32 	%r257, [_ZZN3cub18CUB_300001_SM_10006detail6reduce28DeviceReduceSingleTileKernelINS2_10policy_hubIiyN4cuda3__47minimumIiEEE10Policy1000EN6thrust24THRUST_300001_SM_1000_NS6detail15normal_iteratorINSC_10device_ptrIiEEEEPiyS8_iiNS5_3std3__410__identityEEEvT0_T1_T2_T3_T4_T6_E12temp_storage+32];
	min.s32 	%r258, %r256, %r257;
	ld.shared.u32 	%r259, [_ZZN3cub18CUB_300001_SM_10006detail6reduce28DeviceReduceSingleTileKernelINS2_10policy_hubIiyN4cuda3__47minimumIiEEE10Policy1000EN6thrust24THRUST_300001_SM_1000_NS6detail15normal_iteratorINSC_10device_ptrIiEEEEPiyS8_iiNS5_3std3__410__identityEEEvT0_T1_T2_T3_T4_T6_E12temp_storage+36];
	min.s32 	%r470, %r258, %r259;
$L__BB6_49:
	mov.u32 	%r432, %tid.x;
	setp.ne.s32 	%p57, %r432, 0;
	@%p57 bra 	$L__BB6_51;
	min.s32 	%r433, %r83, %r470;
	st.global.u32 	[%rd1], %r433;
$L__BB6_51:
	ret;

}
	// .globl	_ZN3cub18CUB_300001_SM_10006detail6reduce18DeviceReduceKernelINS2_10policy_hubIiyN4cuda3__47minimumIiEEE10Policy1000EN6thrust24THRUST_300001_SM_1000_NS6detail15normal_iteratorINSC_10device_ptrIiEEEEyS8_iNS5_3std3__410__identityEEEvT0_PT3_T1_NS0_13GridEvenShareISO_EET2_T4_
.visible .entry _ZN3cub18CUB_300001_SM_10006detail6reduce18DeviceReduceKernelINS2_10policy_hubIiyN4cuda3__47minimumIiEEE10Policy1000EN6thrust24THRUST_300001_SM_1000_NS6detail15normal_iteratorINSC_10device_ptrIiEEEEyS8_iNS5_3std3__410__identityEEEvT0_PT3_T1_NS0_13GridEvenShareISO_EET2_T4_(
	.param .align 8 .b8 _ZN3cub18CUB_300001_SM_10006detail6reduce18DeviceReduceKernelINS2_10policy_hubIiyN4cuda3__47minimumIiEEE10Policy1000EN6thrust24THRUST_300001_SM_1000_NS6detail15normal_iteratorINSC_10device_ptrIiEEEEyS8_iNS5_3std3__410__identityEEEvT0_PT3_T1_NS0_13GridEvenShareISO_EET2_T4__param_0[8],
	.param .u64 .ptr .align 1 _ZN3cub18CUB_300001_SM_10006detail6reduce18DeviceReduceKernelINS2_10policy_hubIiyN4cuda3__47minimumIiEEE10Policy1000EN6thrust24THRUST_300001_SM_1000_NS6detail15normal_iteratorINSC_10device_ptrIiEEEEyS8_iNS5_3std3__410__identityEEEvT0_PT3_T1_NS0_13GridEvenShareISO_EET2_T4__param_1,
	.param .u64 _ZN3cub18CUB_300001_SM_10006detail6reduce18DeviceReduceKernelINS2_10policy_hubIiyN4cuda3__47minimumIiEEE10Policy1000EN6thrust24THRUST_300001_SM_1000_NS6detail15normal_iteratorINSC_10device_ptrIiEEEEyS8_iNS5_3std3__410__identityEEEvT0_PT3_T1_NS0_13GridEvenShareISO_EET2_T4__param_2,
	.param .align 8 .b8 _ZN3cub18CUB_300001_SM_10006detail6reduce18DeviceReduceKernelINS2_10policy_hubIiyN4cuda3__47minimumIiEEE10Policy1000EN6thrust24THRUST_300001_SM_1000_NS6detail15normal_iteratorINSC_10device_ptrIiEEEEyS8_iNS5_3std3__410__identityEEEvT0_PT3_T1_NS0_13GridEvenShareISO_EET2_T4__param_3[72],
	.param .align 1 .b8 _ZN3cub18CUB_300001_SM_10006detail6reduce18DeviceReduceKernelINS2_10policy_hubIiyN4cuda3__47minimumIiEEE10Policy1000EN6thrust24THRUST_300001_SM_1000_NS6detail15normal_iteratorINSC_10device_ptrIiEEEEyS8_iNS5_3std3__410__identityEEEvT0_PT3_T1_NS0_13GridEvenShareISO_EET2_T4__param_4[1],
	.param .align 1 .b8 _ZN3cub18CUB_300001_SM_10006detail6reduce18DeviceReduceKernelINS2_10policy_hubIiyN4cuda3__47minimumIiEEE10Policy1000EN6thrust24THRUST_300001_SM_1000_NS6detail15normal_iteratorINSC_10device_ptrIiEEEEyS8_iNS5_3std3__410__identityEEEvT0_PT3_T1_NS0_13GridEvenShareISO_EET2_T4__param_5[1]
)
.maxntid 256
{
	.reg .pred 	%p<57>;
	.reg .b16 	%rs<4>;
	.reg .b32 	%r<502>;
	.reg .b64 	%rd<78>;
	// demoted variable
	.shared .align 4 .b8 _ZZN3cub18CUB_300001_SM_10006detail6reduce18DeviceReduceKernelINS2_10policy_hubIiyN4cuda3__47minimumIiEEE10Policy1000EN6thrust24THRUST_300001_SM_1000_NS6detail15normal_iteratorINSC_10device_ptrIiEEEEyS8_iNS5_3std3__410__identityEEEvT0_PT3_T1_NS0_13GridEvenShareISO_EET2_T4_E12temp_storage[44];
	ld.param.u64 	%rd1, [_ZN3cub18CUB_300001_SM_10006detail6reduce18DeviceReduceKernelINS2_10policy_hubIiyN4cuda3__47minimumIiEEE10Policy1000EN6thrust24THRUST_300001_SM_1000_NS6detail15normal_iteratorINSC_10device_ptrIiEEEEyS8_iNS5_3std3__410__identityEEEvT0_PT3_T1_NS0_13GridEvenShareISO_EET2_T4__param_3+32];
	ld.param.u32 	%r1, [_ZN3cub18CUB_300001_SM_10006detail6reduce18DeviceReduceKernelINS2_10policy_hubIiyN4cuda3__47minimumIiEEE10Policy1000EN6thrust24THRUST_300001_SM_1000_NS6detail15normal_iteratorINSC_10device_ptrIiEEEEyS8_iNS5_3std3__410__identityEEEvT0_PT3_T1_NS0_13GridEvenShareISO_EET2_T4__param_3+40];
	ld.param.u64 	%rd25, [_ZN3cub18CUB_300001_SM_10006detail6reduce18DeviceReduceKernelINS2_10policy_hubIiyN4cuda3__47minimumIiEEE10Policy1000EN6thrust24THRUST_300001_SM_1000_NS6detail15normal_iteratorINSC_10device_ptrIiEEEEyS8_iNS5_3std3__410__identityEEEvT0_PT3_T1_NS0_13GridEvenShareISO_EET2_T4__param_0];
	cvta.to.global.u64 	%rd2, %rd25;
	mov.u32 	%r2, %ctaid.x;
	shl.b32 	%r90, %r1, 12;
	cvt.s64.s32 	%rd3, %r90;
	shl.b32 	%r91, %r2, 12;
	cvt.u64.u32 	%rd4, %r91;
	sub.s64 	%rd5, %rd1, %rd4;
	setp.gt.u64 	%p1, %rd5, 4095;
	@%p1 bra 	$L__BB7_25;
	cvt.u32.u64 	%r288, %rd4;
	cvt.u32.u64 	%r3, %rd1;
	sub.s32 	%r4, %r3, %r288;
	mov.u32 	%r5, %tid.x;
	setp.ge.s32 	%p23, %r5, %r4;
	mov.b32 	%r482, 0;
	mov.u32 	%r471, %r5;
	@%p23 bra 	$L__BB7_3;
	add.s32 	%r290, %r288, %r5;
	mul.wide.u32 	%rd51, %r290, 4;
	add.s64 	%rd52, %rd2, %rd51;
	ld.global.u32 	%r482, [%rd52];
	add.s32 	%r471, %r5, 256;
$L__BB7_3:
	setp.ge.s32 	%p24, %r471, %r4;
	@%p24 bra 	$L__BB7_16;
	not.b32 	%r293, %r471;
	add.s32 	%r294, %r293, %r3;
	sub.s32 	%r295, %r294, %r288;
	shr.u32 	%r296, %r295, 8;
	add.s32 	%r10, %r296, 1;
	and.b32  	%r11, %r10, 15;
	setp.lt.u32 	%p25, %r295, 3840;
	@%p25 bra 	$L__BB7_7;
	and.b32  	%r297, %r10, 33554416;
	neg.s32 	%r467, %r297;
	mul.wide.u32 	%rd53, %r2, 16384;
	mul.wide.u32 	%rd54, %r471, 4;
	or.b64  	%rd55, %rd53, %rd54;
	add.s64 	%rd56, %rd55, %rd2;
	add.s64 	%rd72, %rd56, 8192;
$L__BB7_6:
	.pragma "nounroll";
	ld.global.u32 	%r298, [%rd72+-8192];
	min.s32 	%r299, %r482, %r298;
	ld.global.u32 	%r300, [%rd72+-7168];
	min.s32 	%r301, %r299, %r300;
	ld.global.u32 	%r302, [%rd72+-6144];
	min.s32 	%r303, %r301, %r302;
	ld.global.u32 	%r304, [%rd72+-5120];
	min.s32 	%r305, %r303, %r304;
	ld.global.u32 	%r306, [%rd72+-4096];
	min.s32 	%r307, %r305, %r306;
	ld.global.u32 	%r308, [%rd72+-3072];
	min.s32 	%r309, %r307, %r308;
	ld.global.u32 	%r310, [%rd72+-2048];
	min.s32 	%r311, %r309, %r310;
	ld.global.u32 	%r312, [%rd72+-1024];
	min.s32 	%r313, %r311, %r312;
	ld.global.u32 	%r314, [%rd72];
	min.s32 	%r315, %r313, %r314;
	ld.global.u32 	%r316, [%rd72+1024];
	min.s32 	%r317, %r315, %r316;
	ld.global.u32 	%r318, [%rd72+2048];
	min.s32 	%r319, %r317, %r318;
	ld.global.u32 	%r320, [%rd72+3072];
	min.s32 	%r321, %r319, %r320;
	ld.global.u32 	%r322, [%rd72+4096];
	min.s32 	%r323, %r321, %r322;
	ld.global.u32 	%r324, [%rd72+5120];
	min.s32 	%r325, %r323, %r324;
	ld.global.u32 	%r326, [%rd72+6144];
	min.s32 	%r327, %r325, %r326;
	ld.global.u32 	%r328, [%rd72+7168];
	min.s32 	%r482, %r327, %r328;
	add.s32 	%r471, %r471, 4096;
	add.s32 	%r467, %r467, 16;
	add.s64 	%rd72, %rd72, 16384;
	setp.ne.s32 	%p26, %r467, 0;
	@%p26 bra 	$L__BB7_6;
$L__BB7_7:
	setp.eq.s32 	%p27, %r11, 0;
	@%p27 bra 	$L__BB7_16;
	and.b32  	%r22, %r10, 7;
	setp.lt.u32 	%p28, %r11, 8;
	@%p28 bra 	$L__BB7_10;
	cvt.s64.s32 	%rd57, %r471;
	add.s64 	%rd58, %rd57, %rd4;
	shl.b64 	%rd59, %rd58, 2;
	add.s64 	%rd60, %rd2, %rd59;
	ld.global.u32 	%r330, [%rd60];
	min.s32 	%r331, %r482, %r330;
	ld.global.u32 	%r332, [%rd60+1024];
	min.s32 	%r333, %r331, %r332;
	ld.global.u32 	%r334, [%rd60+2048];
	min.s32 	%r335, %r333, %r334;
	ld.global.u32 	%r336, [%rd60+3072];
	min.s32 	%r337, %r335, %r336;
	ld.global.u32 	%r338, [%rd60+4096];
	min.s32 	%r339, %r337, %r338;
	ld.global.u32 	%r340, [%rd60+5120];
	min.s32 	%r341, %r339, %r340;
	ld.global.u32 	%r342, [%rd60+6144];
	min.s32 	%r343, %r341, %r342;
	ld.global.u32 	%r344, [%rd60+7168];
	min.s32 	%r482, %r343, %r344;
	add.s32 	%r471, %r471, 2048;
$L__BB7_10:
	setp.eq.s32 	%p29, %r22, 0;
	@%p29 bra 	$L__BB7_16;
	and.b32  	%r28, %r10, 3;
	setp.lt.u32 	%p30, %r22, 4;
	@%p30 bra 	$L__BB7_13;
	cvt.s64.s32 	%rd61, %r471;
	add.s64 	%rd62, %rd61, %rd4;
	shl.b64 	%rd63, %rd62, 2;
	add.s64 	%rd64, %rd2, %rd63;
	ld.global.u32 	%r346, [%rd64];
	min.s32 	%r347, %r482, %r346;
	ld.global.u32 	%r348, [%rd64+1024];
	min.s32 	%r349, %r347, %r348;
	ld.global.u32 	%r350, [%rd64+2048];
	min.s32 	%r351, %r349, %r350;
	ld.global.u32 	%r352, [%rd64+3072];
	min.s32 	%r482, %r351, %r352;
	add.s32 	%r471, %r471, 1024;
$L__BB7_13:
	setp.eq.s32 	%p31, %r28, 0;
	@%p31 bra 	$L__BB7_16;
	mul.wide.u32 	%rd65, %r2, 16384;
	add.s64 	%rd9, %rd2, %rd65;
	neg.s32 	%r479, %r28;
$L__BB7_15:
	.pragma "nounroll";
	mul.wide.s32 	%rd66, %r471, 4;
	add.s64 	%rd67, %rd9, %rd66;
	ld.global.u32 	%r353, [%rd67];
	min.s32 	%r482, %r482, %r353;
	add.s32 	%r471, %r471, 256;
	add.s32 	%r479, %r479, 1;
	setp.ne.s32 	%p32, %r479, 0;
	@%p32 bra 	$L__BB7_15;
$L__BB7_16:
	setp.lt.s32 	%p33, %r4, 256;
	@%p33 bra 	$L__BB7_21;
	// begin inline asm
	mov.u32 %r417, %laneid;
	// end inline asm
	mov.b32 	%r420, 1;
	mov.b32 	%r441, 31;
	mov.b32 	%r442, -1;
	// begin inline asm
	shfl.sync.down.b32 %r418, %r482, %r420, %r441, %r442;
	// end inline asm
	setp.gt.s32 	%p49, %r417, 30;
	min.s32 	%r443, %r482, %r418;
	selp.b32 	%r424, %r482, %r443, %p49;
	mov.b32 	%r425, 2;
	// begin inline asm
	shfl.sync.down.b32 %r423, %r424, %r425, %r441, %r442;
	// end inline asm
	setp.gt.s32 	%p50, %r417, 29;
	min.s32 	%r444, %r424, %r423;
	selp.b32 	%r429, %r424, %r444, %p50;
	mov.b32 	%r430, 4;
	// begin inline asm
	shfl.sync.down.b32 %r428, %r429, %r430, %r441, %r442;
	// end inline asm
	setp.gt.s32 	%p51, %r417, 27;
	min.s32 	%r445, %r429, %r428;
	selp.b32 	%r434, %r429, %r445, %p51;
	mov.b32 	%r435, 8;
	// begin inline asm
	shfl.sync.down.b32 %r433, %r434, %r435, %r441, %r442;
	// end inline asm
	setp.gt.s32 	%p52, %r417, 23;
	min.s32 	%r446, %r434, %r433;
	selp.b32 	%r439, %r434, %r446, %p52;
	mov.b32 	%r440, 16;
	// begin inline asm
	shfl.sync.down.b32 %r438, %r439, %r440, %r441, %r442;
	// end inline asm
	setp.gt.s32 	%p53, %r417, 15;
	min.s32 	%r42, %r439, %r438;
	selp.b32 	%r501, %r439, %r42, %p53;
	setp.ne.s32 	%p54, %r417, 0;
	@%p54 bra 	$L__BB7_19;
	shr.u32 	%r447, %r5, 3;
	and.b32  	%r448, %r447, 124;
	mov.u32 	%r449, _ZZN3cub18CUB_300001_SM_10006detail6reduce18DeviceReduceKernelINS2_10policy_hubIiyN4cuda3__47minimumIiEEE10Policy1000EN6thrust24THRUST_300001_SM_1000_NS6detail15normal_iteratorINSC_10device_ptrIiEEEEyS8_iNS5_3std3__410__identityEEEvT0_PT3_T1_NS0_13GridEvenShareISO_EET2_T4_E12temp_storage;
	add.s32 	%r450, %r449, %r448;
	st.shared.u32 	[%r450+8], %r42;
$L__BB7_19:
	bar.sync 	0;
	setp.ne.s32 	%p55, %r5, 0;
	@%p55 bra 	$L__BB7_46;
	ld.shared.u32 	%r451, [_ZZN3cub18CUB_300001_SM_10006detail6reduce18DeviceReduceKernelINS2_10policy_hubIiyN4cuda3__47minimumIiEEE10Policy1000EN6thrust24THRUST_300001_SM_1000_NS6detail15normal_iteratorINSC_10device_ptrIiEEEEyS8_iNS5_3std3__410__identityEEEvT0_PT3_T1_NS0_13GridEvenShareISO_EET2_T4_E12temp_storage+12];
	min.s32 	%r452, %r501, %r451;
	ld.shared.u32 	%r453, [_ZZN3cub18CUB_300001_SM_10006detail6reduce18DeviceReduceKernelINS2_10policy_hubIiyN4cuda3__47minimumIiEEE10Policy1000EN6thrust24THRUST_300001_SM_1000_NS6detail15normal_iteratorINSC_10device_ptrIiEEEEyS8_iNS5_3std3__410__identityEEEvT0_PT3_T1_NS0_13GridEvenShareISO_EET2_T4_E12temp_storage+16];
	min.s32 	%r454, %r452, %r453;
	ld.shared.u32 	%r455, [_ZZN3cub18CUB_300001_SM_10006detail6reduce18DeviceReduceKernelINS2_10policy_hubIiyN4cuda3__47minimumIiEEE10Policy1000EN6thrust24THRUST_300001_SM_1000_NS6detail15normal_iteratorINSC_10device_ptrIiEEEEyS8_iNS5_3std3__410__identityEEEvT0_PT3_T1_NS0_13GridEvenShareISO_EET2_T4_E12temp_storage+20];
	min.s32 	%r456, %r454, %r455;
	ld.shared.u32 	%r457, [_ZZN3cub18CUB_300001_SM_10006detail6reduce18DeviceReduceKernelINS2_10policy_hubIiyN4cuda3__47minimumIiEEE10Policy1000EN6thrust24THRUST_300001_SM_1000_NS6detail15normal_iteratorINSC_10device_ptrIiEEEEyS8_iNS5_3std3__410__identityEEEvT0_PT3_T1_NS0_13GridEvenShareISO_EET2_T4_E12temp_storage+24];
	min.s32 	%r458, %r456, %r457;
	ld.shared.u32 	%r459, [_ZZN3cub18CUB_300001_SM_10006detail6reduce18DeviceReduceKernelINS2_10policy_hubIiyN4cuda3__47minimumIiEEE10Policy1000EN6thrust24THRUST_300001_SM_1000_NS6detail15normal_iteratorINSC_10device_ptrIiEEEEyS8_iNS5_3std3__410__identityEEEvT0_PT3_T1_NS0_13GridEvenShareISO_EET2_T4_E12temp_storage+28];
	min.s32 	%r460, %r458, %r459;
	ld.shared.u32 	%r461, [_ZZN3cub18CUB_300001_SM_10006detail6reduce18DeviceReduceKernelINS2_10policy_hubIiyN4cuda3__47minimumIiEEE10Policy1000EN6thrust24THRUST_300001_SM_1000_NS6detail15normal_iteratorINSC_10device_ptrIiEEEEyS8_iNS5_3std3__410__identityEEEvT0_PT3_T1_NS0_13GridEvenShareISO_EET2_T4_E12temp_storage+32];
	min.s32 	%r462, %r460, %r461;
	ld.shared.u32 	%r463, [_ZZN3cub18CUB_300001_SM_10006detail6reduce18DeviceReduceKernelINS2_10policy_hubIiyN4cuda3__47minimumIiEEE10Policy1000EN6thrust24THRUST_300001_SM_1000_NS6detail15normal_iteratorINSC_10device_ptrIiEEEEyS8_iNS5_3std3__410__identityEEEvT0_PT3_T1_NS0_13GridEvenShareISO_EET2_T4_E12temp_storage+36];
	min.s32 	%r501, %r462, %r463;
	bra.uni 	$L__BB7_46;
$L__BB7_21:
	// begin inline asm
	mov.u32 %r354, %laneid;
	// end inline asm
	and.b32  	%r380, %r5, 992;
	add.s32 	%r381, %r380, 32;
	setp.gt.s32 	%p34, %r381, %r4;
	not.b32 	%r382, %r380;
	add.s32 	%r383, %r4, %r382;
	selp.b32 	%r378, %r383, 31, %p34;
	mov.b32 	%r357, 1;
	mov.b32 	%r379, -1;
	// begin inline asm
	shfl.sync.down.b32 %r355, %r482, %r357, %r378, %r379;
	// end inline asm
	setp.lt.s32 	%p35, %r354, %r378;
	min.s32 	%r384, %r482, %r355;
	selp.b32 	%r361, %r384, %r482, %p35;
	mov.b32 	%r362, 2;
	// begin inline asm
	shfl.sync.down.b32 %r360, %r361, %r362, %r378, %r379;
	// end inline asm
	add.s32 	%r385, %r354, 2;
	setp.gt.s32 	%p36, %r385, %r378;
	min.s32 	%r386, %r361, %r360;
	selp.b32 	%r366, %r361, %r386, %p36;
	mov.b32 	%r367, 4;
	// begin inline asm
	shfl.sync.down.b32 %r365, %r366, %r367, %r378, %r379;
	// end inline asm
	add.s32 	%r387, %r354, 4;
	setp.gt.s32 	%p37, %r387, %r378;
	min.s32 	%r388, %r366, %r365;
	selp.b32 	%r371, %r366, %r388, %p37;
	mov.b32 	%r372, 8;
	// begin inline asm
	shfl.sync.down.b32 %r370, %r371, %r372, %r378, %r379;
	// end inline asm
	add.s32 	%r389, %r354, 8;
	setp.gt.s32 	%p38, %r389, %r378;
	min.s32 	%r390, %r371, %r370;
	selp.b32 	%r376, %r371, %r390, %p38;
	mov.b32 	%r377, 16;
	// begin inline asm
	shfl.sync.down.b32 %r375, %r376, %r377, %r378, %r379;
	// end inline asm
	add.s32 	%r391, %r354, 16;
	setp.gt.s32 	%p39, %r391, %r378;
	min.s32 	%r392, %r376, %r375;
	selp.b32 	%r501, %r376, %r392, %p39;
	setp.ne.s32 	%p40, %r354, 0;
	@%p40 bra 	$L__BB7_23;
	shr.u32 	%r393, %r5, 3;
	and.b32  	%r394, %r393, 124;
	mov.u32 	%r395, _ZZN3cub18CUB_300001_SM_10006detail6reduce18DeviceReduceKernelINS2_10policy_hubIiyN4cuda3__47minimumIiEEE10Policy1000EN6thrust24THRUST_300001_SM_1000_NS6detail15normal_iteratorINSC_10device_ptrIiEEEEyS8_iNS5_3std3__410__identityEEEvT0_PT3_T1_NS0_13GridEvenShareISO_EET2_T4_E12temp_storage;
	add.s32 	%r396, %r395, %r394;
	st.shared.u32 	[%r396+8], %r501;
$L__BB7_23:
	bar.sync 	0;
	setp.ne.s32 	%p41, %r5, 0;
	@%p41 bra 	$L__BB7_46;
	setp.gt.s32 	%p42, %r4, 32;
	ld.shared.u32 	%r397, [_ZZN3cub18CUB_300001_SM_10006detail6reduce18DeviceReduceKernelINS2_10policy_hubIiyN4cuda3__47minimumIiEEE10Policy1000EN6thrust24THRUST_300001_SM_1000_NS6detail15normal_iteratorINSC_10device_ptrIiEEEEyS8_iNS5_3std3__410__identityEEEvT0_PT3_T1_NS0_13GridEvenShareISO_EET2_T4_E12temp_storage+12];
	min.s32 	%r398, %r501, %r397;
	selp.b32 	%r399, %r398, %r501, %p42;
	setp.gt.s32 	%p43, %r4, 64;
	ld.shared.u32 	%r400, [_ZZN3cub18CUB_300001_SM_10006detail6reduce18DeviceReduceKernelINS2_10policy_hubIiyN4cuda3__47minimumIiEEE10Policy1000EN6thrust24THRUST_300001_SM_1000_NS6detail15normal_iteratorINSC_10device_ptrIiEEEEyS8_iNS5_3std3__410__identityEEEvT0_PT3_T1_NS0_13GridEvenShareISO_EET2_T4_E12temp_storage+16];
	min.s32 	%r401, %r399, %r400;
	selp.b32 	%r402, %r401, %r399, %p43;
	setp.gt.s32 	%p44, %r4, 96;
	ld.shared.u32 	%r403, [_ZZN3cub18CUB_300001_SM_10006detail6reduce18DeviceReduceKernelINS2_10policy_hubIiyN4cuda3__47minimumIiEEE10Policy1000EN6thrust24THRUST_300001_SM_1000_NS6detail15normal_iteratorINSC_10device_ptrIiEEEEyS8_iNS5_3std3__410__identityEEEvT0_PT3_T1_NS0_13GridEvenShareISO_EET2_T4_E12temp_storage+20];
	min.s32 	%r404, %r402, %r403;
	selp.b32 	%r405, %r404, %r402, %p44;
	setp.gt.s32 	%p45, %r4, 128;
	ld.shared.u32 	%r406, [_ZZN3cub18CUB_300001_SM_10006detail6reduce18DeviceReduceKernelINS2_10policy_hubIiyN4cuda3__47minimumIiEEE10Policy1000EN6thrust24THRUST_300001_SM_1000_NS6detail15normal_iteratorINSC_10device_ptrIiEEEEyS8_iNS5_3std3__410__identityEEEvT0_PT3_T1_NS0_13GridEvenShareISO_EET2_T4_E12temp_storage+24];
	min.s32 	%r407, %r405, %r406;
	selp.b32 	%r408, %r407, %r405, %p45;
	setp.gt.s32 	%p46, %r4, 160;
	ld.shared.u32 	%r409, [_ZZN3cub18CUB_300001_SM_10006detail6reduce18DeviceReduceKernelINS2_10policy_hubIiyN4cuda3__47minimumIiEEE10Policy1000EN6thrust24THRUST_300001_SM_1000_NS6detail15normal_iteratorINSC_10device_ptrIiEEEEyS8_iNS5_3std3__410__identityEEEvT0_PT3_T1_NS0_13GridEvenShareISO_EET2_T4_E12temp_storage+28];
	min.s32 	%r410, %r408, %r409;
	selp.b32 	%r411, %r410, %r408, %p46;
	setp.gt.s32 	%p47, %r4, 192;
	ld.shared.u32 	%r412, [_ZZN3cub18CUB_300001_SM_10006detail6reduce18DeviceReduceKernelINS2_10policy_hubIiyN4cuda3__47minimumIiEEE10Policy1000EN6thrust24THRUST_300001_SM_1000_NS6detail15normal_iteratorINSC_10device_ptrIiEEEEyS8_iNS5_3std3__410__identityEEEvT0_PT3_T1_NS0_13GridEvenShareISO_EET2_T4_E12temp_storage+32];
	min.s32 	%r413, %r411, %r412;
	selp.b32 	%r414, %r413, %r411, %p47;
	setp.gt.s32 	%p48, %r4, 224;
	ld.shared.u32 	%r415, [_ZZN3cub18CUB_300001_SM_10006detail6reduce18DeviceReduceKernelINS2_10policy_hubIiyN4cuda3__47minimumIiEEE10Policy1000EN6thrust24THRUST_300001_SM_1000_NS6detail15normal_iteratorINSC_10device_ptrIiEEEEyS8_iNS5_3std3__410__identityEEEvT0_PT3_T1_NS0_13GridEvenShareISO_EET2_T4_E12temp_storage+36];
	min.s32 	%r416, %r414, %r415;
	selp.b32 	%r501, %r416, %r414, %p48;
	bra.uni 	$L__BB7_46;
$L__BB7_25:
	cvt.u32.u64 	%r92, %rd4;
	mov.u32 	%r47, %tid.x;
	add.s32 	%r93, %r47, %r92;
	mul.wide.u32 	%rd26, %r93, 4;
	add.s64 	%rd27, %rd2, %rd26;
	ld.global.u32 	%r94, [%rd27];
	ld.global.u32 	%r95, [%rd27+1024];
	ld.global.u32 	%r96, [%rd27+2048];
	ld.global.u32 	%r97, [%rd27+3072];
	ld.global.u32 	%r98, [%rd27+4096];
	ld.global.u32 	%r99, [%rd27+5120];
	ld.global.u32 	%r100, [%rd27+6144];
	ld.global.u32 	%r101, [%rd27+7168];
	ld.global.u32 	%r102, [%rd27+8192];
	ld.global.u32 	%r103, [%rd27+9216];
	ld.global.u32 	%r104, [%rd27+10240];
	ld.global.u32 	%r105, [%rd27+11264];
	ld.global.u32 	%r106, [%rd27+12288];
	ld.global.u32 	%r107, [%rd27+13312];
	ld.global.u32 	%r108, [%rd27+14336];
	ld.global.u32 	%r109, [%rd27+15360];
	min.s32 	%r110, %r94, %r95;
	min.s32 	%r111, %r110, %r96;
	min.s32 	%r112, %r97, %r98;
	min.s32 	%r113, %r112, %r99;
	min.s32 	%r114, %r100, %r101;
	min.s32 	%r115, %r114, %r102;
	min.s32 	%r116, %r103, %r104;
	min.s32 	%r117, %r116, %r105;
	min.s32 	%r118, %r106, %r107;
	min.s32 	%r119, %r118, %r108;
	min.s32 	%r120, %r111, %r113;
	min.s32 	%r121, %r120, %r115;
	min.s32 	%r122, %r117, %r119;
	min.s32 	%r123, %r122, %r109;
	min.s32 	%r500, %r121, %r123;
	setp.lt.u64 	%p2, %rd5, %rd3;
	@%p2 bra 	$L__BB7_42;
	cvt.u32.u64 	%r125, %rd3;
	cvt.u64.u32 	%rd28, %r47;
	add.s64 	%rd74, %rd4, %rd3;
	cvt.u32.u64 	%r49, %rd1;
	not.b32 	%r127, %r47;
	add.s32 	%r128, %r127, %r49;
	sub.s32 	%r129, %r128, %r125;
	sub.s32 	%r483, %r129, %r92;
	add.s64 	%rd29, %rd74, %rd28;
	shl.b64 	%rd30, %rd29, 2;
	add.s64 	%rd31, %rd30, %rd2;
	add.s64 	%rd73, %rd31, 8192;
	mov.b32 	%r484, 0;
	shl.b32 	%r130, %r1, 12;
	mov.u64 	%rd75, %rd4;
$L__BB7_27:
	cvt.s64.s32 	%rd15, %r130;
	add.s64 	%rd75, %rd75, %rd15;
	add.s64 	%rd32, %rd1, -4096;
	setp.gt.u64 	%p3, %rd75, %rd32;
	@%p3 bra 	$L__BB7_29;
	shl.b32 	%r131, %r1, 12;
	cvt.s64.s32 	%rd33, %r131;
	cvt.u64.u32 	%rd34, %r47;
	add.s64 	%rd35, %rd75, %rd34;
	shl.b64 	%rd36, %rd35, 2;
	add.s64 	%rd37, %rd2, %rd36;
	ld.global.u32 	%r132, [%rd37];
	ld.global.u32 	%r133, [%rd37+1024];
	ld.global.u32 	%r134, [%rd37+2048];
	ld.global.u32 	%r135, [%rd37+3072];
	ld.global.u32 	%r136, [%rd37+4096];
	ld.global.u32 	%r137, [%rd37+5120];
	ld.global.u32 	%r138, [%rd37+6144];
	ld.global.u32 	%r139, [%rd37+7168];
	ld.global.u32 	%r140, [%rd37+8192];
	ld.global.u32 	%r141, [%rd37+9216];
	ld.global.u32 	%r142, [%rd37+10240];
	ld.global.u32 	%r143, [%rd37+11264];
	ld.global.u32 	%r144, [%rd37+12288];
	ld.global.u32 	%r145, [%rd37+13312];
	ld.global.u32 	%r146, [%rd37+14336];
	ld.global.u32 	%r147, [%rd37+15360];
	min.s32 	%r148, %r500, %r132;
	min.s32 	%r149, %r148, %r133;
	min.s32 	%r150, %r134, %r135;
	min.s32 	%r151, %r150, %r136;
	min.s32 	%r152, %r137, %r138;
	min.s32 	%r153, %r152, %r139;
	min.s32 	%r154, %r140, %r141;
	min.s32 	%r155, %r154, %r142;
	min.s32 	%r156, %r143, %r144;
	min.s32 	%r157, %r156, %r145;
	min.s32 	%r158, %r146, %r147;
	min.s32 	%r159, %r149, %r151;
	min.s32 	%r160, %r159, %r153;
	min.s32 	%r161, %r155, %r157;
	min.s32 	%r162, %r161, %r158;
	min.s32 	%r500, %r160, %r162;
	sub.s64 	%rd38, %rd1, %rd75;
	setp.lt.u64 	%p4, %rd38, %rd33;
	add.s32 	%r484, %r484, 1;
	add.s64 	%rd74, %rd74, %rd33;
	sub.s32 	%r483, %r483, %r131;
	mul.wide.s32 	%rd39, %r131, 4;
	add.s64 	%rd73, %rd73, %rd39;
	@%p4 bra 	$L__BB7_42;
	bra.uni 	$L__BB7_27;
$L__BB7_29:
	setp.le.u64 	%p5, %rd1, %rd75;
	cvt.u32.u64 	%r163, %rd75;
	cvt.u32.u64 	%r164, %rd1;
	sub.s32 	%r165, %r164, %r163;
	setp.ge.s32 	%p6, %r47, %r165;
	or.pred  	%p7, %p5, %p6;
	@%p7 bra 	$L__BB7_42;
	cvt.u32.u64 	%r168, %rd15;
	cvt.u32.u64 	%r169, %rd4;
	not.b32 	%r170, %r47;
	add.s32 	%r171, %r170, %r49;
	add.s32 	%r172, %r168, %r169;
	sub.s32 	%r173, %r171, %r172;
	mul.lo.s32 	%r174, %r1, %r484;
	shl.b32 	%r175, %r174, 12;
	sub.s32 	%r176, %r173, %r175;
	shr.u32 	%r177, %r176, 8;
	add.s32 	%r57, %r177, 1;
	and.b32  	%r58, %r57, 15;
	setp.lt.u32 	%p8, %r176, 3840;
	mov.u32 	%r490, %r47;
	@%p8 bra 	$L__BB7_33;
	shr.u32 	%r178, %r483, 8;
	add.s32 	%r179, %r178, 1;
	and.b32  	%r180, %r179, 33554416;
	neg.s32 	%r486, %r180;
	mov.u32 	%r490, %r47;
$L__BB7_32:
	.pragma "nounroll";
	ld.global.u32 	%r181, [%rd73+-8192];
	min.s32 	%r182, %r500, %r181;
	ld.global.u32 	%r183, [%rd73+-7168];
	min.s32 	%r184, %r182, %r183;
	ld.global.u32 	%r185, [%rd73+-6144];
	min.s32 	%r186, %r184, %r185;
	ld.global.u32 	%r187, [%rd73+-5120];
	min.s32 	%r188, %r186, %r187;
	ld.global.u32 	%r189, [%rd73+-4096];
	min.s32 	%r190, %r188, %r189;
	ld.global.u32 	%r191, [%rd73+-3072];
	min.s32 	%r192, %r190, %r191;
	ld.global.u32 	%r193, [%rd73+-2048];
	min.s32 	%r194, %r192, %r193;
	ld.global.u32 	%r195, [%rd73+-1024];
	min.s32 	%r196, %r194, %r195;
	ld.global.u32 	%r197, [%rd73];
	min.s32 	%r198, %r196, %r197;
	ld.global.u32 	%r199, [%rd73+1024];
	min.s32 	%r200, %r198, %r199;
	ld.global.u32 	%r201, [%rd73+2048];
	min.s32 	%r202, %r200, %r201;
	ld.global.u32 	%r203, [%rd73+3072];
	min.s32 	%r204, %r202, %r203;
	ld.global.u32 	%r205, [%rd73+4096];
	min.s32 	%r206, %r204, %r205;
	ld.global.u32 	%r207, [%rd73+5120];
	min.s32 	%r208, %r206, %r207;
	ld.global.u32 	%r209, [%rd73+6144];
	min.s32 	%r210, %r208, %r209;
	ld.global.u32 	%r211, [%rd73+7168];
	min.s32 	%r500, %r210, %r211;
	add.s32 	%r490, %r490, 4096;
	add.s32 	%r486, %r486, 16;
	add.s64 	%rd73, %rd73, 16384;
	setp.ne.s32 	%p9, %r486, 0;
	@%p9 bra 	$L__BB7_32;
$L__BB7_33:
	setp.eq.s32 	%p10, %r58, 0;
	@%p10 bra 	$L__BB7_42;
	and.b32  	%r69, %r57, 7;
	setp.lt.u32 	%p11, %r58, 8;
	@%p11 bra 	$L__BB7_36;
	cvt.u64.u32 	%rd40, %r490;
	add.s64 	%rd41, %rd75, %rd40;
	shl.b64 	%rd42, %rd41, 2;
	add.s64 	%rd43, %rd2, %rd42;
	ld.global.u32 	%r213, [%rd43];
	min.s32 	%r214, %r500, %r213;
	ld.global.u32 	%r215, [%rd43+1024];
	min.s32 	%r216, %r214, %r215;
	ld.global.u32 	%r217, [%rd43+2048];
	min.s32 	%r218, %r216, %r217;
	ld.global.u32 	%r219, [%rd43+3072];
	min.s32 	%r220, %r218, %r219;
	ld.global.u32 	%r221, [%rd43+4096];
	min.s32 	%r222, %r220, %r221;
	ld.global.u32 	%r223, [%rd43+5120];
	min.s32 	%r224, %r222, %r223;
	ld.global.u32 	%r225, [%rd43+6144];
	min.s32 	%r226, %r224, %r225;
	ld.global.u32 	%r227, [%rd43+7168];
	min.s32 	%r500, %r226, %r227;
	add.s32 	%r490, %r490, 2048;
$L__BB7_36:
	setp.eq.s32 	%p12, %r69, 0;
	@%p12 bra 	$L__BB7_42;
	setp.lt.u32 	%p13, %r69, 4;
	@%p13 bra 	$L__BB7_39;
	cvt.u64.u32 	%rd44, %r490;
	add.s64 	%rd45, %rd75, %rd44;
	shl.b64 	%rd46, %rd45, 2;
	add.s64 	%rd47, %rd2, %rd46;
	ld.global.u32 	%r229, [%rd47];
	min.s32 	%r230, %r500, %r229;
	ld.global.u32 	%r231, [%rd47+1024];
	min.s32 	%r232, %r230, %r231;
	ld.global.u32 	%r233, [%rd47+2048];
	min.s32 	%r234, %r232, %r233;
	ld.global.u32 	%r235, [%rd47+3072];
	min.s32 	%r500, %r234, %r235;
	add.s32 	%r490, %r490, 1024;
$L__BB7_39:
	and.b32  	%r236, %r57, 3;
	setp.eq.s32 	%p14, %r236, 0;
	@%p14 bra 	$L__BB7_42;
	cvt.u64.u32 	%rd48, %r490;
	add.s64 	%rd49, %rd48, %rd74;
	shl.b64 	%rd50, %rd49, 2;
	add.s64 	%rd77, %rd2, %rd50;
	cvt.u16.u32 	%rs1, %r483;
	shr.u16 	%rs2, %rs1, 8;
	add.s16 	%rs3, %rs2, 1;
	cvt.u32.u16 	%r237, %rs3;
	and.b32  	%r238, %r237, 3;
	neg.s32 	%r498, %r238;
$L__BB7_41:
	.pragma "nounroll";
	ld.global.u32 	%r239, [%rd77];
	min.s32 	%r500, %r500, %r239;
	add.s64 	%rd77, %rd77, 1024;
	add.s32 	%r498, %r498, 1;
	setp.ne.s32 	%p15, %r498, 0;
	@%p15 bra 	$L__BB7_41;
$L__BB7_42:
	// begin inline asm
	mov.u32 %r240, %laneid;
	// end inline asm
	mov.b32 	%r243, 1;
	mov.b32 	%r264, 31;
	mov.b32 	%r265, -1;
	// begin inline asm
	shfl.sync.down.b32 %r241, %r500, %r243, %r264, %r265;
	// end inline asm
	setp.gt.s32 	%p16, %r240, 30;
	min.s32 	%r266, %r500, %r241;
	selp.b32 	%r247, %r500, %r266, %p16;
	mov.b32 	%r248, 2;
	// begin inline asm
	shfl.sync.down.b32 %r246, %r247, %r248, %r264, %r265;
	// end inline asm
	setp.gt.s32 	%p17, %r240, 29;
	min.s32 	%r267, %r247, %r246;
	selp.b32 	%r252, %r247, %r267, %p17;
	mov.b32 	%r253, 4;
	// begin inline asm
	shfl.sync.down.b32 %r251, %r252, %r253, %r264, %r265;
	// end inline asm
	setp.gt.s32 	%p18, %r240, 27;
	min.s32 	%r268, %r252, %r251;
	selp.b32 	%r257, %r252, %r268, %p18;
	mov.b32 	%r258, 8;
	// begin inline asm
	shfl.sync.down.b32 %r256, %r257, %r258, %r264, %r265;
	// end inline asm
	setp.gt.s32 	%p19, %r240, 23;
	min.s32 	%r269, %r257, %r256;
	selp.b32 	%r262, %r257, %r269, %p19;
	mov.b32 	%r263, 16;
	// begin inline asm
	shfl.sync.down.b32 %r261, %r262, %r263, %r264, %r265;
	// end inline asm
	setp.gt.s32 	%p20, %r240, 15;
	min.s32 	%r86, %r262, %r261;
	selp.b32 	%r501, %r262, %r86, %p20;
	setp.ne.s32 	%p21, %r240, 0;
	@%p21 bra 	$L__BB7_44;
	shr.u32 	%r270, %r47, 3;
	and.b32  	%r271, %r270, 124;
	mov.u32 	%r272, _ZZN3cub18CUB_300001_SM_10006detail6reduce18DeviceReduceKernelINS2_10policy_hubIiyN4cuda3__47minimumIiEEE10Policy1000EN6thrust24THRUST_300001_SM_1000_NS6detail15normal_iteratorINSC_10device_ptrIiEEEEyS8_iNS5_3std3__410__identityEEEvT0_PT3_T1_NS0_13GridEvenShareISO_EET2_T4_E12temp_storage;
	add.s32 	%r273, %r272, %r271;
	st.shared.u32 	[%r273+8], %r86;
$L__BB7_44:
	bar.sync 	0;
	setp.ne.s32 	%p22, %r47, 0;
	@%p22 bra 	$L__BB7_46;
	ld.shared.u32 	%r274, [_ZZN3cub18CUB_300001_SM_10006detail6reduce18DeviceReduceKernelINS2_10policy_hubIiyN4cuda3__47minimumIiEEE10Policy1000EN6thrust24THRUST_300001_SM_1000_NS6detail15normal_iteratorINSC_10device_ptrIiEEEEyS8_iNS5_3std3__410__identityEEEvT0_PT3_T1_NS0_13GridEvenShareISO_EET2_T4_E12temp_storage+12];
	min.s32 	%r275, %r501, %r274;
	ld.shared.u32 	%r276, [_ZZN3cub18CUB_300001_SM_10006detail6reduce18DeviceReduceKernelINS2_10policy_hubIiyN4cuda3__47minimumIiEEE10Policy1000EN6thrust24THRUST_300001_SM_1000_NS6detail15normal_iteratorINSC_10device_ptrIiEEEEyS8_iNS5_3std3__410__identityEEEvT0_PT3_T1_NS0_13GridEvenShareISO_EET2_T4_E12temp_storage+16];
	min.s32 	%r277, %r275, %r276;
	ld.shared.u32 	%r278, [_ZZN3cub18CUB_300001_SM_10006detail6reduce18DeviceReduceKernelINS2_10policy_hubIiyN4cuda3__47minimumIiEEE10Policy1000EN6thrust24THRUST_300001_SM_1000_NS6detail15normal_iteratorINSC_10device_ptrIiEEEEyS8_iNS5_3std3__410__identityEEEvT0_PT3_T1_NS0_13GridEvenShareISO_EET2_T4_E12temp_storage+20];
	min.s32 	%r279, %r277, %r278;
	ld.shared.u32 	%r280, [_ZZN3cub18CUB_300001_SM_10006detail6reduce18DeviceReduceKernelINS2_10policy_hubIiyN4cuda3__47minimumIiEEE10Policy1000EN6thrust24THRUST_300001_SM_1000_NS6detail15normal_iteratorINSC_10device_ptrIiEEEEyS8_iNS5_3std3__410__identityEEEvT0_PT3_T1_NS0_13GridEvenShareISO_EET2_T4_E12temp_storage+24];
	min.s32 	%r281, %r279, %r280;
	ld.shared.u32 	%r282, [_ZZN3cub18CUB_300001_SM_10006detail6reduce18DeviceReduceKernelINS2_10policy_hubIiyN4cuda3__47minimumIiEEE10Policy1000EN6thrust24THRUST_300001_SM_1000_NS6detail15normal_iteratorINSC_10device_ptrIiEEEEyS8_iNS5_3std3__410__identityEEEvT0_PT3_T1_NS0_13GridEvenShareISO_EET2_T4_E12temp_storage+28];
	min.s32 	%r283, %r281, %r282;
	ld.shared.u32 	%r284, [_ZZN3cub18CUB_300001_SM_10006detail6reduce18DeviceReduceKernelINS2_10policy_hubIiyN4cuda3__47minimumIiEEE10Policy1000EN6thrust24THRUST_300001_SM_1000_NS6detail15normal_iteratorINSC_10device_ptrIiEEEEyS8_iNS5_3std3__410__identityEEEvT0_PT3_T1_NS0_13GridEvenShareISO_EET2_T4_E12temp_storage+32];
	min.s32 	%r285, %r283, %r284;
	ld.shared.u32 	%r286, [_ZZN3cub18CUB_300001_SM_10006detail6reduce18DeviceReduceKernelINS2_10policy_hubIiyN4cuda3__47minimumIiEEE10Policy1000EN6thrust24THRUST_300001_SM_1000_NS6detail15normal_iteratorINSC_10device_ptrIiEEEEyS8_iNS5_3std3__410__identityEEEvT0_PT3_T1_NS0_13GridEvenShareISO_EET2_T4_E12temp_storage+36];
	min.s32 	%r501, %r285, %r286;
$L__BB7_46:
	mov.u32 	%r464, %tid.x;
	setp.ne.s32 	%p56, %r464, 0;
	@%p56 bra 	$L__BB7_48;
	ld.param.u64 	%rd71, [_ZN3cub18CUB_300001_SM_10006detail6reduce18DeviceReduceKernelINS2_10policy_hubIiyN4cuda3__47minimumIiEEE10Policy1000EN6thrust24THRUST_300001_SM_1000_NS6detail15normal_iteratorINSC_10device_ptrIiEEEEyS8_iNS5_3std3__410__identityEEEvT0_PT3_T1_NS0_13GridEvenShareISO_EET2_T4__param_1];
	cvta.to.global.u64 	%rd68, %rd71;
	mul.wide.u32 	%rd69, %r2, 4;
	add.s64 	%rd70, %rd68, %rd69;
	st.global.u32 	[%rd70], %r501;
$L__BB7_48:
	ret;

}
	// .globl	_ZN3cub18CUB_300001_SM_10006detail6reduce28DeviceReduceSingleTileKernelINS2_10policy_hubIiyN4cuda3__47minimumIiEEE10Policy1000EPiSB_iS8_iiNS5_3std3__410__identityEEEvT0_T1_T2_T3_T4_T6_
.visible .entry _ZN3cub18CUB_300001_SM_10006detail6reduce28DeviceReduceSingleTileKernelINS2_10policy_hubIiyN4cuda3__47minimumIiEEE10Policy1000EPiSB_iS8_iiNS5_3std3__410__identityEEEvT0_T1_T2_T3_T4_T6_(
	.param .u64 .ptr .align 1 _ZN3cub18CUB_300001_SM_10006detail6reduce28DeviceReduceSingleTileKernelINS2_10policy_hubIiyN4cuda3__47minimumIiEEE10Policy1000EPiSB_iS8_iiNS5_3std3__410__identityEEEvT0_T1_T2_T3_T4_T6__param_0,
	.param .u64 .ptr .align 1 _ZN3cub18CUB_300001_SM_10006detail6reduce28DeviceReduceSingleTileKernelINS2_10policy_hubIiyN4cuda3__47minimumIiEEE10Policy1000EPiSB_iS8_iiNS5_3std3__410__identityEEEvT0_T1_T2_T3_T4_T6__param_1,
	.param .u32 _ZN3cub18CUB_300001_SM_10006detail6reduce28DeviceReduceSingleTileKernelINS2_10policy_hubIiyN4cuda3__47minimumIiEEE10Policy1000EPiSB_iS8_iiNS5_3std3__410__identityEEEvT0_T1_T2_T3_T4_T6__param_2,
	.param .align 1 .b8 _ZN3cub18CUB_300001_SM_10006detail6reduce28DeviceReduceSingleTileKernelINS2_10policy_hubIiyN4cuda3__47minimumIiEEE10Policy1000EPiSB_iS8_iiNS5_3std3__410__identityEEEvT0_T1_T2_T3_T4_T6__param_3[1],
	.param .u32 _ZN3cub18CUB_300001_SM_10006detail6reduce28DeviceReduceSingleTileKernelINS2_10policy_hubIiyN4cuda3__47minimumIiEEE10Policy1000EPiSB_iS8_iiNS5_3std3__410__identityEEEvT0_T1_T2_T3_T4_T6__param_4,
	.param .align 1 .b8 _ZN3cub18CUB_300001_SM_10006detail6reduce28DeviceReduceSingleTileKernelINS2_10policy_hubIiyN4cuda3__47minimumIiEEE10Policy1000EPiSB_iS8_iiNS5_3std3__410__identityEEEvT0_T1_T2_T3_T4_T6__param_5[1]
)
.maxntid 256
.minnctapersm 1
{
	.reg .pred 	%p<97>;
	.reg .b32 	%r<687>;
	.reg .b64 	%rd<125>;
	// demoted variable
	.shared .align 4 .b8 _ZZN3cub18CUB_300001_SM_10006detail6reduce28DeviceReduceSingleTileKernelINS2_10policy_hubIiyN4cuda3__47minimumIiEEE10Policy1000EPiSB_iS8_iiNS5_3std3__410__identityEEEvT0_T1_T2_T3_T4_T6_E12temp_storage[44];
	ld.param.u64 	%rd16, [_ZN3cub18CUB_300001_SM_10006detail6reduce28DeviceReduceSingleTileKernelINS2_10policy_hubIiyN4cuda3__47minimumIiEEE10Policy1000EPiSB_iS8_iiNS5_3std3__410__identityEEEvT0_T1_T2_T3_T4_T6__param_0];
	ld.param.u64 	%rd17, [_ZN3cub18CUB_300001_SM_10006detail6reduce28DeviceReduceSingleTileKernelINS2_10policy_hubIiyN4cuda3__47minimumIiEEE10Policy1000EPiSB_iS8_iiNS5_3std3__410__identityEEEvT0_T1_T2_T3_T4_T6__param_1];
	ld.param.u32 	%r124, [_ZN3cub18CUB_300001_SM_10006detail6reduce28DeviceReduceSingleTileKernelINS2_10policy_hubIiyN4cuda3__47minimumIiEEE10Policy1000EPiSB_iS8_iiNS5_3std3__410__identityEEEvT0_T1_T2_T3_T4_T6__param_2];
	ld.param.u32 	%r125, [_ZN3cub18CUB_300001_SM_10006detail6reduce28DeviceReduceSingleTileKernelINS2_10policy_hubIiyN4cuda3__47minimumIiEEE10Policy1000EPiSB_iS8_iiNS5_3std3__410__identityEEEvT0_T1_T2_T3_T4_T6__param_4];
	cvta.to.global.u64 	%rd1, %rd17;
	setp.ne.s32 	%p1, %r124, 0;
	@%p1 bra 	$L__BB8_3;
	mov.u32 	%r633, %tid.x;
	setp.ne.s32 	%p96, %r633, 0;
	@%p96 bra 	$L__BB8_74;
	st.global.u32 	[%rd1], %r125;
	bra.uni 	$L__BB8_74;
$L__BB8_3:
	and.b64  	%rd18, %rd16, 15;
	setp.ne.s64 	%p2, %rd18, 0;
	@%p2 bra 	$L__BB8_38;
	setp.gt.s32 	%p49, %r124, 4095;
	@%p49 bra 	$L__BB8_22;
	mov.u32 	%r1, %tid.x;
	setp.ge.s32 	%p66, %r1, %r124;
	mov.b32 	%r644, 0;
	mov.u32 	%r639, %r1;
	@%p66 bra 	$L__BB8_7;
	mul.wide.u32 	%rd113, %r1, 4;
	add.s64 	%rd112, %rd16, %rd113;
	// begin inline asm
	ld.global.nc.u32 %r644, [%rd112];
	// end inline asm
	add.s32 	%r639, %r1, 256;
$L__BB8_7:
	setp.ge.s32 	%p67, %r639, %r124;
	@%p67 bra 	$L__BB8_13;
	not.b32 	%r508, %r639;
	add.s32 	%r6, %r124, %r508;
	and.b32  	%r509, %r6, 768;
	setp.eq.s32 	%p68, %r509, 768;
	@%p68 bra 	$L__BB8_11;
	mul.wide.u32 	%rd114, %r639, 4;
	add.s64 	%rd121, %rd16, %rd114;
	shr.u32 	%r510, %r6, 8;
	add.s32 	%r511, %r510, 1;
	and.b32  	%r512, %r511, 3;
	neg.s32 	%r636, %r512;
$L__BB8_10:
	.pragma "nounroll";
	// begin inline asm
	ld.global.nc.u32 %r513, [%rd121];
	// end inline asm
	min.s32 	%r644, %r644, %r513;
	add.s32 	%r639, %r639, 256;
	add.s64 	%rd121, %rd121, 1024;
	add.s32 	%r636, %r636, 1;
	setp.ne.s32 	%p69, %r636, 0;
	@%p69 bra 	$L__BB8_10;
$L__BB8_11:
	setp.lt.u32 	%p70, %r6, 768;
	@%p70 bra 	$L__BB8_13;
$L__BB8_12:
	mul.wide.s32 	%rd120, %r639, 4;
	add.s64 	%rd116, %rd16, %rd120;
	// begin inline asm
	ld.global.nc.u32 %r514, [%rd116];
	// end inline asm
	min.s32 	%r518, %r644, %r514;
	add.s64 	%rd117, %rd116, 1024;
	// begin inline asm
	ld.global.nc.u32 %r515, [%rd117];
	// end inline asm
	min.s32 	%r519, %r518, %r515;
	add.s64 	%rd118, %rd116, 2048;
	// begin inline asm
	ld.global.nc.u32 %r516, [%rd118];
	// end inline asm
	min.s32 	%r520, %r519, %r516;
	add.s64 	%rd119, %rd116, 3072;
	// begin inline asm
	ld.global.nc.u32 %r517, [%rd119];
	// end inline asm
	min.s32 	%r644, %r520, %r517;
	add.s32 	%r639, %r639, 1024;
	setp.lt.s32 	%p71, %r639, %r124;
	@%p71 bra 	$L__BB8_12;
$L__BB8_13:
	setp.lt.s32 	%p72, %r124, 256;
	@%p72 bra 	$L__BB8_18;
	// begin inline asm
	mov.u32 %r584, %laneid;
	// end inline asm
	mov.b32 	%r587, 1;
	mov.b32 	%r608, 31;
	mov.b32 	%r609, -1;
	// begin inline asm
	shfl.sync.down.b32 %r585, %r644, %r587, %r608, %r609;
	// end inline asm
	setp.gt.s32 	%p88, %r584, 30;
	min.s32 	%r610, %r644, %r585;
	selp.b32 	%r591, %r644, %r610, %p88;
	mov.b32 	%r592, 2;
	// begin inline asm
	shfl.sync.down.b32 %r590, %r591, %r592, %r608, %r609;
	// end inline asm
	setp.gt.s32 	%p89, %r584, 29;
	min.s32 	%r611, %r591, %r590;
	selp.b32 	%r596, %r591, %r611, %p89;
	mov.b32 	%r597, 4;
	// begin inline asm
	shfl.sync.down.b32 %r595, %r596, %r597, %r608, %r609;
	// end inline asm
	setp.gt.s32 	%p90, %r584, 27;
	min.s32 	%r612, %r596, %r595;
	selp.b32 	%r601, %r596, %r612, %p90;
	mov.b32 	%r602, 8;
	// begin inline asm
	shfl.sync.down.b32 %r600, %r601, %r602, %r608, %r609;
	// end inline asm
	setp.gt.s32 	%p91, %r584, 23;
	min.s32 	%r613, %r601, %r600;
	selp.b32 	%r606, %r601, %r613, %p91;
	mov.b32 	%r607, 16;
	// begin inline asm
	shfl.sync.down.b32 %r605, %r606, %r607, %r608, %r609;
	// end inline asm
	setp.gt.s32 	%p92, %r584, 15;
	min.s32 	%r22, %r606, %r605;
	selp.b32 	%r686, %r606, %r22, %p92;
	setp.ne.s32 	%p93, %r584, 0;
	@%p93 bra 	$L__BB8_16;
	shr.u32 	%r614, %r1, 3;
	and.b32  	%r615, %r614, 124;
	mov.u32 	%r616, _ZZN3cub18CUB_300001_SM_10006detail6reduce28DeviceReduceSingleTileKernelINS2_10policy_hubIiyN4cuda3__47minimumIiEEE10Policy1000EPiSB_iS8_iiNS5_3std3__410__identityEEEvT0_T1_T2_T3_T4_T6_E12temp_storage;
	add.s32 	%r617, %r616, %r615;
	st.shared.u32 	[%r617+8], %r22;
$L__BB8_16:
	bar.sync 	0;
	setp.ne.s32 	%p94, %r1, 0;
	@%p94 bra 	$L__BB8_72;
	ld.shared.u32 	%r618, [_ZZN3cub18CUB_300001_SM_10006detail6reduce28DeviceReduceSingleTileKernelINS2_10policy_hubIiyN4cuda3__47minimumIiEEE10Policy1000EPiSB_iS8_iiNS5_3std3__410__identityEEEvT0_T1_T2_T3_T4_T6_E12temp_storage+12];
	min.s32 	%r619, %r686, %r618;
	ld.shared.u32 	%r620, [_ZZN3cub18CUB_300001_SM_10006detail6reduce28DeviceReduceSingleTileKernelINS2_10policy_hubIiyN4cuda3__47minimumIiEEE10Policy1000EPiSB_iS8_iiNS5_3std3__410__identityEEEvT0_T1_T2_T3_T4_T6_E12temp_storage+16];
	min.s32 	%r621, %r619, %r620;
	ld.shared.u32 	%r622, [_ZZN3cub18CUB_300001_SM_10006detail6reduce28DeviceReduceSingleTileKernelINS2_10policy_hubIiyN4cuda3__47minimumIiEEE10Policy1000EPiSB_iS8_iiNS5_3std3__410__identityEEEvT0_T1_T2_T3_T4_T6_E12temp_storage+20];
	min.s32 	%r623, %r621, %r622;
	ld.shared.u32 	%r624, [_ZZN3cub18CUB_300001_SM_10006detail6reduce28DeviceReduceSingleTileKernelINS2_10policy_hubIiyN4cuda3__47minimumIiEEE10Policy1000EPiSB_iS8_iiNS5_3std3__410__identityEEEvT0_T1_T2_T3_T4_T6_E12temp_storage+24];
	min.s32 	%r625, %r623, %r624;
	ld.shared.u32 	%r626, [_ZZN3cub18CUB_300001_SM_10006detail6reduce28DeviceReduceSingleTileKernelINS2_10policy_hubIiyN4cuda3__47minimumIiEEE10Policy1000EPiSB_iS8_iiNS5_3std3__410__identityEEEvT0_T1_T2_T3_T4_T6_E12temp_storage+28];
	min.s32 	%r627, %r625, %r626;
	ld.shared.u32 	%r628, [_ZZN3cub18CUB_300001_SM_10006detail6reduce28DeviceReduceSingleTileKernelINS2_10policy_hubIiyN4cuda3__47minimumIiEEE10Policy1000EPiSB_iS8_iiNS5_3std3__410__identityEEEvT0_T1_T2_T3_T4_T6_E12temp_storage+32];
	min.s32 	%r629, %r627, %r628;
	ld.shared.u32 	%r630, [_ZZN3cub18CUB_300001_SM_10006detail6reduce28DeviceReduceSingleTileKernelINS2_10policy_hubIiyN4cuda3__47minimumIiEEE10Policy1000EPiSB_iS8_iiNS5_3std3__410__identityEEEvT0_T1_T2_T3_T4_T6_E12temp_storage+36];
	min.s32 	%r686, %r629, %r630;
	bra.uni 	$L__BB8_72;
$L__BB8_18:
	// begin inline asm
	mov.u32 %r521, %laneid;
	// end inline asm
	and.b32  	%r547, %r1, 992;
	add.s32 	%r548, %r547, 32;
	setp.gt.s32 	%p73, %r548, %r124;
	not.b32 	%r549, %r547;
	add.s32 	%r550, %r124, %r549;
	selp.b32 	%r545, %r550, 31, %p73;
	mov.b32 	%r524, 1;
	mov.b32 	%r546, -1;
	// begin inline asm
	shfl.sync.down.b32 %r522, %r644, %r524, %r545, %r546;
	// end inline asm
	setp.lt.s32 	%p74, %r521, %r545;
	min.s32 	%r551, %r644, %r522;
	selp.b32 	%r528, %r551, %r644, %p74;
	mov.b32 	%r529, 2;
	// begin inline asm
	shfl.sync.down.b32 %r527, %r528, %r529, %r545, %r546;
	// end inline asm
	add.s32 	%r552, %r521, 2;
	setp.gt.s32 	%p75, %r552, %r545;
	min.s32 	%r553, %r528, %r527;
	selp.b32 	%r533, %r528, %r553, %p75;
	mov.b32 	%r534, 4;
	// begin inline asm
	shfl.sync.down.b32 %r532, %r533, %r534, %r545, %r546;
	// end inline asm
	add.s32 	%r554, %r521, 4;
	setp.gt.s32 	%p76, %r554, %r545;
	min.s32 	%r555, %r533, %r532;
	selp.b32 	%r538, %r533, %r555, %p76;
	mov.b32 	%r539, 8;
	// begin inline asm
	shfl.sync.down.b32 %r537, %r538, %r539, %r545, %r546;
	// end inline asm
	add.s32 	%r556, %r521, 8;
	setp.gt.s32 	%p77, %r556, %r545;
	min.s32 	%r557, %r538, %r537;
	selp.b32 	%r543, %r538, %r557, %p77;
	mov.b32 	%r544, 16;
	// begin inline asm
	shfl.sync.down.b32 %r542, %r543, %r544, %r545, %r546;
	// end inline asm
	add.s32 	%r558, %r521, 16;
	setp.gt.s32 	%p78, %r558, %r545;
	min.s32 	%r559, %r543, %r542;
	selp.b32 	%r686, %r543, %r559, %p78;
	setp.ne.s32 	%p79, %r521, 0;
	@%p79 bra 	$L__BB8_20;
	shr.u32 	%r560, %r1, 3;
	and.b32  	%r561, %r560, 124;
	mov.u32 	%r562, _ZZN3cub18CUB_300001_SM_10006detail6reduce28DeviceReduceSingleTileKernelINS2_10policy_hubIiyN4cuda3__47minimumIiEEE10Policy1000EPiSB_iS8_iiNS5_3std3__410__identityEEEvT0_T1_T2_T3_T4_T6_E12temp_storage;
	add.s32 	%r563, %r562, %r561;
	st.shared.u32 	[%r563+8], %r686;
$L__BB8_20:
	bar.sync 	0;
	setp.ne.s32 	%p80, %r1, 0;
	@%p80 bra 	$L__BB8_72;
	setp.gt.s32 	%p81, %r124, 32;
	ld.shared.u32 	%r564, [_ZZN3cub18CUB_300001_SM_10006detail6reduce28DeviceReduceSingleTileKernelINS2_10policy_hubIiyN4cuda3__47minimumIiEEE10Policy1000EPiSB_iS8_iiNS5_3std3__410__identityEEEvT0_T1_T2_T3_T4_T6_E12temp_storage+12];
	min.s32 	%r565, %r686, %r564;
	selp.b32 	%r566, %r565, %r686, %p81;
	setp.gt.s32 	%p82, %r124, 64;
	ld.shared.u32 	%r567, [_ZZN3cub18CUB_300001_SM_10006detail6reduce28DeviceReduceSingleTileKernelINS2_10policy_hubIiyN4cuda3__47minimumIiEEE10Policy1000EPiSB_iS8_iiNS5_3std3__410__identityEEEvT0_T1_T2_T3_T4_T6_E12temp_storage+16];
	min.s32 	%r568, %r566, %r567;
	selp.b32 	%r569, %r568, %r566, %p82;
	setp.gt.s32 	%p83, %r124, 96;
	ld.shared.u32 	%r570, [_ZZN3cub18CUB_300001_SM_10006detail6reduce28DeviceReduceSingleTileKernelINS2_10policy_hubIiyN4cuda3__47minimumIiEEE10Policy1000EPiSB_iS8_iiNS5_3std3__410__identityEEEvT0_T1_T2_T3_T4_T6_E12temp_storage+20];
	min.s32 	%r571, %r569, %r570;
	selp.b32 	%r572, %r571, %r569, %p83;
	setp.gt.s32 	%p84, %r124, 128;
	ld.shared.u32 	%r573, [_ZZN3cub18CUB_300001_SM_10006detail6reduce28DeviceReduceSingleTileKernelINS2_10policy_hubIiyN4cuda3__47minimumIiEEE10Policy1000EPiSB_iS8_iiNS5_3std3__410__identityEEEvT0_T1_T2_T3_T4_T6_E12temp_storage+24];
	min.s32 	%r574, %r572, %r573;
	selp.b32 	%r575, %r574, %r572, %p84;
	setp.gt.s32 	%p85, %r124, 160;
	ld.shared.u32 	%r576, [_ZZN3cub18CUB_300001_SM_10006detail6reduce28DeviceReduceSingleTileKernelINS2_10policy_hubIiyN4cuda3__47minimumIiEEE10Policy1000EPiSB_iS8_iiNS5_3std3__410__identityEEEvT0_T1_T2_T3_T4_T6_E12temp_storage+28];
	min.s32 	%r577, %r575, %r576;
	selp.b32 	%r578, %r577, %r575, %p85;
	setp.gt.s32 	%p86, %r124, 192;
	ld.shared.u32 	%r579, [_ZZN3cub18CUB_300001_SM_10006detail6reduce28DeviceReduceSingleTileKernelINS2_10policy_hubIiyN4cuda3__47minimumIiEEE10Policy1000EPiSB_iS8_iiNS5_3std3__410__identityEEEvT0_T1_T2_T3_T4_T6_E12temp_storage+32];
	min.s32 	%r580, %r578, %r579;
	selp.b32 	%r581, %r580, %r578, %p86;
	setp.gt.s32 	%p87, %r124, 224;
	ld.shared.u32 	%r582, [_ZZN3cub18CUB_300001_SM_10006detail6reduce28DeviceReduceSingleTileKernelINS2_10policy_hubIiyN4cuda3__47minimumIiEEE10Policy1000EPiSB_iS8_iiNS5_3std3__410__identityEEEvT0_T1_T2_T3_T4_T6_E12temp_storage+36];
	min.s32 	%r583, %r581, %r582;
	selp.b32 	%r686, %r583, %r581, %p87;
	bra.uni 	$L__BB8_72;
$L__BB8_22:
	mov.u32 	%r27, %tid.x;
	shl.b32 	%r379, %r27, 2;
	mul.wide.u32 	%rd86, %r379, 4;
	add.s64 	%rd76, %rd16, %rd86;
	// begin inline asm
	ld.global.nc.v2.u64 {%rd74, %rd75}, [%rd76];
	// end inline asm
	mov.b64 	{%r380, %r381}, %rd75;
	mov.b64 	{%r382, %r383}, %rd74;
	add.s64 	%rd79, %rd76, 4096;
	// begin inline asm
	ld.global.nc.v2.u64 {%rd77, %rd78}, [%rd79];
	// end inline asm
	mov.b64 	{%r384, %r385}, %rd78;
	mov.b64 	{%r386, %r387}, %rd77;
	add.s64 	%rd82, %rd76, 8192;
	// begin inline asm
	ld.global.nc.v2.u64 {%rd80, %rd81}, [%rd82];
	// end inline asm
	mov.b64 	{%r388, %r389}, %rd81;
	mov.b64 	{%r390, %r391}, %rd80;
	add.s64 	%rd85, %rd76, 12288;
	// begin inline asm
	ld.global.nc.v2.u64 {%rd83, %rd84}, [%rd85];
	// end inline asm
	mov.b64 	{%r392, %r393}, %rd84;
	mov.b64 	{%r394, %r395}, %rd83;
	min.s32 	%r396, %r382, %r383;
	min.s32 	%r397, %r396, %r380;
	min.s32 	%r398, %r381, %r386;
	min.s32 	%r399, %r398, %r387;
	min.s32 	%r400, %r384, %r385;
	min.s32 	%r401, %r400, %r390;
	min.s32 	%r402, %r391, %r388;
	min.s32 	%r403, %r402, %r389;
	min.s32 	%r404, %r394, %r395;
	min.s32 	%r405, %r404, %r392;
	min.s32 	%r406, %r397, %r399;
	min.s32 	%r407, %r406, %r401;
	min.s32 	%r408, %r403, %r405;
	min.s32 	%r409, %r408, %r393;
	min.s32 	%r659, %r407, %r409;
	setp.lt.u32 	%p50, %r124, 8192;
	mov.b32 	%r648, 4096;
	@%p50 bra 	$L__BB8_26;
	add.s32 	%r29, %r124, -4096;
	mov.b32 	%r648, 4096;
$L__BB8_24:
	mul.wide.s32 	%rd99, %r648, 4;
	add.s64 	%rd89, %rd76, %rd99;
	// begin inline asm
	ld.global.nc.v2.u64 {%rd87, %rd88}, [%rd89];
	// end inline asm
	mov.b64 	{%r411, %r412}, %rd88;
	mov.b64 	{%r413, %r414}, %rd87;
	add.s64 	%rd92, %rd89, 4096;
	// begin inline asm
	ld.global.nc.v2.u64 {%rd90, %rd91}, [%rd92];
	// end inline asm
	mov.b64 	{%r415, %r416}, %rd91;
	mov.b64 	{%r417, %r418}, %rd90;
	add.s64 	%rd95, %rd89, 8192;
	// begin inline asm
	ld.global.nc.v2.u64 {%rd93, %rd94}, [%rd95];
	// end inline asm
	mov.b64 	{%r419, %r420}, %rd94;
	mov.b64 	{%r421, %r422}, %rd93;
	add.s64 	%rd98, %rd89, 12288;
	// begin inline asm
	ld.global.nc.v2.u64 {%rd96, %rd97}, [%rd98];
	// end inline asm
	mov.b64 	{%r423, %r424}, %rd97;
	mov.b64 	{%r425, %r426}, %rd96;
	min.s32 	%r427, %r659, %r413;
	min.s32 	%r428, %r427, %r414;
	min.s32 	%r429, %r411, %r412;
	min.s32 	%r430, %r429, %r417;
	min.s32 	%r431, %r418, %r415;
	min.s32 	%r432, %r431, %r416;
	min.s32 	%r433, %r421, %r422;
	min.s32 	%r434, %r433, %r419;
	min.s32 	%r435, %r420, %r425;
	min.s32 	%r436, %r435, %r426;
	min.s32 	%r437, %r423, %r424;
	min.s32 	%r438, %r428, %r430;
	min.s32 	%r439, %r438, %r432;
	min.s32 	%r440, %r434, %r436;
	min.s32 	%r441, %r440, %r437;
	min.s32 	%r659, %r439, %r441;
	sub.s32 	%r442, %r124, %r648;
	setp.lt.s32 	%p51, %r442, 4096;
	@%p51 bra 	$L__BB8_34;
	add.s32 	%r648, %r648, 4096;
	setp.le.s32 	%p52, %r648, %r29;
	@%p52 bra 	$L__BB8_24;
$L__BB8_26:
	setp.le.s32 	%p53, %r124, %r648;
	@%p53 bra 	$L__BB8_34;
	sub.s32 	%r36, %r124, %r648;
	setp.ge.s32 	%p54, %r27, %r36;
	@%p54 bra 	$L__BB8_34;
	not.b32 	%r444, %r27;
	add.s32 	%r445, %r124, %r444;
	sub.s32 	%r37, %r445, %r648;
	and.b32  	%r446, %r37, 768;
	setp.eq.s32 	%p55, %r446, 768;
	mov.u32 	%r653, %r27;
	@%p55 bra 	$L__BB8_31;
	add.s32 	%r650, %r27, %r648;
	shr.u32 	%r447, %r37, 8;
	add.s32 	%r448, %r447, 1;
	and.b32  	%r449, %r448, 3;
	neg.s32 	%r649, %r449;
	mov.u32 	%r653, %r27;
$L__BB8_30:
	.pragma "nounroll";
	mul.wide.u32 	%rd101, %r650, 4;
	add.s64 	%rd100, %rd16, %rd101;
	// begin inline asm
	ld.global.nc.u32 %r450, [%rd100];
	// end inline asm
	min.s32 	%r659, %r659, %r450;
	add.s32 	%r653, %r653, 256;
	add.s32 	%r650, %r650, 256;
	add.s32 	%r649, %r649, 1;
	setp.ne.s32 	%p56, %r649, 0;
	@%p56 bra 	$L__BB8_30;
$L__BB8_31:
	setp.lt.u32 	%p57, %r37, 768;
	@%p57 bra 	$L__BB8_34;
	cvt.u64.u32 	%rd102, %r653;
	cvt.u64.u32 	%rd103, %r648;
	add.s64 	%rd104, %rd102, %rd103;
	shl.b64 	%rd105, %rd104, 2;
	add.s64 	%rd106, %rd105, %rd16;
	add.s64 	%rd122, %rd106, 2048;
	add.s32 	%r656, %r653, %r648;
$L__BB8_33:
	mul.wide.u32 	%rd111, %r656, 4;
	add.s64 	%rd107, %rd16, %rd111;
	// begin inline asm
	ld.global.nc.u32 %r451, [%rd107];
	// end inline asm
	min.s32 	%r455, %r659, %r451;
	add.s64 	%rd108, %rd122, -1024;
	// begin inline asm
	ld.global.nc.u32 %r452, [%rd108];
	// end inline asm
	min.s32 	%r456, %r455, %r452;
	// begin inline asm
	ld.global.nc.u32 %r453, [%rd122];
	// end inline asm
	min.s32 	%r457, %r456, %r453;
	add.s64 	%rd110, %rd122, 1024;
	// begin inline asm
	ld.global.nc.u32 %r454, [%rd110];
	// end inline asm
	min.s32 	%r659, %r457, %r454;
	add.s32 	%r653, %r653, 1024;
	add.s64 	%rd122, %rd122, 4096;
	add.s32 	%r656, %r656, 1024;
	setp.lt.s32 	%p58, %r653, %r36;
	@%p58 bra 	$L__BB8_33;
$L__BB8_34:
	// begin inline asm
	mov.u32 %r458, %laneid;
	// end inline asm
	mov.b32 	%r461, 1;
	mov.b32 	%r482, 31;
	mov.b32 	%r483, -1;
	// begin inline asm
	shfl.sync.down.b32 %r459, %r659, %r461, %r482, %r483;
	// end inline asm
	setp.gt.s32 	%p59, %r458, 30;
	min.s32 	%r484, %r659, %r459;
	selp.b32 	%r465, %r659, %r484, %p59;
	mov.b32 	%r466, 2;
	// begin inline asm
	shfl.sync.down.b32 %r464, %r465, %r466, %r482, %r483;
	// end inline asm
	setp.gt.s32 	%p60, %r458, 29;
	min.s32 	%r485, %r465, %r464;
	selp.b32 	%r470, %r465, %r485, %p60;
	mov.b32 	%r471, 4;
	// begin inline asm
	shfl.sync.down.b32 %r469, %r470, %r471, %r482, %r483;
	// end inline asm
	setp.gt.s32 	%p61, %r458, 27;
	min.s32 	%r486, %r470, %r469;
	selp.b32 	%r475, %r470, %r486, %p61;
	mov.b32 	%r476, 8;
	// begin inline asm
	shfl.sync.down.b32 %r474, %r475, %r476, %r482, %r483;
	// end inline asm
	setp.gt.s32 	%p62, %r458, 23;
	min.s32 	%r487, %r475, %r474;
	selp.b32 	%r480, %r475, %r487, %p62;
	mov.b32 	%r481, 16;
	// begin inline asm
	shfl.sync.down.b32 %r479, %r480, %r481, %r482, %r483;
	// end inline asm
	setp.gt.s32 	%p63, %r458, 15;
	min.s32 	%r59, %r480, %r479;
	selp.b32 	%r686, %r480, %r59, %p63;
	setp.ne.s32 	%p64, %r458, 0;
	@%p64 bra 	$L__BB8_36;
	shr.u32 	%r488, %r27, 3;
	and.b32  	%r489, %r488, 124;
	mov.u32 	%r490, _ZZN3cub18CUB_300001_SM_10006detail6reduce28DeviceReduceSingleTileKernelINS2_10policy_hubIiyN4cuda3__47minimumIiEEE10Policy1000EPiSB_iS8_iiNS5_3std3__410__identityEEEvT0_T1_T2_T3_T4_T6_E12temp_storage;
	add.s32 	%r491, %r490, %r489;
	st.shared.u32 	[%r491+8], %r59;
$L__BB8_36:
	bar.sync 	0;
	setp.ne.s32 	%p65, %r27, 0;
	@%p65 bra 	$L__BB8_72;
	ld.shared.u32 	%r492, [_ZZN3cub18CUB_300001_SM_10006detail6reduce28DeviceReduceSingleTileKernelINS2_10policy_hubIiyN4cuda3__47minimumIiEEE10Policy1000EPiSB_iS8_iiNS5_3std3__410__identityEEEvT0_T1_T2_T3_T4_T6_E12temp_storage+12];
	min.s32 	%r493, %r686, %r492;
	ld.shared.u32 	%r494, [_ZZN3cub18CUB_300001_SM_10006detail6reduce28DeviceReduceSingleTileKernelINS2_10policy_hubIiyN4cuda3__47minimumIiEEE10Policy1000EPiSB_iS8_iiNS5_3std3__410__identityEEEvT0_T1_T2_T3_T4_T6_E12temp_storage+16];
	min.s32 	%r495, %r493, %r494;
	ld.shared.u32 	%r496, [_ZZN3cub18CUB_300001_SM_10006detail6reduce28DeviceReduceSingleTileKernelINS2_10policy_hubIiyN4cuda3__47minimumIiEEE10Policy1000EPiSB_iS8_iiNS5_3std3__410__identityEEEvT0_T1_T2_T3_T4_T6_E12temp_storage+20];
	min.s32 	%r497, %r495, %r496;
	ld.shared.u32 	%r498, [_ZZN3cub18CUB_300001_SM_10006detail6reduce28DeviceReduceSingleTileKernelINS2_10policy_hubIiyN4cuda3__47minimumIiEEE10Policy1000EPiSB_iS8_iiNS5_3std3__410__identityEEEvT0_T1_T2_T3_T4_T6_E12temp_storage+24];
	min.s32 	%r499, %r497, %r498;
	ld.shared.u32 	%r500, [_ZZN3cub18CUB_300001_SM_10006detail6reduce28DeviceReduceSingleTileKernelINS2_10policy_hubIiyN4cuda3__47minimumIiEEE10Policy1000EPiSB_iS8_iiNS5_3std3__410__identityEEEvT0_T1_T2_T3_T4_T6_E12temp_storage+28];
	min.s32 	%r501, %r499, %r500;
	ld.shared.u32 	%r502, [_ZZN3cub18CUB_300001_SM_10006detail6reduce28DeviceReduceSingleTileKernelINS2_10policy_hubIiyN4cuda3__47minimumIiEEE10Policy1000EPiSB_iS8_iiNS5_3std3__410__identityEEEvT0_T1_T2_T3_T4_T6_E12temp_storage+32];
	min.s32 	%r503, %r501, %r502;
	ld.shared.u32 	%r504, [_ZZN3cub18CUB_300001_SM_10006detail6reduce28DeviceReduceSingleTileKernelINS2_10policy_hubIiyN4cuda3__47minimumIiEEE10Policy1000EPiSB_iS8_iiNS5_3std3__410__identityEEEvT0_T1_T2_T3_T4_T6_E12temp_storage+36];
	min.s32 	%r686, %r503, %r504;
	bra.uni 	$L__BB8_72;
$L__BB8_38:
	setp.gt.s32 	%p3, %r124, 4095;
	@%p3 bra 	$L__BB8_56;
	mov.u32 	%r62, %tid.x;
	setp.ge.s32 	%p20, %r62, %r124;
	mov.b32 	%r670, 0;
	mov.u32 	%r665, %r62;
	@%p20 bra 	$L__BB8_41;
	mul.wide.u32 	%rd66, %r62, 4;
	add.s64 	%rd65, %rd16, %rd66;
	// begin inline asm
	ld.global.nc.u32 %r670, [%rd65];
	// end inline asm
	add.s32 	%r665, %r62, 256;
$L__BB8_41:
	setp.ge.s32 	%p21, %r665, %r124;
	@%p21 bra 	$L__BB8_47;
	not.b32 	%r255, %r665;
	add.s32 	%r67, %r124, %r255;
	and.b32  	%r256, %r67, 768;
	setp.eq.s32 	%p22, %r256, 768;
	@%p22 bra 	$L__BB8_45;
	mul.wide.u32 	%rd67, %r665, 4;
	add.s64 	%rd123, %rd16, %rd67;
	shr.u32 	%r257, %r67, 8;
	add.s32 	%r258, %r257, 1;
	and.b32  	%r259, %r258, 3;
	neg.s32 	%r662, %r259;
$L__BB8_44:
	.pragma "nounroll";
	// begin inline asm
	ld.global.nc.u32 %r260, [%rd123];
	// end inline asm
	min.s32 	%r670, %r670, %r260;
	add.s32 	%r665, %r665, 256;
	add.s64 	%rd123, %rd123, 1024;
	add.s32 	%r662, %r662, 1;
	setp.ne.s32 	%p23, %r662, 0;
	@%p23 bra 	$L__BB8_44;
$L__BB8_45:
	setp.lt.u32 	%p24, %r67, 768;
	@%p24 bra 	$L__BB8_47;
$L__BB8_46:
	mul.wide.s32 	%rd73, %r665, 4;
	add.s64 	%rd69, %rd16, %rd73;
	// begin inline asm
	ld.global.nc.u32 %r261, [%rd69];
	// end inline asm
	min.s32 	%r265, %r670, %r261;
	add.s64 	%rd70, %rd69, 1024;
	// begin inline asm
	ld.global.nc.u32 %r262, [%rd70];
	// end inline asm
	min.s32 	%r266, %r265, %r262;
	add.s64 	%rd71, %rd69, 2048;
	// begin inline asm
	ld.global.nc.u32 %r263, [%rd71];
	// end inline asm
	min.s32 	%r267, %r266, %r263;
	add.s64 	%rd72, %rd69, 3072;
	// begin inline asm
	ld.global.nc.u32 %r264, [%rd72];
	// end inline asm
	min.s32 	%r670, %r267, %r264;
	add.s32 	%r665, %r665, 1024;
	setp.lt.s32 	%p25, %r665, %r124;
	@%p25 bra 	$L__BB8_46;
$L__BB8_47:
	setp.lt.s32 	%p26, %r124, 256;
	@%p26 bra 	$L__BB8_52;
	// begin inline asm
	mov.u32 %r331, %laneid;
	// end inline asm
	mov.b32 	%r334, 1;
	mov.b32 	%r355, 31;
	mov.b32 	%r356, -1;
	// begin inline asm
	shfl.sync.down.b32 %r332, %r670, %r334, %r355, %r356;
	// end inline asm
	setp.gt.s32 	%p42, %r331, 30;
	min.s32 	%r357, %r670, %r332;
	selp.b32 	%r338, %r670, %r357, %p42;
	mov.b32 	%r339, 2;
	// begin inline asm
	shfl.sync.down.b32 %r337, %r338, %r339, %r355, %r356;
	// end inline asm
	setp.gt.s32 	%p43, %r331, 29;
	min.s32 	%r358, %r338, %r337;
	selp.b32 	%r343, %r338, %r358, %p43;
	mov.b32 	%r344, 4;
	// begin inline asm
	shfl.sync.down.b32 %r342, %r343, %r344, %r355, %r356;
	// end inline asm
	setp.gt.s32 	%p44, %r331, 27;
	min.s32 	%r359, %r343, %r342;
	selp.b32 	%r348, %r343, %r359, %p44;
	mov.b32 	%r349, 8;
	// begin inline asm
	shfl.sync.down.b32 %r347, %r348, %r349, %r355, %r356;
	// end inline asm
	setp.gt.s32 	%p45, %r331, 23;
	min.s32 	%r360, %r348, %r347;
	selp.b32 	%r353, %r348, %r360, %p45;
	mov.b32 	%r354, 16;
	// begin inline asm
	shfl.sync.down.b32 %r352, %r353, %r354, %r355, %r356;
	// end inline asm
	setp.gt.s32 	%p46, %r331, 15;
	min.s32 	%r83, %r353, %r352;
	selp.b32 	%r686, %r353, %r83, %p46;
	setp.ne.s32 	%p47, %r331, 0;
	@%p47 bra 	$L__BB8_50;
	shr.u32 	%r361, %r62, 3;
	and.b32  	%r362, %r361, 124;
	mov.u32 	%r363, _ZZN3cub18CUB_300001_SM_10006detail6reduce28DeviceReduceSingleTileKernelINS2_10policy_hubIiyN4cuda3__47minimumIiEEE10Policy1000EPiSB_iS8_iiNS5_3std3__410__identityEEEvT0_T1_T2_T3_T4_T6_E12temp_storage;
	add.s32 	%r364, %r363, %r362;
	st.shared.u32 	[%r364+8], %r83;
$L__BB8_50:
	bar.sync 	0;
	setp.ne.s32 	%p48, %r62, 0;
	@%p48 bra 	$L__BB8_72;
	ld.shared.u32 	%r365, [_ZZN3cub18CUB_300001_SM_10006detail6reduce28DeviceReduceSingleTileKernelINS2_10policy_hubIiyN4cuda3__47minimumIiEEE10Policy1000EPiSB_iS8_iiNS5_3std3__410__identityEEEvT0_T1_T2_T3_T4_T6_E12temp_storage+12];
	min.s32 	%r366, %r686, %r365;
	ld.shared.u32 	%r367, [_ZZN3cub18CUB_300001_SM_10006detail6reduce28DeviceReduceSingleTileKernelINS2_10policy_hubIiyN4cuda3__47minimumIiEEE10Policy1000EPiSB_iS8_iiNS5_3std3__410__identityEEEvT0_T1_T2_T3_T4_T6_E12temp_storage+16];
	min.s32 	%r368, %r366, %r367;
	ld.shared.u32 	%r369, [_ZZN3cub18CUB_300001_SM_10006detail6reduce28DeviceReduceSingleTileKernelINS2_10policy_hubIiyN4cuda3__47minimumIiEEE10Policy1000EPiSB_iS8_iiNS5_3std3__410__identityEEEvT0_T1_T2_T3_T4_T6_E12temp_storage+20];
	min.s32 	%r370, %r368, %r369;
	ld.shared.u32 	%r371, [_ZZN3cub18CUB_300001_SM_10006detail6reduce28DeviceReduceSingleTileKernelINS2_10policy_hubIiyN4cuda3__47minimumIiEEE10Policy1000EPiSB_iS8_iiNS5_3std3__410__identityEEEvT0_T1_T2_T3_T4_T6_E12temp_storage+24];
	min.s32 	%r372, %r370, %r371;
	ld.shared.u32 	%r373, [_ZZN3cub18CUB_300001_SM_10006detail6reduce28DeviceReduceSingleTileKernelINS2_10policy_hubIiyN4cuda3__47minimumIiEEE10Policy1000EPiSB_iS8_iiNS5_3std3__410__identityEEEvT0_T1_T2_T3_T4_T6_E12temp_storage+28];
	min.s32 	%r374, %r372, %r373;
	ld.shared.u32 	%r375, [_ZZN3cub18CUB_300001_SM_10006detail6reduce28DeviceReduceSingleTileKernelINS2_10policy_hubIiyN4cuda3__47minimumIiEEE10Policy1000EPiSB_iS8_iiNS5_3std3__410__identityEEEvT0_T1_T2_T3_T4_T6_E12temp_storage+32];
	min.s32 	%r376, %r374, %r375;
	ld.shared.u32 	%r377, [_ZZN3cub18CUB_300001_SM_10006detail6reduce28DeviceReduceSingleTileKernelINS2_10policy_hubIiyN4cuda3__47minimumIiEEE10Policy1000EPiSB_iS8_iiNS5_3std3__410__identityEEEvT0_T1_T2_T3_T4_T6_E12temp_storage+36];
	min.s32 	%r686, %r376, %r377;
	bra.uni 	$L__BB8_72;
$L__BB8_52:
	// begin inline asm
	mov.u32 %r268, %laneid;
	// end inline asm
	and.b32  	%r294, %r62, 992;
	add.s32 	%r295, %r294, 32;
	setp.gt.s32 	%p27, %r295, %r124;
	not.b32 	%r296, %r294;
	add.s32 	%r297, %r124, %r296;
	selp.b32 	%r292, %r297, 31, %p27;
	mov.b32 	%r271, 1;
	mov.b32 	%r293, -1;
	// begin inline asm
	shfl.sync.down.b32 %r269, %r670, %r271, %r292, %r293;
	// end inline asm
	setp.lt.s32 	%p28, %r268, %r292;
	min.s32 	%r298, %r670, %r269;
	selp.b32 	%r275, %r298, %r670, %p28;
	mov.b32 	%r276, 2;
	// begin inline asm
	shfl.sync.down.b32 %r274, %r275, %r276, %r292, %r293;
	// end inline asm
	add.s32 	%r299, %r268, 2;
	setp.gt.s32 	%p29, %r299, %r292;
	min.s32 	%r300, %r275, %r274;
	selp.b32 	%r280, %r275, %r300, %p29;
	mov.b32 	%r281, 4;
	// begin inline asm
	shfl.sync.down.b32 %r279, %r280, %r281, %r292, %r293;
	// end inline asm
	add.s32 	%r301, %r268, 4;
	setp.gt.s32 	%p30, %r301, %r292;
	min.s32 	%r302, %r280, %r279;
	selp.b32 	%r285, %r280, %r302, %p30;
	mov.b32 	%r286, 8;
	// begin inline asm
	shfl.sync.down.b32 %r284, %r285, %r286, %r292, %r293;
	// end inline asm
	add.s32 	%r303, %r268, 8;
	setp.gt.s32 	%p31, %r303, %r292;
	min.s32 	%r304, %r285, %r284;
	selp.b32 	%r290, %r285, %r304, %p31;
	mov.b32 	%r291, 16;
	// begin inline asm
	shfl.sync.down.b32 %r289, %r290, %r291, %r292, %r293;
	// end inline asm
	add.s32 	%r305, %r268, 16;
	setp.gt.s32 	%p32, %r305, %r292;
	min.s32 	%r306, %r290, %r289;
	selp.b32 	%r686, %r290, %r306, %p32;
	setp.ne.s32 	%p33, %r268, 0;
	@%p33 bra 	$L__BB8_54;
	shr.u32 	%r307, %r62, 3;
	and.b32  	%r308, %r307, 124;
	mov.u32 	%r309, _ZZN3cub18CUB_300001_SM_10006detail6reduce28DeviceReduceSingleTileKernelINS2_10policy_hubIiyN4cuda3__47minimumIiEEE10Policy1000EPiSB_iS8_iiNS5_3std3__410__identityEEEvT0_T1_T2_T3_T4_T6_E12temp_storage;
	add.s32 	%r310, %r309, %r308;
	st.shared.u32 	[%r310+8], %r686;
$L__BB8_54:
	bar.sync 	0;
	setp.ne.s32 	%p34, %r62, 0;
	@%p34 bra 	$L__BB8_72;
	setp.gt.s32 	%p35, %r124, 32;
	ld.shared.u32 	%r311, [_ZZN3cub18CUB_300001_SM_10006detail6reduce28DeviceReduceSingleTileKernelINS2_10policy_hubIiyN4cuda3__47minimumIiEEE10Policy1000EPiSB_iS8_iiNS5_3std3__410__identityEEEvT0_T1_T2_T3_T4_T6_E12temp_storage+12];
	min.s32 	%r312, %r686, %r311;
	selp.b32 	%r313, %r312, %r686, %p35;
	setp.gt.s32 	%p36, %r124, 64;
	ld.shared.u32 	%r314, [_ZZN3cub18CUB_300001_SM_10006detail6reduce28DeviceReduceSingleTileKernelINS2_10policy_hubIiyN4cuda3__47minimumIiEEE10Policy1000EPiSB_iS8_iiNS5_3std3__410__identityEEEvT0_T1_T2_T3_T4_T6_E12temp_storage+16];
	min.s32 	%r315, %r313, %r314;
	selp.b32 	%r316, %r315, %r313, %p36;
	setp.gt.s32 	%p37, %r124, 96;
	ld.shared.u32 	%r317, [_ZZN3cub18CUB_300001_SM_10006detail6reduce28DeviceReduceSingleTileKernelINS2_10policy_hubIiyN4cuda3__47minimumIiEEE10Policy1000EPiSB_iS8_iiNS5_3std3__410__identityEEEvT0_T1_T2_T3_T4_T6_E12temp_storage+20];
	min.s32 	%r318, %r316, %r317;
	selp.b32 	%r319, %r318, %r316, %p37;
	setp.gt.s32 	%p38, %r124, 128;
	ld.shared.u32 	%r320, [_ZZN3cub18CUB_300001_SM_10006detail6reduce28DeviceReduceSingleTileKernelINS2_10policy_hubIiyN4cuda3__47minimumIiEEE10Policy1000EPiSB_iS8_iiNS5_3std3__410__identityEEEvT0_T1_T2_T3_T4_T6_E12temp_storage+24];
	min.s32 	%r321, %r319, %r320;
	selp.b32 	%r322, %r321, %r319, %p38;
	setp.gt.s32 	%p39, %r124, 160;
	ld.shared.u32 	%r323, [_ZZN3cub18CUB_300001_SM_10006detail6reduce28DeviceReduceSingleTileKernelINS2_10policy_hubIiyN4cuda3__47minimumIiEEE10Policy1000EPiSB_iS8_iiNS5_3std3__410__identityEEEvT0_T1_T2_T3_T4_T6_E12temp_storage+28];
	min.s32 	%r324, %r322, %r323;
	selp.b32 	%r325, %r324, %r322, %p39;
	setp.gt.s32 	%p40, %r124, 192;
	ld.shared.u32 	%r326, [_ZZN3cub18CUB_300001_SM_10006detail6reduce28DeviceReduceSingleTileKernelINS2_10policy_hubIiyN4cuda3__47minimumIiEEE10Policy1000EPiSB_iS8_iiNS5_3std3__410__identityEEEvT0_T1_T2_T3_T4_T6_E12temp_storage+32];
	min.s32 	%r327, %r325, %r326;
	selp.b32 	%r328, %r327, %r325, %p40;
	setp.gt.s32 	%p41, %r124, 224;
	ld.shared.u32 	%r329, [_ZZN3cub18CUB_300001_SM_10006detail6reduce28DeviceReduceSingleTileKernelINS2_10policy_hubIiyN4cuda3__47minimumIiEEE10Policy1000EPiSB_iS8_iiNS5_3std3__410__identityEEEvT0_T1_T2_T3_T4_T6_E12temp_storage+36];
	min.s32 	%r330, %r328, %r329;
	selp.b32 	%r686, %r330, %r328, %p41;
	bra.uni 	$L__BB8_72;
$L__BB8_56:
	mov.u32 	%r88, %tid.x;
	mul.wide.u32 	%rd35, %r88, 4;
	add.s64 	%rd19, %rd16, %rd35;
	// begin inline asm
	ld.global.nc.u32 %r126, [%rd19];
	// end inline asm
	add.s64 	%rd20, %rd19, 1024;
	// begin inline asm
	ld.global.nc.u32 %r127, [%rd20];
	// end inline asm
	add.s64 	%rd21, %rd19, 2048;
	// begin inline asm
	ld.global.nc.u32 %r128, [%rd21];
	// end inline asm
	add.s64 	%rd22, %rd19, 3072;
	// begin inline asm
	ld.global.nc.u32 %r129, [%rd22];
	// end inline asm
	add.s64 	%rd23, %rd19, 4096;
	// begin inline asm
	ld.global.nc.u32 %r130, [%rd23];
	// end inline asm
	add.s64 	%rd24, %rd19, 5120;
	// begin inline asm
	ld.global.nc.u32 %r131, [%rd24];
	// end inline asm
	add.s64 	%rd25, %rd19, 6144;
	// begin inline asm
	ld.global.nc.u32 %r132, [%rd25];
	// end inline asm
	add.s64 	%rd26, %rd19, 7168;
	// begin inline asm
	ld.global.nc.u32 %r133, [%rd26];
	// end inline asm
	add.s64 	%rd27, %rd19, 8192;
	// begin inline asm
	ld.global.nc.u32 %r134, [%rd27];
	// end inline asm
	add.s64 	%rd28, %rd19, 9216;
	// begin inline asm
	ld.global.nc.u32 %r135, [%rd28];
	// end inline asm
	add.s64 	%rd29, %rd19, 10240;
	// begin inline asm
	ld.global.nc.u32 %r136, [%rd29];
	// end inline asm
	add.s64 	%rd30, %rd19, 11264;
	// begin inline asm
	ld.global.nc.u32 %r137, [%rd30];
	// end inline asm
	add.s64 	%rd31, %rd19, 12288;
	// begin inline asm
	ld.global.nc.u32 %r138, [%rd31];
	// end inline asm
	add.s64 	%rd32, %rd19, 13312;
	// begin inline asm
	ld.global.nc.u32 %r139, [%rd32];
	// end inline asm
	add.s64 	%rd33, %rd19, 14336;
	// begin inline asm
	ld.global.nc.u32 %r140, [%rd33];
	// end inline asm
	add.s64 	%rd34, %rd19, 15360;
	// begin inline asm
	ld.global.nc.u32 %r141, [%rd34];
	// end inline asm
	min.s32 	%r143, %r126, %r127;
	min.s32 	%r144, %r143, %r128;
	min.s32 	%r145, %r129, %r130;
	min.s32 	%r146, %r145, %r131;
	min.s32 	%r147, %r132, %r133;
	min.s32 	%r148, %r147, %r134;
	min.s32 	%r149, %r135, %r136;
	min.s32 	%r150, %r149, %r137;
	min.s32 	%r151, %r138, %r139;
	min.s32 	%r152, %r151, %r140;
	min.s32 	%r153, %r144, %r146;
	min.s32 	%r154, %r153, %r148;
	min.s32 	%r155, %r150, %r152;
	min.s32 	%r156, %r155, %r141;
	min.s32 	%r685, %r154, %r156;
	setp.lt.u32 	%p4, %r124, 8192;
	mov.b32 	%r674, 4096;
	@%p4 bra 	$L__BB8_60;
	add.s32 	%r90, %r124, -4096;
	mov.b32 	%r674, 4096;
$L__BB8_58:
	mul.wide.s32 	%rd52, %r674, 4;
	add.s64 	%rd36, %rd19, %rd52;
	// begin inline asm
	ld.global.nc.u32 %r158, [%rd36];
	// end inline asm
	add.s64 	%rd37, %rd36, 1024;
	// begin inline asm
	ld.global.nc.u32 %r159, [%rd37];
	// end inline asm
	add.s64 	%rd38, %rd36, 2048;
	// begin inline asm
	ld.global.nc.u32 %r160, [%rd38];
	// end inline asm
	add.s64 	%rd39, %rd36, 3072;
	// begin inline asm
	ld.global.nc.u32 %r161, [%rd39];
	// end inline asm
	add.s64 	%rd40, %rd36, 4096;
	// begin inline asm
	ld.global.nc.u32 %r162, [%rd40];
	// end inline asm
	add.s64 	%rd41, %rd36, 5120;
	// begin inline asm
	ld.global.nc.u32 %r163, [%rd41];
	// end inline asm
	add.s64 	%rd42, %rd36, 6144;
	// begin inline asm
	ld.global.nc.u32 %r164, [%rd42];
	// end inline asm
	add.s64 	%rd43, %rd36, 7168;
	// begin inline asm
	ld.global.nc.u32 %r165, [%rd43];
	// end inline asm
	add.s64 	%rd44, %rd36, 8192;
	// begin inline asm
	ld.global.nc.u32 %r166, [%rd44];
	// end inline asm
	add.s64 	%rd45, %rd36, 9216;
	// begin inline asm
	ld.global.nc.u32 %r167, [%rd45];
	// end inline asm
	add.s64 	%rd46, %rd36, 10240;
	// begin inline asm
	ld.global.nc.u32 %r168, [%rd46];
	// end inline asm
	add.s64 	%rd47, %rd36, 11264;
	// begin inline asm
	ld.global.nc.u32 %r169, [%rd47];
	// end inline asm
	add.s64 	%rd48, %rd36, 12288;
	// begin inline asm
	ld.global.nc.u32 %r170, [%rd48];
	// end inline asm
	add.s64 	%rd49, %rd36, 13312;
	// begin inline asm
	ld.global.nc.u32 %r171, [%rd49];
	// end inline asm
	add.s64 	%rd50, %rd36, 14336;
	// begin inline asm
	ld.global.nc.u32 %r172, [%rd50];
	// end inline asm
	add.s64 	%rd51, %rd36, 15360;
	// begin inline asm
	ld.global.nc.u32 %r173, [%rd51];
	// end inline asm
	min.s32 	%r174, %r685, %r158;
	min.s32 	%r175, %r174, %r159;
	min.s32 	%r176, %r160, %r161;
	min.s32 	%r177, %r176, %r162;
	min.s32 	%r178, %r163, %r164;
	min.s32 	%r179, %r178, %r165;
	min.s32 	%r180, %r166, %r167;
	min.s32 	%r181, %r180, %r168;
	min.s32 	%r182, %r169, %r170;
	min.s32 	%r183, %r182, %r171;
	min.s32 	%r184, %r172, %r173;
	min.s32 	%r185, %r175, %r177;
	min.s32 	%r186, %r185, %r179;
	min.s32 	%r187, %r181, %r183;
	min.s32 	%r188, %r187, %r184;
	min.s32 	%r685, %r186, %r188;
	sub.s32 	%r189, %r124, %r674;
	setp.lt.s32 	%p5, %r189, 4096;
	@%p5 bra 	$L__BB8_68;
	add.s32 	%r674, %r674, 4096;
	setp.le.s32 	%p6, %r674, %r90;
	@%p6 bra 	$L__BB8_58;
$L__BB8_60:
	setp.le.s32 	%p7, %r124, %r674;
	@%p7 bra 	$L__BB8_68;
	sub.s32 	%r97, %r124, %r674;
	setp.ge.s32 	%p8, %r88, %r97;
	@%p8 bra 	$L__BB8_68;
	not.b32 	%r191, %r88;
	add.s32 	%r192, %r124, %r191;
	sub.s32 	%r98, %r192, %r674;
	and.b32  	%r193, %r98, 768;
	setp.eq.s32 	%p9, %r193, 768;
	mov.u32 	%r679, %r88;
	@%p9 bra 	$L__BB8_65;
	add.s32 	%r676, %r88, %r674;
	shr.u32 	%r194, %r98, 8;
	add.s32 	%r195, %r194, 1;
	and.b32  	%r196, %r195, 3;
	neg.s32 	%r675, %r196;
	mov.u32 	%r679, %r88;
$L__BB8_64:
	.pragma "nounroll";
	mul.wide.u32 	%rd54, %r676, 4;
	add.s64 	%rd53, %rd16, %rd54;
	// begin inline asm
	ld.global.nc.u32 %r197, [%rd53];
	// end inline asm
	min.s32 	%r685, %r685, %r197;
	add.s32 	%r679, %r679, 256;
	add.s32 	%r676, %r676, 256;
	add.s32 	%r675, %r675, 1;
	setp.ne.s32 	%p10, %r675, 0;
	@%p10 bra 	$L__BB8_64;
$L__BB8_65:
	setp.lt.u32 	%p11, %r98, 768;
	@%p11 bra 	$L__BB8_68;
	cvt.u64.u32 	%rd55, %r679;
	cvt.u64.u32 	%rd56, %r674;
	add.s64 	%rd57, %rd55, %rd56;
	shl.b64 	%rd58, %rd57, 2;
	add.s64 	%rd59, %rd58, %rd16;
	add.s64 	%rd124, %rd59, 2048;
	add.s32 	%r682, %r679, %r674;
$L__BB8_67:
	mul.wide.u32 	%rd64, %r682, 4;
	add.s64 	%rd60, %rd16, %rd64;
	// begin inline asm
	ld.global.nc.u32 %r198, [%rd60];
	// end inline asm
	min.s32 	%r202, %r685, %r198;
	add.s64 	%rd61, %rd124, -1024;
	// begin inline asm
	ld.global.nc.u32 %r199, [%rd61];
	// end inline asm
	min.s32 	%r203, %r202, %r199;
	// begin inline asm
	ld.global.nc.u32 %r200, [%rd124];
	// end inline asm
	min.s32 	%r204, %r203, %r200;
	add.s64 	%rd63, %rd124, 1024;
	// begin inline asm
	ld.global.nc.u32 %r201, [%rd63];
	// end inline asm
	min.s32 	%r685, %r204, %r201;
	add.s32 	%r679, %r679, 1024;
	add.s64 	%rd124, %rd124, 4096;
	add.s32 	%r682, %r682, 1024;
	setp.lt.s32 	%p12, %r679, %r97;
	@%p12 bra 	$L__BB8_67;
$L__BB8_68:
	// begin inline asm
	mov.u32 %r205, %laneid;
	// end inline asm
	mov.b32 	%r208, 1;
	mov.b32 	%r229, 31;
	mov.b32 	%r230, -1;
	// begin inline asm
	shfl.sync.down.b32 %r206, %r685, %r208, %r229, %r230;
	// end inline asm
	setp.gt.s32 	%p13, %r205, 30;
	min.s32 	%r231, %r685, %r206;
	selp.b32 	%r212, %r685, %r231, %p13;
	mov.b32 	%r213, 2;
	// begin inline asm
	shfl.sync.down.b32 %r211, %r212, %r213, %r229, %r230;
	// end inline asm
	setp.gt.s32 	%p14, %r205, 29;
	min.s32 	%r232, %r212, %r211;
	selp.b32 	%r217, %r212, %r232, %p14;
	mov.b32 	%r218, 4;
	// begin inline asm
	shfl.sync.down.b32 %r216, %r217, %r218, %r229, %r230;
	// end inline asm
	setp.gt.s32 	%p15, %r205, 27;
	min.s32 	%r233, %r217, %r216;
	selp.b32 	%r222, %r217, %r233, %p15;
	mov.b32 	%r223, 8;
	// begin inline asm
	shfl.sync.down.b32 %r221, %r222, %r223, %r229, %r230;
	// end inline asm
	setp.gt.s32 	%p16, %r205, 23;
	min.s32 	%r234, %r222, %r221;
	selp.b32 	%r227, %r222, %r234, %p16;
	mov.b32 	%r228, 16;
	// begin inline asm
	shfl.sync.down.b32 %r226, %r227, %r228, %r229, %r230;
	// end inline asm
	setp.gt.s32 	%p17, %r205, 15;
	min.s32 	%r120, %r227, %r226;
	selp.b32 	%r686, %r227, %r120, %p17;
	setp.ne.s32 	%p18, %r205, 0;
	@%p18 bra 	$L__BB8_70;
	shr.u32 	%r235, %r88, 3;
	and.b32  	%r236, %r235, 124;
	mov.u32 	%r237, _ZZN3cub18CUB_300001_SM_10006detail6reduce28DeviceReduceSingleTileKernelINS2_10policy_hubIiyN4cuda3__47minimumIiEEE10Policy1000EPiSB_iS8_iiNS5_3std3__410__identityEEEvT0_T1_T2_T3_T4_T6_E12temp_storage;
	add.s32 	%r238, %r237, %r236;
	st.shared.u32 	[%r238+8], %r120;
$L__BB8_70:
	bar.sync 	0;
	setp.ne.s32 	%p19, %r88, 0;
	@%p19 bra 	$L__BB8_72;
	ld.shared.u32 	%r239, [_ZZN3cub18CUB_300001_SM_10006detail6reduce28DeviceReduceSingleTileKernelINS2_10policy_hubIiyN4cuda3__47minimumIiEEE10Policy1000EPiSB_iS8_iiNS5_3std3__410__identityEEEvT0_T1_T2_T3_T4_T6_E12temp_storage+12];
	min.s32 	%r240, %r686, %r239;
	ld.shared.u32 	%r241, [_ZZN3cub18CUB_300001_SM_10006detail6reduce28DeviceReduceSingleTileKernelINS2_10policy_hubIiyN4cuda3__47minimumIiEEE10Policy1000EPiSB_iS8_iiNS5_3std3__410__identityEEEvT0_T1_T2_T3_T4_T6_E12temp_storage+16];
	min.s32 	%r242, %r240, %r241;
	ld.shared.u32 	%r243, [_ZZN3cub18CUB_300001_SM_10006detail6reduce28DeviceReduceSingleTileKernelINS2_10policy_hubIiyN4cuda3__47minimumIiEEE10Policy1000EPiSB_iS8_iiNS5_3std3__410__identityEEEvT0_T1_T2_T3_T4_T6_E12temp_storage+20];
	min.s32 	%r244, %r242, %r243;
	ld.shared.u32 	%r245, [_ZZN3cub18CUB_300001_SM_10006detail6reduce28DeviceReduceSingleTileKernelINS2_10policy_hubIiyN4cuda3__47minimumIiEEE10Policy1000EPiSB_iS8_iiNS5_3std3__410__identityEEEvT0_T1_T2_T3_T4_T6_E12temp_storage+24];
	min.s32 	%r246, %r244, %r245;
	ld.shared.u32 	%r247, [_ZZN3cub18CUB_300001_SM_10006detail6reduce28DeviceReduceSingleTileKernelINS2_10policy_hubIiyN4cuda3__47minimumIiEEE10Policy1000EPiSB_iS8_iiNS5_3std3__410__identityEEEvT0_T1_T2_T3_T4_T6_E12temp_storage+28];
	min.s32 	%r248, %r246, %r247;
	ld.shared.u32 	%r249, [_ZZN3cub18CUB_300001_SM_10006detail6reduce28DeviceReduceSingleTileKernelINS2_10policy_hubIiyN4cuda3__47minimumIiEEE10Policy1000EPiSB_iS8_iiNS5_3std3__410__identityEEEvT0_T1_T2_T3_T4_T6_E12temp_storage+32];
	min.s32 	%r250, %r248, %r249;
	ld.shared.u32 	%r251, [_ZZN3cub18CUB_300001_SM_10006detail6reduce28DeviceReduceSingleTileKernelINS2_10policy_hubIiyN4cuda3__47minimumIiEEE10Policy1000EPiSB_iS8_iiNS5_3std3__410__identityEEEvT0_T1_T2_T3_T4_T6_E12temp_storage+36];
	min.s32 	%r686, %r250, %r251;
$L__BB8_72:
	mov.u32 	%r631, %tid.x;
	setp.ne.s32 	%p95, %r631, 0;
	@%p95 bra 	$L__BB8_74;
	min.s32 	%r632, %r125, %r686;
	st.global.u32 	[%rd1], %r632;
$L__BB8_74:
	ret;

}
	// .globl	_ZN3cub18CUB_300001_SM_10006detail4scan20DeviceScanInitKernelINS0_13ScanTileStateIiLb1EEEEEvT_i
.visible .entry _ZN3cub18CUB_300001_SM_10006detail4scan20DeviceScanInitKernelINS0_13ScanTileStateIiLb1EEEEEvT_i(
	.param .align 8 .b8 _ZN3cub18CUB_300001_SM_10006detail4scan20DeviceScanInitKernelINS0_13ScanTileStateIiLb1EEEEEvT_i_param_0[8],
	.param .u32 _ZN3cub18CUB_300001_SM_10006detail4scan20DeviceScanInitKernelINS0_13ScanTileStateIiLb1EEEEEvT_i_param_1
)
{
	.reg .pred 	%p<5>;
	.reg .b32 	%r<10>;
	.reg .b64 	%rd<7>;

	ld.param.u64 	%rd2, [_ZN3cub18CUB_300001_SM_10006detail4scan20DeviceScanInitKernelINS0_13ScanTileStateIiLb1EEEEEvT_i_param_0];
	ld.param.u32 	%r4, [_ZN3cub18CUB_300001_SM_10006detail4scan20DeviceScanInitKernelINS0_13ScanTileStateIiLb1EEEEEvT_i_param_1];
	cvta.to.global.u64 	%rd1, %rd2;
	mov.u32 	%r1, %ctaid.x;
	mov.u32 	%r5, %ntid.x;
	mov.u32 	%r2, %tid.x;
	mad.lo.s32 	%r3, %r1, %r5, %r2;
	setp.ge.s32 	%p1, %r3, %r4;
	@%p1 bra 	$L__BB9_2;
	mul.wide.s32 	%rd3, %r3, 8;
	add.s64 	%rd4, %rd1, %rd3;
	mov.b32 	%r6, 0;
	mov.b32 	%r7, 99;
	st.global.v2.u32 	[%rd4+256], {%r7, %r6};
$L__BB9_2:
	setp.ne.s32 	%p2, %r1, 0;
	setp.gt.u32 	%p3, %r2, 31;
	or.pred  	%p4, %p2, %p3;
	@%p4 bra 	$L__BB9_4;
	mul.wide.u32 	%rd5, %r2, 8;
	add.s64 	%rd6, %rd1, %rd5;
	mov.b32 	%r9, 0;
	st.global.v2.u32 	[%rd6], {%r9, %r9};
$L__BB9_4:
	ret;

}
	// .globl	_ZN3cub18CUB_300001_SM_10006detail4scan16DeviceScanKernelINS2_10policy_hubIiiijN4cuda3std3__44plusIiEEE10Policy1000EN6thrust24THRUST_300001_SM_1000_NS6detail15normal_iteratorINSD_10device_ptrIiEEEESI_NS0_13ScanTileStateIiLb1EEES9_NS0_8NullTypeEjiLb0ESL_EEvT0_T1_T2_iT3_T4_T5_
.visible .entry _ZN3cub18CUB_300001_SM_10006detail4scan16DeviceScanKernelINS2_10policy_hubIiiijN4cuda3std3__44plusIiEEE10Policy1000EN6thrust24THRUST_300001_SM_1000_NS6detail15normal_iteratorINSD_10device_ptrIiEEEESI_NS0_13ScanTileStateIiLb1EEES9_NS0_8NullTypeEjiLb0ESL_EEvT0_T1_T2_iT3_T4_T5_(
	.param .align 8 .b8 _ZN3cub18CUB_300001_SM_10006detail4scan16DeviceScanKernelINS2_10policy_hubIiiijN4cuda3std3__44plusIiEEE10Policy1000EN6thrust24THRUST_300001_SM_1000_NS6detail15normal_iteratorINSD_10device_ptrIiEEEESI_NS0_13ScanTileStateIiLb1EEES9_NS0_8NullTypeEjiLb0ESL_EEvT0_T1_T2_iT3_T4_T5__param_0[8],
	.param .align 8 .b8 _ZN3cub18CUB_300001_SM_10006detail4scan16DeviceScanKernelINS2_10policy_hubIiiijN4cuda3std3__44plusIiEEE10Policy1000EN6thrust24THRUST_300001_SM_1000_NS6detail15normal_iteratorINSD_10device_ptrIiEEEESI_NS0_13ScanTileStateIiLb1EEES9_NS0_8NullTypeEjiLb0ESL_EEvT0_T1_T2_iT3_T4_T5__param_1[8],
	.param .align 8 .b8 _ZN3cub18CUB_300001_SM_10006detail4scan16DeviceScanKernelINS2_10policy_hubIiiijN4cuda3std3__44plusIiEEE10Policy1000EN6thrust24THRUST_300001_SM_1000_NS6detail15normal_iteratorINSD_10device_ptrIiEEEESI_NS0_13ScanTileStateIiLb1EEES9_NS0_8NullTypeEjiLb0ESL_EEvT0_T1_T2_iT3_T4_T5__param_2[8],
	.param .u32 _ZN3cub18CUB_300001_SM_10006detail4scan16DeviceScanKernelINS2_10policy_hubIiiijN4cuda3std3__44plusIiEEE10Policy1000EN6thrust24THRUST_300001_SM_1000_NS6detail15normal_iteratorINSD_10device_ptrIiEEEESI_NS0_13ScanTileStateIiLb1EEES9_NS0_8NullTypeEjiLb0ESL_EEvT0_T1_T2_iT3_T4_T5__param_3,
	.param .align 1 .b8 _ZN3cub18CUB_300001_SM_10006detail4scan16DeviceScanKernelINS2_10policy_hubIiiijN4cuda3std3__44plusIiEEE10Policy1000EN6thrust24THRUST_300001_SM_1000_NS6detail15normal_iteratorINSD_10device_ptrIiEEEESI_NS0_13ScanTileStateIiLb1EEES9_NS0_8NullTypeEjiLb0ESL_EEvT0_T1_T2_iT3_T4_T5__param_4[1],
	.param .align 1 .b8 _ZN3cub18CUB_300001_SM_10006detail4scan16DeviceScanKernelINS2_10policy_hubIiiijN4cuda3std3__44plusIiEEE10Policy1000EN6thrust24THRUST_300001_SM_1000_NS6detail15normal_iteratorINSD_10device_ptrIiEEEESI_NS0_13ScanTileStateIiLb1EEES9_NS0_8NullTypeEjiLb0ESL_EEvT0_T1_T2_iT3_T4_T5__param_5[1],
	.param .u32 _ZN3cub18CUB_300001_SM_10006detail4scan16DeviceScanKernelINS2_10policy_hubIiiijN4cuda3std3__44plusIiEEE10Policy1000EN6thrust24THRUST_300001_SM_1000_NS6detail15normal_iteratorINSD_10device_ptrIiEEEESI_NS0_13ScanTileStateIiLb1EEES9_NS0_8NullTypeEjiLb0ESL_EEvT0_T1_T2_iT3_T4_T5__param_6
)
.maxntid 384
{
	.reg .pred 	%p<180>;
	.reg .b32 	%r<1066>;
	.reg .b64 	%rd<55>;
	// demoted variable
	.shared .align 16 .b8 _ZZN3cub18CUB_300001_SM_10006detail4scan16DeviceScanKernelINS2_10policy_hubIiiijN4cuda3std3__44plusIiEEE10Policy1000EN6thrust24THRUST_300001_SM_1000_NS6detail15normal_iteratorINSD_10device_ptrIiEEEESI_NS0_13ScanTileStateIiLb1EEES9_NS0_8NullTypeEjiLb0ESL_EEvT0_T1_T2_iT3_T4_T5_E12temp_storage[33808];
	ld.param.u64 	%rd1, [_ZN3cub18CUB_300001_SM_10006detail4scan16DeviceScanKernelINS2_10policy_hubIiiijN4cuda3std3__44plusIiEEE10Policy1000EN6thrust24THRUST_300001_SM_1000_NS6detail15normal_iteratorINSD_10device_ptrIiEEEESI_NS0_13ScanTileStateIiLb1EEES9_NS0_8NullTypeEjiLb0ESL_EEvT0_T1_T2_iT3_T4_T5__param_2];
	ld.param.u64 	%rd13, [_ZN3cub18CUB_300001_SM_10006detail4scan16DeviceScanKernelINS2_10policy_hubIiiijN4cuda3std3__44plusIiEEE10Policy1000EN6thrust24THRUST_300001_SM_1000_NS6detail15normal_iteratorINSD_10device_ptrIiEEEESI_NS0_13ScanTileStateIiLb1EEES9_NS0_8NullTypeEjiLb0ESL_EEvT0_T1_T2_iT3_T4_T5__param_1];
	ld.param.u64 	%rd14, [_ZN3cub18CUB_300001_SM_10006detail4scan16DeviceScanKernelINS2_10policy_hubIiiijN4cuda3std3__44plusIiEEE10Policy1000EN6thrust24THRUST_300001_SM_1000_NS6detail15normal_iteratorINSD_10device_ptrIiEEEESI_NS0_13ScanTileStateIiLb1EEES9_NS0_8NullTypeEjiLb0ESL_EEvT0_T1_T2_iT3_T4_T5__param_0];
	ld.param.u32 	%r233, [_ZN3cub18CUB_300001_SM_10006detail4scan16DeviceScanKernelINS2_10policy_hubIiiijN4cuda3std3__44plusIiEEE10Policy1000EN6thrust24THRUST_300001_SM_1000_NS6detail15normal_iteratorINSD_10device_ptrIiEEEESI_NS0_13ScanTileStateIiLb1EEES9_NS0_8NullTypeEjiLb0ESL_EEvT0_T1_T2_iT3_T4_T5__param_3];
	ld.param.u32 	%r234, [_ZN3cub18CUB_300001_SM_10006detail4scan16DeviceScanKernelINS2_10policy_hubIiiijN4cuda3std3__44plusIiEEE10Policy1000EN6thrust24THRUST_300001_SM_1000_NS6detail15normal_iteratorINSD_10device_ptrIiEEEESI_NS0_13ScanTileStateIiLb1EEES9_NS0_8NullTypeEjiLb0ESL_EEvT0_T1_T2_iT3_T4_T5__param_6];
	cvta.to.global.u64 	%rd2, %rd14;
	cvta.to.global.u64 	%rd3, %rd13;
	mov.u32 	%r235, %ctaid.x;
	add.s32 	%r1014, %r233, %r235;
	mul.lo.s32 	%r2, %r1014, 8448;
	sub.s32 	%r3, %r234, %r2;
	setp.lt.u32 	%p1, %r3, 8449;
	@%p1 bra 	$L__BB10_26;
	cvt.u64.u32 	%rd37, %r2;
	mov.u32 	%r4, %tid.x;
	and.b32  	%r650, %r4, 31;
	and.b32  	%r651, %r4, 992;
	mul.lo.s32 	%r652, %r651, 22;
	or.b32  	%r653, %r652, %r650;
	cvt.u64.u32 	%rd38, %r653;
	add.s64 	%rd4, %rd38, %rd37;
	shl.b64 	%rd39, %rd4, 2;
	add.s64 	%rd40, %rd2, %rd39;
	ld.global.u32 	%r654, [%rd40];
	ld.global.u32 	%r655, [%rd40+128];
	ld.global.u32 	%r656, [%rd40+256];
	ld.global.u32 	%r657, [%rd40+384];
	ld.global.u32 	%r658, [%rd40+512];
	ld.global.u32 	%r659, [%rd40+640];
	ld.global.u32 	%r660, [%rd40+768];
	ld.global.u32 	%r661, [%rd40+896];
	ld.global.u32 	%r662, [%rd40+1024];
	ld.global.u32 	%r663, [%rd40+1152];
	ld.global.u32 	%r664, [%rd40+1280];
	ld.global.u32 	%r665, [%rd40+1408];
	ld.global.u32 	%r666, [%rd40+1536];
	ld.global.u32 	%r667, [%rd40+1664];
	ld.global.u32 	%r668, [%rd40+1792];
	ld.global.u32 	%r669, [%rd40+1920];
	ld.global.u32 	%r670, [%rd40+2048];
	ld.global.u32 	%r671, [%rd40+2176];
	ld.global.u32 	%r672, [%rd40+2304];
	ld.global.u32 	%r673, [%rd40+2432];
	ld.global.u32 	%r674, [%rd40+2560];
	ld.global.u32 	%r675, [%rd40+2688];
	// begin inline asm
	mov.u32 %r649, %laneid;
	// end inline asm
	shr.u32 	%r6, %r4, 5;
	mad.lo.s32 	%r676, %r6, 704, %r649;
	shl.b32 	%r677, %r676, 2;
	mov.u32 	%r678, _ZZN3cub18CUB_300001_SM_10006detail4scan16DeviceScanKernelINS2_10policy_hubIiiijN4cuda3std3__44plusIiEEE10Policy1000EN6thrust24THRUST_300001_SM_1000_NS6detail15normal_iteratorINSD_10device_ptrIiEEEESI_NS0_13ScanTileStateIiLb1EEES9_NS0_8NullTypeEjiLb0ESL_EEvT0_T1_T2_iT3_T4_T5_E12temp_storage;
	add.s32 	%r7, %r678, %r677;
	st.shared.u32 	[%r7], %r654;
	st.shared.u32 	[%r7+128], %r655;
	st.shared.u32 	[%r7+256], %r656;
	st.shared.u32 	[%r7+384], %r657;
	st.shared.u32 	[%r7+512], %r658;
	st.shared.u32 	[%r7+640], %r659;
	st.shared.u32 	[%r7+768], %r660;
	st.shared.u32 	[%r7+896], %r661;
	st.shared.u32 	[%r7+1024], %r662;
	st.shared.u32 	[%r7+1152], %r663;
	st.shared.u32 	[%r7+1280], %r664;
	st.shared.u32 	[%r7+1408], %r665;
	st.shared.u32 	[%r7+1536], %r666;
	st.shared.u32 	[%r7+1664], %r667;
	st.shared.u32 	[%r7+1792], %r668;
	st.shared.u32 	[%r7+1920], %r669;
	st.shared.u32 	[%r7+2048], %r670;
	st.shared.u32 	[%r7+2176], %r671;
	st.shared.u32 	[%r7+2304], %r672;
	st.shared.u32 	[%r7+2432], %r673;
	st.shared.u32 	[%r7+2560], %r674;
	st.shared.u32 	[%r7+2688], %r675;
	bar.warp.sync 	-1;
	mad.lo.s32 	%r8, %r649, 84, %r7;
	ld.shared.v2.u32 	{%r9, %r10}, [%r8];
	ld.shared.v2.u32 	{%r11, %r12}, [%r8+8];
	ld.shared.v2.u32 	{%r13, %r14}, [%r8+16];
	ld.shared.v2.u32 	{%r15, %r16}, [%r8+24];
	ld.shared.v2.u32 	{%r17, %r18}, [%r8+32];
	ld.shared.v2.u32 	{%r19, %r20}, [%r8+40];
	ld.shared.v2.u32 	{%r21, %r22}, [%r8+48];
	ld.shared.v2.u32 	{%r23, %r24}, [%r8+56];
	ld.shared.v2.u32 	{%r25, %r26}, [%r8+64];
	ld.shared.v2.u32 	{%r27, %r28}, [%r8+72];
	ld.shared.v2.u32 	{%r29, %r30}, [%r8+80];
	bar.sync 	0;
	setp.ne.s32 	%p114, %r1014, 0;
	@%p114 bra 	$L__BB10_6;
	add.s32 	%r904, %r10, %r9;
	add.s32 	%r905, %r11, %r904;
	add.s32 	%r906, %r12, %r905;
	add.s32 	%r907, %r13, %r906;
	add.s32 	%r908, %r14, %r907;
	add.s32 	%r909, %r15, %r908;
	add.s32 	%r910, %r16, %r909;
	add.s32 	%r911, %r17, %r910;
	add.s32 	%r912, %r18, %r911;
	add.s32 	%r913, %r19, %r912;
	add.s32 	%r914, %r20, %r913;
	add.s32 	%r915, %r21, %r914;
	add.s32 	%r916, %r22, %r915;
	add.s32 	%r917, %r23, %r916;
	add.s32 	%r918, %r24, %r917;
	add.s32 	%r919, %r25, %r918;
	add.s32 	%r920, %r26, %r919;
	add.s32 	%r921, %r27, %r920;
	add.s32 	%r922, %r28, %r921;
	add.s32 	%r923, %r29, %r922;
	add.s32 	%r875, %r30, %r923;
	mov.b32 	%r901, 1;
	mov.b32 	%r902, 0;
	mov.b32 	%r903, -1;
	// begin inline asm
	shfl.sync.up.b32 %r874, %r875, %r901, %r902, %r903;
	// end inline asm
	setp.gt.s32 	%p161, %r649, 0;
	selp.b32 	%r924, %r874, 0, %p161;
	add.s32 	%r880, %r924, %r875;
	mov.b32 	%r881, 2;
	// begin inline asm
	shfl.sync.up.b32 %r879, %r880, %r881, %r902, %r903;
	// end inline asm
	setp.lt.s32 	%p162, %r649, 2;
	selp.b32 	%r925, 0, %r879, %p162;
	add.s32 	%r885, %r925, %r880;
	mov.b32 	%r886, 4;
	// begin inline asm
	shfl.sync.up.b32 %r884, %r885, %r886, %r902, %r903;
	// end inline asm
	setp.lt.s32 	%p163, %r649, 4;
	selp.b32 	%r926, 0, %r884, %p163;
	add.s32 	%r890, %r926, %r885;
	mov.b32 	%r891, 8;
	// begin inline asm
	shfl.sync.up.b32 %r889, %r890, %r891, %r902, %r903;
	// end inline asm
	setp.lt.s32 	%p164, %r649, 8;
	selp.b32 	%r927, 0, %r889, %p164;
	add.s32 	%r895, %r927, %r890;
	mov.b32 	%r896, 16;
	// begin inline asm
	shfl.sync.up.b32 %r894, %r895, %r896, %r902, %r903;
	// end inline asm
	setp.lt.s32 	%p165, %r649, 16;
	selp.b32 	%r928, 0, %r894, %p165;
	add.s32 	%r900, %r928, %r895;
	// begin inline asm
	shfl.sync.up.b32 %r899, %r900, %r901, %r902, %r903;
	// end inline asm
	setp.ne.s32 	%p166, %r649, 31;
	@%p166 bra 	$L__BB10_4;
	shl.b32 	%r929, %r6, 2;
	add.s32 	%r931, %r678, %r929;
	st.shared.u32 	[%r931+16], %r900;
$L__BB10_4:
	bar.sync 	0;
	ld.shared.v4.u32 	{%r932, %r933, %r934, %r935}, [_ZZN3cub18CUB_300001_SM_10006detail4scan16DeviceScanKernelINS2_10policy_hubIiiijN4cuda3std3__44plusIiEEE10Policy1000EN6thrust24THRUST_300001_SM_1000_NS6detail15normal_iteratorINSD_10device_ptrIiEEEESI_NS0_13ScanTileStateIiLb1EEES9_NS0_8NullTypeEjiLb0ESL_EEvT0_T1_T2_iT3_T4_T5_E12temp_storage+16];
	add.s32 	%r936, %r933, %r932;
	setp.eq.s32 	%p167, %r6, 2;
	selp.b32 	%r937, %r936, %r932, %p167;
	add.s32 	%r938, %r936, %r934;
	setp.eq.s32 	%p168, %r6, 3;
	selp.b32 	%r939, %r938, %r937, %p168;
	add.s32 	%r940, %r938, %r935;
	setp.eq.s32 	%p169, %r6, 4;
	selp.b32 	%r941, %r940, %r939, %p169;
	ld.shared.v4.u32 	{%r942, %r943, %r944, %r945}, [_ZZN3cub18CUB_300001_SM_10006detail4scan16DeviceScanKernelINS2_10policy_hubIiiijN4cuda3std3__44plusIiEEE10Policy1000EN6thrust24THRUST_300001_SM_1000_NS6detail15normal_iteratorINSD_10device_ptrIiEEEESI_NS0_13ScanTileStateIiLb1EEES9_NS0_8NullTypeEjiLb0ESL_EEvT0_T1_T2_iT3_T4_T5_E12temp_storage+32];
	add.s32 	%r946, %r940, %r942;
	setp.eq.s32 	%p170, %r6, 5;
	selp.b32 	%r947, %r946, %r941, %p170;
	add.s32 	%r948, %r946, %r943;
	setp.eq.s32 	%p171, %r6, 6;
	selp.b32 	%r949, %r948, %r947, %p171;
	add.s32 	%r950, %r948, %r944;
	setp.eq.s32 	%p172, %r6, 7;
	selp.b32 	%r951, %r950, %r949, %p172;
	add.s32 	%r952, %r950, %r945;
	setp.eq.s32 	%p173, %r6, 8;
	selp.b32 	%r953, %r952, %r951, %p173;
	ld.shared.v4.u32 	{%r954, %r955, %r956, %r957}, [_ZZN3cub18CUB_300001_SM_10006detail4scan16DeviceScanKernelINS2_10policy_hubIiiijN4cuda3std3__44plusIiEEE10Policy1000EN6thrust24THRUST_300001_SM_1000_NS6detail15normal_iteratorINSD_10device_ptrIiEEEESI_NS0_13ScanTileStateIiLb1EEES9_NS0_8NullTypeEjiLb0ESL_EEvT0_T1_T2_iT3_T4_T5_E12temp_storage+48];
	add.s32 	%r958, %r952, %r954;
	setp.eq.s32 	%p174, %r6, 9;
	selp.b32 	%r959, %r958, %r953, %p174;
	add.s32 	%r960, %r958, %r955;
	setp.eq.s32 	%p175, %r6, 10;
	selp.b32 	%r961, %r960, %r959, %p175;
	add.s32 	%r962, %r960, %r956;
	setp.eq.s32 	%p176, %r6, 11;
	selp.b32 	%r963, %r962, %r961, %p176;
	add.s32 	%r33, %r962, %r957;
	setp.lt.u32 	%p177, %r4, 32;
	setp.eq.s32 	%p178, %r649, 0;
	selp.b32 	%r964, 0, %r899, %p178;
	add.s32 	%r965, %r963, %r964;
	selp.b32 	%r1028, %r899, %r965, %p177;
	setp.ne.s32 	%p179, %r4, 0;
	@%p179 bra 	$L__BB10_25;
	add.s64 	%rd52, %rd1, 256;
	mov.b32 	%r966, 101;
	// begin inline asm
	st.relaxed.gpu.v2.u32 [%rd52], {%r966, %r33};
	// end inline asm
	mov.b32 	%r1028, 0;
	bra.uni 	$L__BB10_25;
$L__BB10_6:
	add.s32 	%r709, %r10, %r9;
	add.s32 	%r710, %r11, %r709;
	add.s32 	%r711, %r12, %r710;
	add.s32 	%r712, %r13, %r711;
	add.s32 	%r713, %r14, %r712;
	add.s32 	%r714, %r15, %r713;
	add.s32 	%r715, %r16, %r714;
	add.s32 	%r716, %r17, %r715;
	add.s32 	%r717, %r18, %r716;
	add.s32 	%r718, %r19, %r717;
	add.s32 	%r719, %r20, %r718;
	add.s32 	%r720, %r21, %r719;
	add.s32 	%r721, %r22, %r720;
	add.s32 	%r722, %r23, %r721;
	add.s32 	%r723, %r24, %r722;
	add.s32 	%r724, %r25, %r723;
	add.s32 	%r725, %r26, %r724;
	add.s32 	%r726, %r27, %r725;
	add.s32 	%r727, %r28, %r726;
	add.s32 	%r728, %r29, %r727;
	add.s32 	%r680, %r30, %r728;
	mov.b32 	%r706, 1;
	mov.b32 	%r707, 0;
	mov.b32 	%r708, -1;
	// begin inline asm
	shfl.sync.up.b32 %r679, %r680, %r706, %r707, %r708;
	// end inline asm
	setp.gt.s32 	%p115, %r649, 0;
	selp.b32 	%r729, %r679, 0, %p115;
	add.s32 	%r685, %r729, %r680;
	mov.b32 	%r686, 2;
	// begin inline asm
	shfl.sync.up.b32 %r684, %r685, %r686, %r707, %r708;
	// end inline asm
	setp.lt.s32 	%p116, %r649, 2;
	selp.b32 	%r730, 0, %r684, %p116;
	add.s32 	%r690, %r730, %r685;
	mov.b32 	%r691, 4;
	// begin inline asm
	shfl.sync.up.b32 %r689, %r690, %r691, %r707, %r708;
	// end inline asm
	setp.lt.s32 	%p117, %r649, 4;
	selp.b32 	%r731, 0, %r689, %p117;
	add.s32 	%r695, %r731, %r690;
	mov.b32 	%r696, 8;
	// begin inline asm
	shfl.sync.up.b32 %r694, %r695, %r696, %r707, %r708;
	// end inline asm
	setp.lt.s32 	%p118, %r649, 8;
	selp.b32 	%r732, 0, %r694, %p118;
	add.s32 	%r700, %r732, %r695;
	mov.b32 	%r701, 16;
	// begin inline asm
	shfl.sync.up.b32 %r699, %r700, %r701, %r707, %r708;
	// end inline asm
	setp.lt.s32 	%p119, %r649, 16;
	selp.b32 	%r733, 0, %r699, %p119;
	add.s32 	%r705, %r733, %r700;
	// begin inline asm
	shfl.sync.up.b32 %r704, %r705, %r706, %r707, %r708;
	// end inline asm
	setp.ne.s32 	%p120, %r649, 31;
	@%p120 bra 	$L__BB10_8;
	shl.b32 	%r734, %r6, 2;
	add.s32 	%r736, %r678, %r734;
	st.shared.u32 	[%r736+16], %r705;
$L__BB10_8:
	bar.sync 	0;
	ld.shared.v4.u32 	{%r737, %r738, %r739, %r740}, [_ZZN3cub18CUB_300001_SM_10006detail4scan16DeviceScanKernelINS2_10policy_hubIiiijN4cuda3std3__44plusIiEEE10Policy1000EN6thrust24THRUST_300001_SM_1000_NS6detail15normal_iteratorINSD_10device_ptrIiEEEESI_NS0_13ScanTileStateIiLb1EEES9_NS0_8NullTypeEjiLb0ESL_EEvT0_T1_T2_iT3_T4_T5_E12temp_storage+16];
	add.s32 	%r741, %r738, %r737;
	setp.eq.s32 	%p121, %r6, 2;
	selp.b32 	%r742, %r741, %r737, %p121;
	add.s32 	%r743, %r741, %r739;
	setp.eq.s32 	%p122, %r6, 3;
	selp.b32 	%r744, %r743, %r742, %p122;
	add.s32 	%r745, %r743, %r740;
	setp.eq.s32 	%p123, %r6, 4;
	selp.b32 	%r746, %r745, %r744, %p123;
	ld.shared.v4.u32 	{%r747, %r748, %r749, %r750}, [_ZZN3cub18CUB_300001_SM_10006detail4scan16DeviceScanKernelINS2_10policy_hubIiiijN4cuda3std3__44plusIiEEE10Policy1000EN6thrust24THRUST_300001_SM_1000_NS6detail15normal_iteratorINSD_10device_ptrIiEEEESI_NS0_13ScanTileStateIiLb1EEES9_NS0_8NullTypeEjiLb0ESL_EEvT0_T1_T2_iT3_T4_T5_E12temp_storage+32];
	add.s32 	%r751, %r745, %r747;
	setp.eq.s32 	%p124, %r6, 5;
	selp.b32 	%r752, %r751, %r746, %p124;
	add.s32 	%r753, %r751, %r748;
	setp.eq.s32 	%p125, %r6, 6;
	selp.b32 	%r754, %r753, %r752, %p125;
	add.s32 	%r755, %r753, %r749;
	setp.eq.s32 	%p126, %r6, 7;
	selp.b32 	%r756, %r755, %r754, %p126;
	add.s32 	%r757, %r755, %r750;
	setp.eq.s32 	%p127, %r6, 8;
	selp.b32 	%r758, %r757, %r756, %p127;
	ld.shared.v4.u32 	{%r759, %r760, %r761, %r762}, [_ZZN3cub18CUB_300001_SM_10006detail4scan16DeviceScanKernelINS2_10policy_hubIiiijN4cuda3std3__44plusIiEEE10Policy1000EN6thrust24THRUST_300001_SM_1000_NS6detail15normal_iteratorINSD_10device_ptrIiEEEESI_NS0_13ScanTileStateIiLb1EEES9_NS0_8NullTypeEjiLb0ESL_EEvT0_T1_T2_iT3_T4_T5_E12temp_storage+48];
	add.s32 	%r763, %r757, %r759;
	setp.eq.s32 	%p128, %r6, 9;
	selp.b32 	%r764, %r763, %r758, %p128;
	add.s32 	%r765, %r763, %r760;
	setp.eq.s32 	%p129, %r6, 10;
	selp.b32 	%r766, %r765, %r764, %p129;
	add.s32 	%r767, %r765, %r761;
	setp.eq.s32 	%p130, %r6, 11;
	selp.b32 	%r768, %r767, %r766, %p130;
	add.s32 	%r37, %r767, %r762;
	setp.gt.u32 	%p131, %r4, 31;
	setp.lt.u32 	%p132, %r4, 32;
	setp.eq.s32 	%p133, %r649, 0;
	selp.b32 	%r769, 0, %r704, %p133;
	add.s32 	%r1027, %r768, %r769;
	selp.b32 	%r39, %r704, %r1027, %p132;
	@%p131 bra 	$L__BB10_24;
	setp.ne.s32 	%p134, %r4, 0;
	mul.wide.s32 	%rd41, %r1014, 8;
	add.s64 	%rd5, %rd1, %rd41;
	@%p134 bra 	$L__BB10_11;
	st.shared.u32 	[_ZZN3cub18CUB_300001_SM_10006detail4scan16DeviceScanKernelINS2_10policy_hubIiiijN4cuda3std3__44plusIiEEE10Policy1000EN6thrust24THRUST_300001_SM_1000_NS6detail15normal_iteratorINSD_10device_ptrIiEEEESI_NS0_13ScanTileStateIiLb1EEES9_NS0_8NullTypeEjiLb0ESL_EEvT0_T1_T2_iT3_T4_T5_E12temp_storage+12], %r37;
	add.s64 	%rd42, %rd5, 256;
	mov.b32 	%r770, 100;
	// begin inline asm
	st.relaxed.gpu.v2.u32 [%rd42], {%r770, %r37};
	// end inline asm
$L__BB10_11:
	not.b32 	%r776, %r4;
	add.s32 	%r1022, %r1014, %r776;
	mov.b32 	%r772, 830;
	// begin inline asm
	nanosleep.u32 %r772;
	// end inline asm
	mul.wide.s32 	%rd44, %r1022, 8;
	add.s64 	%rd45, %rd1, %rd44;
	add.s64 	%rd43, %rd45, 256;
	// begin inline asm
	ld.relaxed.gpu.v2.u32 {%r1024, %r1016}, [%rd43];
	// end inline asm
	mov.b32 	%r1017, 952;
$L__BB10_12:
	setp.eq.s32 	%p135, %r1024, 99;
	mov.b32 	%r777, -1;
	vote.sync.any.pred 	%p136, %p135, %r777;
	not.pred 	%p137, %p136;
	@%p137 bra 	$L__BB10_14;
	mul.lo.s32 	%r872, %r1014, 16807;
	and.b32  	%r1014, %r872, 2147483647;
	add.s32 	%r873, %r1017, 1;
	rem.u32 	%r869, %r1014, %r873;
	// begin inline asm
	nanosleep.u32 %r869;
	// end inline asm
	shr.u32 	%r1017, %r1017, 1;
	// begin inline asm
	ld.relaxed.gpu.v2.u32 {%r1024, %r1016}, [%rd43];
	// end inline asm
	bra.uni 	$L__BB10_12;
$L__BB10_14:
	setp.eq.s32 	%p138, %r1024, 101;
	mov.b32 	%r804, -1;
	vote.sync.ballot.b32 	%r806, %p138, %r804;
	// begin inline asm
	mov.u32 %r779, %lanemask_ge;
	// end inline asm
	and.b32  	%r807, %r806, %r779;
	or.b32  	%r808, %r807, -2147483648;
	add.s32 	%r809, %r808, -1;
	not.b32 	%r810, %r808;
	and.b32  	%r811, %r810, %r809;
	popc.b32 	%r783, %r811;
	mov.b32 	%r782, 1;
	// begin inline asm
	shfl.sync.down.b32 %r780, %r1016, %r782, %r783, %r804;
	// end inline asm
	setp.lt.s32 	%p140, %r649, %r783;
	selp.b32 	%r812, %r780, 0, %p140;
	add.s32 	%r786, %r812, %r1016;
	mov.b32 	%r787, 2;
	// begin inline asm
	shfl.sync.down.b32 %r785, %r786, %r787, %r783, %r804;
	// end inline asm
	add.s32 	%r54, %r649, 2;
	setp.gt.s32 	%p141, %r54, %r783;
	selp.b32 	%r813, 0, %r785, %p141;
	add.s32 	%r791, %r786, %r813;
	mov.b32 	%r792, 4;
	// begin inline asm
	shfl.sync.down.b32 %r790, %r791, %r792, %r783, %r804;
	// end inline asm
	add.s32 	%r55, %r649, 4;
	setp.gt.s32 	%p142, %r55, %r783;
	selp.b32 	%r814, 0, %r790, %p142;
	add.s32 	%r796, %r791, %r814;
	mov.b32 	%r797, 8;
	// begin inline asm
	shfl.sync.down.b32 %r795, %r796, %r797, %r783, %r804;
	// end inline asm
	add.s32 	%r56, %r649, 8;
	setp.gt.s32 	%p143, %r56, %r783;
	selp.b32 	%r815, 0, %r795, %p143;
	add.s32 	%r801, %r796, %r815;
	mov.b32 	%r802, 16;
	// begin inline asm
	shfl.sync.down.b32 %r800, %r801, %r802, %r783, %r804;
	// end inline asm
	add.s32 	%r57, %r649, 16;
	setp.gt.s32 	%p144, %r57, %r783;
	selp.b32 	%r816, 0, %r800, %p144;
	add.s32 	%r1021, %r801, %r816;
	add.s64 	%rd7, %rd1, 256;
	mov.b32 	%r1018, 952;
$L__BB10_15:
	setp.ne.s32 	%p145, %r1024, 101;
	mov.b32 	%r817, -1;
	vote.sync.all.pred 	%p146, %p145, %r817;
	not.pred 	%p147, %p146;
	@%p147 bra 	$L__BB10_20;
	shr.u32 	%r1018, %r1018, 1;
	mul.wide.s32 	%rd48, %r1022, 8;
	add.s64 	%rd49, %rd7, %rd48;
	add.s64 	%rd47, %rd49, -256;
	// begin inline asm
	ld.relaxed.gpu.v2.u32 {%r1024, %r1025}, [%rd47];
	// end inline asm
	mov.u32 	%r1026, %r1018;
$L__BB10_17:
	setp.eq.s32 	%p151, %r1024, 99;
	mov.b32 	%r825, -1;
	vote.sync.any.pred 	%p152, %p151, %r825;
	not.pred 	%p153, %p152;
	@%p153 bra 	$L__BB10_19;
	mul.lo.s32 	%r867, %r1014, 16807;
	and.b32  	%r1014, %r867, 2147483647;
	add.s32 	%r868, %r1026, 1;
	rem.u32 	%r864, %r1014, %r868;
	// begin inline asm
	nanosleep.u32 %r864;
	// end inline asm
	shr.u32 	%r1026, %r1026, 1;
	// begin inline asm
	ld.relaxed.gpu.v2.u32 {%r1024, %r1025}, [%rd47];
	// end inline asm
	bra.uni 	$L__BB10_17;
$L__BB10_19:
	setp.eq.s32 	%p154, %r1024, 101;
	mov.b32 	%r851, -1;
	vote.sync.ballot.b32 	%r852, %p154, %r851;
	and.b32  	%r853, %r852, %r779;
	or.b32  	%r854, %r853, -2147483648;
	add.s32 	%r855, %r854, -1;
	not.b32 	%r856, %r854;
	and.b32  	%r857, %r856, %r855;
	popc.b32 	%r830, %r857;
	mov.b32 	%r829, 1;
	// begin inline asm
	shfl.sync.down.b32 %r827, %r1025, %r829, %r830, %r851;
	// end inline asm
	setp.lt.s32 	%p156, %r649, %r830;
	selp.b32 	%r858, %r827, 0, %p156;
	add.s32 	%r833, %r858, %r1025;
	mov.b32 	%r834, 2;
	// begin inline asm
	shfl.sync.down.b32 %r832, %r833, %r834, %r830, %r851;
	// end inline asm
	setp.gt.s32 	%p157, %r54, %r830;
	selp.b32 	%r859, 0, %r832, %p157;
	add.s32 	%r838, %r833, %r859;
	mov.b32 	%r839, 4;
	// begin inline asm
	shfl.sync.down.b32 %r837, %r838, %r839, %r830, %r851;
	// end inline asm
	setp.gt.s32 	%p158, %r55, %r830;
	selp.b32 	%r860, 0, %r837, %p158;
	add.s32 	%r843, %r838, %r860;
	mov.b32 	%r844, 8;
	// begin inline asm
	shfl.sync.down.b32 %r842, %r843, %r844, %r830, %r851;
	// end inline asm
	setp.gt.s32 	%p159, %r56, %r830;
	selp.b32 	%r861, 0, %r842, %p159;
	add.s32 	%r848, %r843, %r861;
	mov.b32 	%r849, 16;
	// begin inline asm
	shfl.sync.down.b32 %r847, %r848, %r849, %r830, %r851;
	// end inline asm
	setp.gt.s32 	%p160, %r57, %r830;
	selp.b32 	%r862, 0, %r847, %p160;
	add.s32 	%r863, %r862, %r1021;
	add.s32 	%r1021, %r863, %r848;
	add.s32 	%r1022, %r1022, -32;
	bra.uni 	$L__BB10_15;
$L__BB10_20:
	@%p134 bra 	$L__BB10_22;
	add.s32 	%r820, %r1021, %r37;
	add.s64 	%rd46, %rd5, 256;
	mov.b32 	%r819, 101;
	// begin inline asm
	st.relaxed.gpu.v2.u32 [%rd46], {%r819, %r820};
	// end inline asm
	st.shared.u32 	[_ZZN3cub18CUB_300001_SM_10006detail4scan16DeviceScanKernelINS2_10policy_hubIiiijN4cuda3std3__44plusIiEEE10Policy1000EN6thrust24THRUST_300001_SM_1000_NS6detail15normal_iteratorINSD_10device_ptrIiEEEESI_NS0_13ScanTileStateIiLb1EEES9_NS0_8NullTypeEjiLb0ESL_EEvT0_T1_T2_iT3_T4_T5_E12temp_storage+4], %r1021;
	st.shared.u32 	[_ZZN3cub18CUB_300001_SM_10006detail4scan16DeviceScanKernelINS2_10policy_hubIiiijN4cuda3std3__44plusIiEEE10Policy1000EN6thrust24THRUST_300001_SM_1000_NS6detail15normal_iteratorINSD_10device_ptrIiEEEESI_NS0_13ScanTileStateIiLb1EEES9_NS0_8NullTypeEjiLb0ESL_EEvT0_T1_T2_iT3_T4_T5_E12temp_storage+8], %r820;
$L__BB10_22:
	setp.ne.s32 	%p149, %r649, 0;
	mov.u32 	%r1027, %r39;
	@%p149 bra 	$L__BB10_24;
	st.shared.u32 	[_ZZN3cub18CUB_300001_SM_10006detail4scan16DeviceScanKernelINS2_10policy_hubIiiijN4cuda3std3__44plusIiEEE10Policy1000EN6thrust24THRUST_300001_SM_1000_NS6detail15normal_iteratorINSD_10device_ptrIiEEEESI_NS0_13ScanTileStateIiLb1EEES9_NS0_8NullTypeEjiLb0ESL_EEvT0_T1_T2_iT3_T4_T5_E12temp_storage+76], %r1021;
	mov.u32 	%r1027, %r1021;
$L__BB10_24:
	bar.sync 	0;
	setp.eq.s32 	%p150, %r4, 0;
	ld.shared.u32 	%r821, [_ZZN3cub18CUB_300001_SM_10006detail4scan16DeviceScanKernelINS2_10policy_hubIiiijN4cuda3std3__44plusIiEEE10Policy1000EN6thrust24THRUST_300001_SM_1000_NS6detail15normal_iteratorINSD_10device_ptrIiEEEESI_NS0_13ScanTileStateIiLb1EEES9_NS0_8NullTypeEjiLb0ESL_EEvT0_T1_T2_iT3_T4_T5_E12temp_storage+76];
	selp.b32 	%r822, 0, %r821, %p150;
	add.s32 	%r1028, %r822, %r1027;
$L__BB10_25:
	add.s32 	%r969, %r1028, %r9;
	add.s32 	%r970, %r10, %r969;
	add.s32 	%r971, %r11, %r970;
	add.s32 	%r972, %r12, %r971;
	add.s32 	%r973, %r13, %r972;
	add.s32 	%r974, %r14, %r973;
	add.s32 	%r975, %r15, %r974;
	add.s32 	%r976, %r16, %r975;
	add.s32 	%r977, %r17, %r976;
	add.s32 	%r978, %r18, %r977;
	add.s32 	%r979, %r19, %r978;
	add.s32 	%r980, %r20, %r979;
	add.s32 	%r981, %r21, %r980;
	add.s32 	%r982, %r22, %r981;
	add.s32 	%r983, %r23, %r982;
	add.s32 	%r984, %r24, %r983;
	add.s32 	%r985, %r25, %r984;
	add.s32 	%r986, %r26, %r985;
	add.s32 	%r987, %r27, %r986;
	add.s32 	%r988, %r28, %r987;
	add.s32 	%r989, %r29, %r988;
	add.s32 	%r990, %r30, %r989;
	bar.sync 	0;
	st.shared.v2.u32 	[%r8], {%r969, %r970};
	st.shared.v2.u32 	[%r8+8], {%r971, %r972};
	st.shared.v2.u32 	[%r8+16], {%r973, %r974};
	st.shared.v2.u32 	[%r8+24], {%r975, %r976};
	st.shared.v2.u32 	[%r8+32], {%r977, %r978};
	st.shared.v2.u32 	[%r8+40], {%r979, %r980};
	st.shared.v2.u32 	[%r8+48], {%r981, %r982};
	st.shared.v2.u32 	[%r8+56], {%r983, %r984};
	st.shared.v2.u32 	[%r8+64], {%r985, %r986};
	st.shared.v2.u32 	[%r8+72], {%r987, %r988};
	st.shared.v2.u32 	[%r8+80], {%r989, %r990};
	bar.warp.sync 	-1;
	ld.shared.u32 	%r991, [%r7];
	ld.shared.u32 	%r992, [%r7+128];
	ld.shared.u32 	%r993, [%r7+256];
	ld.shared.u32 	%r994, [%r7+384];
	ld.shared.u32 	%r995, [%r7+512];
	ld.shared.u32 	%r996, [%r7+640];
	ld.shared.u32 	%r997, [%r7+768];
	ld.shared.u32 	%r998, [%r7+896];
	ld.shared.u32 	%r999, [%r7+1024];
	ld.shared.u32 	%r1000, [%r7+1152];
	ld.shared.u32 	%r1001, [%r7+1280];
	ld.shared.u32 	%r1002, [%r7+1408];
	ld.shared.u32 	%r1003, [%r7+1536];
	ld.shared.u32 	%r1004, [%r7+1664];
	ld.shared.u32 	%r1005, [%r7+1792];
	ld.shared.u32 	%r1006, [%r7+1920];
	ld.shared.u32 	%r1007, [%r7+2048];
	ld.shared.u32 	%r1008, [%r7+2176];
	ld.shared.u32 	%r1009, [%r7+2304];
	ld.shared.u32 	%r1010, [%r7+2432];
	ld.shared.u32 	%r1011, [%r7+2560];
	ld.shared.u32 	%r1012, [%r7+2688];
	add.s64 	%rd54, %rd3, %rd39;
	st.global.u32 	[%rd54], %r991;
	st.global.u32 	[%rd54+128], %r992;
	st.global.u32 	[%rd54+256], %r993;
	st.global.u32 	[%rd54+384], %r994;
	st.global.u32 	[%rd54+512], %r995;
	st.global.u32 	[%rd54+640], %r996;
	st.global.u32 	[%rd54+768], %r997;
	st.global.u32 	[%rd54+896], %r998;
	st.global.u32 	[%rd54+1024], %r999;
	st.global.u32 	[%rd54+1152], %r1000;
	st.global.u32 	[%rd54+1280], %r1001;
	st.global.u32 	[%rd54+1408], %r1002;
	st.global.u32 	[%rd54+1536], %r1003;
	st.global.u32 	[%rd54+1664], %r1004;
	st.global.u32 	[%rd54+1792], %r1005;
	st.global.u32 	[%rd54+1920], %r1006;
	st.global.u32 	[%rd54+2048], %r1007;
	st.global.u32 	[%rd54+2176], %r1008;
	st.global.u32 	[%rd54+2304], %r1009;
	st.global.u32 	[%rd54+2432], %r1010;
	st.global.u32 	[%rd54+2560], %r1011;
	st.global.u32 	[%rd54+2688], %r1012;
	bra.uni 	$L__BB10_140;
$L__BB10_26:
	setp.eq.s32 	%p2, %r3, 0;
	@%p2 bra 	$L__BB10_140;
	mul.wide.u32 	%rd15, %r2, 4;
	add.s64 	%rd16, %rd2, %rd15;
	mov.u32 	%r82, %tid.x;
	ld.global.u32 	%r1050, [%rd16];
	and.b32  	%r236, %r82, 31;
	and.b32  	%r237, %r82, 992;
	mul.lo.s32 	%r238, %r237, 22;
	or.b32  	%r84, %r238, %r236;
	setp.ge.u32 	%p3, %r84, %r3;
	shl.b32 	%r239, %r84, 2;
	cvt.u64.u32 	%rd17, %r239;
	add.s64 	%rd9, %rd16, %rd17;
	mov.u32 	%r1029, %r1050;
	@%p3 bra 	$L__BB10_29;
	ld.global.u32 	%r1029, [%rd9];
$L__BB10_29:
	add.s32 	%r240, %r84, 32;
	setp.ge.u32 	%p4, %r240, %r3;
	mov.u32 	%r1030, %r1050;
	@%p4 bra 	$L__BB10_31;
	ld.global.u32 	%r1030, [%rd9+128];
$L__BB10_31:
	add.s32 	%r89, %r84, 64;
	setp.ge.u32 	%p5, %r89, %r3;
	mov.u32 	%r1031, %r1050;
	@%p5 bra 	$L__BB10_33;
	ld.global.u32 	%r1031, [%rd9+256];
$L__BB10_33:
	add.s32 	%r92, %r84, 96;
	setp.ge.u32 	%p6, %r92, %r3;
	mov.u32 	%r1032, %r1050;
	@%p6 bra 	$L__BB10_35;
	ld.global.u32 	%r1032, [%rd9+384];
$L__BB10_35:
	add.s32 	%r241, %r84, 128;
	setp.ge.u32 	%p7, %r241, %r3;
	mov.u32 	%r1033, %r1050;
	@%p7 bra 	$L__BB10_37;
	ld.global.u32 	%r1033, [%rd9+512];
$L__BB10_37:
	add.s32 	%r242, %r84, 160;
	setp.ge.u32 	%p8, %r242, %r3;
	mov.u32 	%r1034, %r1050;
	@%p8 bra 	$L__BB10_39;
	ld.global.u32 	%r1034, [%rd9+640];
$L__BB10_39:
	add.s32 	%r243, %r84, 192;
	setp.ge.u32 	%p9, %r243, %r3;
	mov.u32 	%r1035, %r1050;
	@%p9 bra 	$L__BB10_41;
	ld.global.u32 	%r1035, [%rd9+768];
$L__BB10_41:
	add.s32 	%r101, %r84, 224;
	setp.ge.u32 	%p10, %r101, %r3;
	mov.u32 	%r1036, %r1050;
	@%p10 bra 	$L__BB10_43;
	ld.global.u32 	%r1036, [%rd9+896];
$L__BB10_43:
	add.s32 	%r244, %r84, 256;
	setp.ge.u32 	%p11, %r244, %r3;
	mov.u32 	%r1037, %r1050;
	@%p11 bra 	$L__BB10_45;
	ld.global.u32 	%r1037, [%rd9+1024];
$L__BB10_45:
	add.s32 	%r245, %r84, 288;
	setp.ge.u32 	%p12, %r245, %r3;
	mov.u32 	%r1038, %r1050;
	@%p12 bra 	$L__BB10_47;
	ld.global.u32 	%r1038, [%rd9+1152];
$L__BB10_47:
	add.s32 	%r246, %r84, 320;
	setp.ge.u32 	%p13, %r246, %r3;
	mov.u32 	%r1039, %r1050;
	@%p13 bra 	$L__BB10_49;
	ld.global.u32 	%r1039, [%rd9+1280];
$L__BB10_49:
	add.s32 	%r110, %r84, 352;
	setp.ge.u32 	%p14, %r110, %r3;
	mov.u32 	%r1040, %r1050;
	@%p14 bra 	$L__BB10_51;
	ld.global.u32 	%r1040, [%rd9+1408];
$L__BB10_51:
	add.s32 	%r113, %r84, 384;
	setp.ge.u32 	%p15, %r113, %r3;
	mov.u32 	%r1041, %r1050;
	@%p15 bra 	$L__BB10_53;
	ld.global.u32 	%r1041, [%rd9+1536];
$L__BB10_53:
	add.s32 	%r247, %r84, 416;
	setp.ge.u32 	%p16, %r247, %r3;
	mov.u32 	%r1042, %r1050;
	@%p16 bra 	$L__BB10_55;
	ld.global.u32 	%r1042, [%rd9+1664];
$L__BB10_55:
	add.s32 	%r118, %r84, 448;
	setp.ge.u32 	%p17, %r118, %r3;
	mov.u32 	%r1043, %r1050;
	@%p17 bra 	$L__BB10_57;
	ld.global.u32 	%r1043, [%rd9+1792];
$L__BB10_57:
	add.s32 	%r248, %r84, 480;
	setp.ge.u32 	%p18, %r248, %r3;
	mov.u32 	%r1044, %r1050;
	@%p18 bra 	$L__BB10_59;
	ld.global.u32 	%r1044, [%rd9+1920];
$L__BB10_59:
	add.s32 	%r249, %r84, 512;
	setp.ge.u32 	%p19, %r249, %r3;
	mov.u32 	%r1045, %r1050;
	@%p19 bra 	$L__BB10_61;
	ld.global.u32 	%r1045, [%rd9+2048];
$L__BB10_61:
	add.s32 	%r125, %r84, 544;
	setp.ge.u32 	%p20, %r125, %r3;
	mov.u32 	%r1046, %r1050;
	@%p20 bra 	$L__BB10_63;
	ld.global.u32 	%r1046, [%rd9+2176];
$L__BB10_63:
	add.s32 	%r250, %r84, 576;
	setp.ge.u32 	%p21, %r250, %r3;
	mov.u32 	%r1047, %r1050;
	@%p21 bra 	$L__BB10_65;
	ld.global.u32 	%r1047, [%rd9+2304];
$L__BB10_65:
	add.s32 	%r130, %r84, 608;
	setp.ge.u32 	%p22, %r130, %r3;
	mov.u32 	%r1048, %r1050;
	@%p22 bra 	$L__BB10_67;
	ld.global.u32 	%r1048, [%rd9+2432];
$L__BB10_67:
	add.s32 	%r251, %r84, 640;
	setp.ge.u32 	%p23, %r251, %r3;
	mov.u32 	%r1049, %r1050;
	@%p23 bra 	$L__BB10_69;
	ld.global.u32 	%r1049, [%rd9+2560];
$L__BB10_69:
	add.s32 	%r135, %r84, 672;
	setp.ge.u32 	%p24, %r135, %r3;
	@%p24 bra 	$L__BB10_71;
	ld.global.u32 	%r1050, [%rd9+2688];
$L__BB10_71:
	// begin inline asm
	mov.u32 %r252, %laneid;
	// end inline asm
	shr.u32 	%r139, %r82, 5;
	mad.lo.s32 	%r253, %r139, 704, %r252;
	shl.b32 	%r254, %r253, 2;
	mov.u32 	%r255, _ZZN3cub18CUB_300001_SM_10006detail4scan16DeviceScanKernelINS2_10policy_hubIiiijN4cuda3std3__44plusIiEEE10Policy1000EN6thrust24THRUST_300001_SM_1000_NS6detail15normal_iteratorINSD_10device_ptrIiEEEESI_NS0_13ScanTileStateIiLb1EEES9_NS0_8NullTypeEjiLb0ESL_EEvT0_T1_T2_iT3_T4_T5_E12temp_storage;
	add.s32 	%r140, %r255, %r254;
	st.shared.u32 	[%r140], %r1029;
	st.shared.u32 	[%r140+128], %r1030;
	st.shared.u32 	[%r140+256], %r1031;
	st.shared.u32 	[%r140+384], %r1032;
	st.shared.u32 	[%r140+512], %r1033;
	st.shared.u32 	[%r140+640], %r1034;
	st.shared.u32 	[%r140+768], %r1035;
	st.shared.u32 	[%r140+896], %r1036;
	st.shared.u32 	[%r140+1024], %r1037;
	st.shared.u32 	[%r140+1152], %r1038;
	st.shared.u32 	[%r140+1280], %r1039;
	st.shared.u32 	[%r140+1408], %r1040;
	st.shared.u32 	[%r140+1536], %r1041;
	st.shared.u32 	[%r140+1664], %r1042;
	st.shared.u32 	[%r140+1792], %r1043;
	st.shared.u32 	[%r140+1920], %r1044;
	st.shared.u32 	[%r140+2048], %r1045;
	st.shared.u32 	[%r140+2176], %r1046;
	st.shared.u32 	[%r140+2304], %r1047;
	st.shared.u32 	[%r140+2432], %r1048;
	st.shared.u32 	[%r140+2560], %r1049;
	st.shared.u32 	[%r140+2688], %r1050;
	bar.warp.sync 	-1;
	mad.lo.s32 	%r141, %r252, 84, %r140;
	ld.shared.v2.u32 	{%r142, %r143}, [%r141];
	ld.shared.v2.u32 	{%r144, %r145}, [%r141+8];
	ld.shared.v2.u32 	{%r146, %r147}, [%r141+16];
	ld.shared.v2.u32 	{%r148, %r149}, [%r141+24];
	ld.shared.v2.u32 	{%r150, %r151}, [%r141+32];
	ld.shared.v2.u32 	{%r152, %r153}, [%r141+40];
	ld.shared.v2.u32 	{%r154, %r155}, [%r141+48];
	ld.shared.v2.u32 	{%r156, %r157}, [%r141+56];
	ld.shared.v2.u32 	{%r158, %r159}, [%r141+64];
	ld.shared.v2.u32 	{%r160, %r161}, [%r141+72];
	ld.shared.v2.u32 	{%r162, %r163}, [%r141+80];
	bar.sync 	0;
	setp.ne.s32 	%p25, %r1014, 0;
	@%p25 bra 	$L__BB10_75;
	add.s32 	%r489, %r143, %r142;
	add.s32 	%r490, %r144, %r489;
	add.s32 	%r491, %r145, %r490;
	add.s32 	%r492, %r146, %r491;
	add.s32 	%r493, %r147, %r492;
	add.s32 	%r494, %r148, %r493;
	add.s32 	%r495, %r149, %r494;
	add.s32 	%r496, %r150, %r495;
	add.s32 	%r497, %r151, %r496;
	add.s32 	%r498, %r152, %r497;
	add.s32 	%r499, %r153, %r498;
	add.s32 	%r500, %r154, %r499;
	add.s32 	%r501, %r155, %r500;
	add.s32 	%r502, %r156, %r501;
	add.s32 	%r503, %r157, %r502;
	add.s32 	%r504, %r158, %r503;
	add.s32 	%r505, %r159, %r504;
	add.s32 	%r506, %r160, %r505;
	add.s32 	%r507, %r161, %r506;
	add.s32 	%r508, %r162, %r507;
	add.s32 	%r460, %r163, %r508;
	mov.b32 	%r486, 1;
	mov.b32 	%r487, 0;
	mov.b32 	%r488, -1;
	// begin inline asm
	shfl.sync.up.b32 %r459, %r460, %r486, %r487, %r488;
	// end inline asm
	setp.gt.s32 	%p72, %r252, 0;
	selp.b32 	%r509, %r459, 0, %p72;
	add.s32 	%r465, %r509, %r460;
	mov.b32 	%r466, 2;
	// begin inline asm
	shfl.sync.up.b32 %r464, %r465, %r466, %r487, %r488;
	// end inline asm
	setp.lt.s32 	%p73, %r252, 2;
	selp.b32 	%r510, 0, %r464, %p73;
	add.s32 	%r470, %r510, %r465;
	mov.b32 	%r471, 4;
	// begin inline asm
	shfl.sync.up.b32 %r469, %r470, %r471, %r487, %r488;
	// end inline asm
	setp.lt.s32 	%p74, %r252, 4;
	selp.b32 	%r511, 0, %r469, %p74;
	add.s32 	%r475, %r511, %r470;
	mov.b32 	%r476, 8;
	// begin inline asm
	shfl.sync.up.b32 %r474, %r475, %r476, %r487, %r488;
	// end inline asm
	setp.lt.s32 	%p75, %r252, 8;
	selp.b32 	%r512, 0, %r474, %p75;
	add.s32 	%r480, %r512, %r475;
	mov.b32 	%r481, 16;
	// begin inline asm
	shfl.sync.up.b32 %r479, %r480, %r481, %r487, %r488;
	// end inline asm
	setp.lt.s32 	%p76, %r252, 16;
	selp.b32 	%r513, 0, %r479, %p76;
	add.s32 	%r485, %r513, %r480;
	// begin inline asm
	shfl.sync.up.b32 %r484, %r485, %r486, %r487, %r488;
	// end inline asm
	setp.ne.s32 	%p77, %r252, 31;
	@%p77 bra 	$L__BB10_74;
	shl.b32 	%r514, %r139, 2;
	mov.u32 	%r515, _ZZN3cub18CUB_300001_SM_10006detail4scan16DeviceScanKernelINS2_10policy_hubIiiijN4cuda3std3__44plusIiEEE10Policy1000EN6thrust24THRUST_300001_SM_1000_NS6detail15normal_iteratorINSD_10device_ptrIiEEEESI_NS0_13ScanTileStateIiLb1EEES9_NS0_8NullTypeEjiLb0ESL_EEvT0_T1_T2_iT3_T4_T5_E12temp_storage;
	add.s32 	%r516, %r515, %r514;
	st.shared.u32 	[%r516+16], %r485;
$L__BB10_74:
	bar.sync 	0;
	ld.shared.v4.u32 	{%r517, %r518, %r519, %r520}, [_ZZN3cub18CUB_300001_SM_10006detail4scan16DeviceScanKernelINS2_10policy_hubIiiijN4cuda3std3__44plusIiEEE10Policy1000EN6thrust24THRUST_300001_SM_1000_NS6detail15normal_iteratorINSD_10device_ptrIiEEEESI_NS0_13ScanTileStateIiLb1EEES9_NS0_8NullTypeEjiLb0ESL_EEvT0_T1_T2_iT3_T4_T5_E12temp_storage+16];
	add.s32 	%r521, %r518, %r517;
	setp.eq.s32 	%p78, %r139, 2;
	selp.b32 	%r522, %r521, %r517, %p78;
	add.s32 	%r523, %r521, %r519;
	setp.eq.s32 	%p79, %r139, 3;
	selp.b32 	%r524, %r523, %r522, %p79;
	add.s32 	%r525, %r523, %r520;
	setp.eq.s32 	%p80, %r139, 4;
	selp.b32 	%r526, %r525, %r524, %p80;
	ld.shared.v4.u32 	{%r527, %r528, %r529, %r530}, [_ZZN3cub18CUB_300001_SM_10006detail4scan16DeviceScanKernelINS2_10policy_hubIiiijN4cuda3std3__44plusIiEEE10Policy1000EN6thrust24THRUST_300001_SM_1000_NS6detail15normal_iteratorINSD_10device_ptrIiEEEESI_NS0_13ScanTileStateIiLb1EEES9_NS0_8NullTypeEjiLb0ESL_EEvT0_T1_T2_iT3_T4_T5_E12temp_storage+32];
	add.s32 	%r531, %r525, %r527;
	setp.eq.s32 	%p81, %r139, 5;
	selp.b32 	%r532, %r531, %r526, %p81;
	add.s32 	%r533, %r531, %r528;
	setp.eq.s32 	%p82, %r139, 6;
	selp.b32 	%r534, %r533, %r532, %p82;
	add.s32 	%r535, %r533, %r529;
	setp.eq.s32 	%p83, %r139, 7;
	selp.b32 	%r536, %r535, %r534, %p83;
	add.s32 	%r537, %r535, %r530;
	setp.eq.s32 	%p84, %r139, 8;
	selp.b32 	%r538, %r537, %r536, %p84;
	.pragma "used_bytes_mask 4095";
	ld.shared.v4.u32 	{%r539, %r540, %r541, %r542}, [_ZZN3cub18CUB_300001_SM_10006detail4scan16DeviceScanKernelINS2_10policy_hubIiiijN4cuda3std3__44plusIiEEE10Policy1000EN6thrust24THRUST_300001_SM_1000_NS6detail15normal_iteratorINSD_10device_ptrIiEEEESI_NS0_13ScanTileStateIiLb1EEES9_NS0_8NullTypeEjiLb0ESL_EEvT0_T1_T2_iT3_T4_T5_E12temp_storage+48];
	add.s32 	%r543, %r537, %r539;
	setp.eq.s32 	%p85, %r139, 9;
	selp.b32 	%r544, %r543, %r538, %p85;
	add.s32 	%r545, %r543, %r540;
	setp.eq.s32 	%p86, %r139, 10;
	selp.b32 	%r546, %r545, %r544, %p86;
	add.s32 	%r547, %r545, %r541;
	setp.eq.s32 	%p87, %r139, 11;
	selp.b32 	%r548, %r547, %r546, %p87;
	setp.lt.u32 	%p88, %r82, 32;
	setp.eq.s32 	%p89, %r252, 0;
	selp.b32 	%r549, 0, %r484, %p89;
	add.s32 	%r550, %r548, %r549;
	selp.b32 	%r551, %r484, %r550, %p88;
	setp.eq.s32 	%p90, %r82, 0;
	selp.b32 	%r1065, 0, %r551, %p90;
	bra.uni 	$L__BB10_94;
$L__BB10_75:
	add.s32 	%r286, %r143, %r142;
	add.s32 	%r287, %r144, %r286;
	add.s32 	%r288, %r145, %r287;
	add.s32 	%r289, %r146, %r288;
	add.s32 	%r290, %r147, %r289;
	add.s32 	%r291, %r148, %r290;
	add.s32 	%r292, %r149, %r291;
	add.s32 	%r293, %r150, %r292;
	add.s32 	%r294, %r151, %r293;
	add.s32 	%r295, %r152, %r294;
	add.s32 	%r296, %r153, %r295;
	add.s32 	%r297, %r154, %r296;
	add.s32 	%r298, %r155, %r297;
	add.s32 	%r299, %r156, %r298;
	add.s32 	%r300, %r157, %r299;
	add.s32 	%r301, %r158, %r300;
	add.s32 	%r302, %r159, %r301;
	add.s32 	%r303, %r160, %r302;
	add.s32 	%r304, %r161, %r303;
	add.s32 	%r305, %r162, %r304;
	add.s32 	%r257, %r163, %r305;
	mov.b32 	%r283, 1;
	mov.b32 	%r284, 0;
	mov.b32 	%r285, -1;
	// begin inline asm
	shfl.sync.up.b32 %r256, %r257, %r283, %r284, %r285;
	// end inline asm
	setp.gt.s32 	%p26, %r252, 0;
	selp.b32 	%r306, %r256, 0, %p26;
	add.s32 	%r262, %r306, %r257;
	mov.b32 	%r263, 2;
	// begin inline asm
	shfl.sync.up.b32 %r261, %r262, %r263, %r284, %r285;
	// end inline asm
	setp.lt.s32 	%p27, %r252, 2;
	selp.b32 	%r307, 0, %r261, %p27;
	add.s32 	%r267, %r307, %r262;
	mov.b32 	%r268, 4;
	// begin inline asm
	shfl.sync.up.b32 %r266, %r267, %r268, %r284, %r285;
	// end inline asm
	setp.lt.s32 	%p28, %r252, 4;
	selp.b32 	%r308, 0, %r266, %p28;
	add.s32 	%r272, %r308, %r267;
	mov.b32 	%r273, 8;
	// begin inline asm
	shfl.sync.up.b32 %r271, %r272, %r273, %r284, %r285;
	// end inline asm
	setp.lt.s32 	%p29, %r252, 8;
	selp.b32 	%r309, 0, %r271, %p29;
	add.s32 	%r277, %r309, %r272;
	mov.b32 	%r278, 16;
	// begin inline asm
	shfl.sync.up.b32 %r276, %r277, %r278, %r284, %r285;
	// end inline asm
	setp.lt.s32 	%p30, %r252, 16;
	selp.b32 	%r310, 0, %r276, %p30;
	add.s32 	%r282, %r310, %r277;
	// begin inline asm
	shfl.sync.up.b32 %r281, %r282, %r283, %r284, %r285;
	// end inline asm
	setp.ne.s32 	%p31, %r252, 31;
	@%p31 bra 	$L__BB10_77;
	shl.b32 	%r311, %r139, 2;
	mov.u32 	%r312, _ZZN3cub18CUB_300001_SM_10006detail4scan16DeviceScanKernelINS2_10policy_hubIiiijN4cuda3std3__44plusIiEEE10Policy1000EN6thrust24THRUST_300001_SM_1000_NS6detail15normal_iteratorINSD_10device_ptrIiEEEESI_NS0_13ScanTileStateIiLb1EEES9_NS0_8NullTypeEjiLb0ESL_EEvT0_T1_T2_iT3_T4_T5_E12temp_storage;
	add.s32 	%r313, %r312, %r311;
	st.shared.u32 	[%r313+16], %r282;
$L__BB10_77:
	bar.sync 	0;
	ld.shared.v4.u32 	{%r314, %r315, %r316, %r317}, [_ZZN3cub18CUB_300001_SM_10006detail4scan16DeviceScanKernelINS2_10policy_hubIiiijN4cuda3std3__44plusIiEEE10Policy1000EN6thrust24THRUST_300001_SM_1000_NS6detail15normal_iteratorINSD_10device_ptrIiEEEESI_NS0_13ScanTileStateIiLb1EEES9_NS0_8NullTypeEjiLb0ESL_EEvT0_T1_T2_iT3_T4_T5_E12temp_storage+16];
	add.s32 	%r318, %r315, %r314;
	setp.eq.s32 	%p32, %r139, 2;
	selp.b32 	%r319, %r318, %r314, %p32;
	add.s32 	%r320, %r318, %r316;
	setp.eq.s32 	%p33, %r139, 3;
	selp.b32 	%r321, %r320, %r319, %p33;
	add.s32 	%r322, %r320, %r317;
	setp.eq.s32 	%p34, %r139, 4;
	selp.b32 	%r323, %r322, %r321, %p34;
	ld.shared.v4.u32 	{%r324, %r325, %r326, %r327}, [_ZZN3cub18CUB_300001_SM_10006detail4scan16DeviceScanKernelINS2_10policy_hubIiiijN4cuda3std3__44plusIiEEE10Policy1000EN6thrust24THRUST_300001_SM_1000_NS6detail15normal_iteratorINSD_10device_ptrIiEEEESI_NS0_13ScanTileStateIiLb1EEES9_NS0_8NullTypeEjiLb0ESL_EEvT0_T1_T2_iT3_T4_T5_E12temp_storage+32];
	add.s32 	%r328, %r322, %r324;
	setp.eq.s32 	%p35, %r139, 5;
	selp.b32 	%r329, %r328, %r323, %p35;
	add.s32 	%r330, %r328, %r325;
	setp.eq.s32 	%p36, %r139, 6;
	selp.b32 	%r331, %r330, %r329, %p36;
	add.s32 	%r332, %r330, %r326;
	setp.eq.s32 	%p37, %r139, 7;
	selp.b32 	%r333, %r332, %r331, %p37;
	add.s32 	%r334, %r332, %r327;
	setp.eq.s32 	%p38, %r139, 8;
	selp.b32 	%r335, %r334, %r333, %p38;
	ld.shared.v4.u32 	{%r336, %r337, %r338, %r339}, [_ZZN3cub18CUB_300001_SM_10006detail4scan16DeviceScanKernelINS2_10policy_hubIiiijN4cuda3std3__44plusIiEEE10Policy1000EN6thrust24THRUST_300001_SM_1000_NS6detail15normal_iteratorINSD_10device_ptrIiEEEESI_NS0_13ScanTileStateIiLb1EEES9_NS0_8NullTypeEjiLb0ESL_EEvT0_T1_T2_iT3_T4_T5_E12temp_storage+48];
	add.s32 	%r340, %r334, %r336;
	setp.eq.s32 	%p39, %r139, 9;
	selp.b32 	%r341, %r340, %r335, %p39;
	add.s32 	%r342, %r340, %r337;
	setp.eq.s32 	%p40, %r139, 10;
	selp.b32 	%r343, %r342, %r341, %p40;
	add.s32 	%r344, %r342, %r338;
	setp.eq.s32 	%p41, %r139, 11;
	selp.b32 	%r345, %r344, %r343, %p41;
	add.s32 	%r169, %r344, %r339;
	setp.gt.u32 	%p42, %r82, 31;
	setp.lt.u32 	%p43, %r82, 32;
	setp.eq.s32 	%p44, %r252, 0;
	selp.b32 	%r346, 0, %r281, %p44;
	add.s32 	%r1064, %r345, %r346;
	selp.b32 	%r171, %r281, %r1064, %p43;
	@%p42 bra 	$L__BB10_93;
	setp.ne.s32 	%p45, %r82, 0;
	mul.wide.s32 	%rd18, %r1014, 8;
	add.s64 	%rd10, %rd1, %rd18;
	@%p45 bra 	$L__BB10_80;
	st.shared.u32 	[_ZZN3cub18CUB_300001_SM_10006detail4scan16DeviceScanKernelINS2_10policy_hubIiiijN4cuda3std3__44plusIiEEE10Policy1000EN6thrust24THRUST_300001_SM_1000_NS6detail15normal_iteratorINSD_10device_ptrIiEEEESI_NS0_13ScanTileStateIiLb1EEES9_NS0_8NullTypeEjiLb0ESL_EEvT0_T1_T2_iT3_T4_T5_E12temp_storage+12], %r169;
	add.s64 	%rd19, %rd10, 256;
	mov.b32 	%r347, 100;
	// begin inline asm
	st.relaxed.gpu.v2.u32 [%rd19], {%r347, %r169};
	// end inline asm
$L__BB10_80:
	not.b32 	%r353, %r82;
	add.s32 	%r1059, %r1014, %r353;
	mov.b32 	%r349, 830;
	// begin inline asm
	nanosleep.u32 %r349;
	// end inline asm
	mul.wide.s32 	%rd21, %r1059, 8;
	add.s64 	%rd22, %rd1, %rd21;
	add.s64 	%rd20, %rd22, 256;
	// begin inline asm
	ld.relaxed.gpu.v2.u32 {%r1061, %r1053}, [%rd20];
	// end inline asm
	mov.b32 	%r1054, 952;
$L__BB10_81:
	setp.eq.s32 	%p46, %r1061, 99;
	mov.b32 	%r354, -1;
	vote.sync.any.pred 	%p47, %p46, %r354;
	not.pred 	%p48, %p47;
	@%p48 bra 	$L__BB10_83;
	mul.lo.s32 	%r457, %r1014, 16807;
	and.b32  	%r1014, %r457, 2147483647;
	add.s32 	%r458, %r1054, 1;
	rem.u32 	%r454, %r1014, %r458;
	// begin inline asm
	nanosleep.u32 %r454;
	// end inline asm
	shr.u32 	%r1054, %r1054, 1;
	// begin inline asm
	ld.relaxed.gpu.v2.u32 {%r1061, %r1053}, [%rd20];
	// end inline asm
	bra.uni 	$L__BB10_81;
$L__BB10_83:
	setp.eq.s32 	%p49, %r1061, 101;
	mov.b32 	%r381, -1;
	vote.sync.ballot.b32 	%r383, %p49, %r381;
	// begin inline asm
	mov.u32 %r356, %lanemask_ge;
	// end inline asm
	and.b32  	%r384, %r383, %r356;
	or.b32  	%r385, %r384, -2147483648;
	add.s32 	%r386, %r385, -1;
	not.b32 	%r387, %r385;
	and.b32  	%r388, %r387, %r386;
	popc.b32 	%r360, %r388;
	mov.b32 	%r359, 1;
	// begin inline asm
	shfl.sync.down.b32 %r357, %r1053, %r359, %r360, %r381;
	// end inline asm
	setp.lt.s32 	%p51, %r252, %r360;
	selp.b32 	%r389, %r357, 0, %p51;
	add.s32 	%r363, %r389, %r1053;
	mov.b32 	%r364, 2;
	// begin inline asm
	shfl.sync.down.b32 %r362, %r363, %r364, %r360, %r381;
	// end inline asm
	add.s32 	%r390, %r252, 2;
	setp.gt.s32 	%p52, %r390, %r360;
	selp.b32 	%r391, 0, %r362, %p52;
	add.s32 	%r368, %r363, %r391;
	mov.b32 	%r369, 4;
	// begin inline asm
	shfl.sync.down.b32 %r367, %r368, %r369, %r360, %r381;
	// end inline asm
	add.s32 	%r392, %r252, 4;
	setp.gt.s32 	%p53, %r392, %r360;
	selp.b32 	%r393, 0, %r367, %p53;
	add.s32 	%r373, %r368, %r393;
	mov.b32 	%r374, 8;
	// begin inline asm
	shfl.sync.down.b32 %r372, %r373, %r374, %r360, %r381;
	// end inline asm
	add.s32 	%r394, %r252, 8;
	setp.gt.s32 	%p54, %r394, %r360;
	selp.b32 	%r395, 0, %r372, %p54;
	add.s32 	%r378, %r373, %r395;
	mov.b32 	%r379, 16;
	// begin inline asm
	shfl.sync.down.b32 %r377, %r378, %r379, %r360, %r381;
	// end inline asm
	add.s32 	%r396, %r252, 16;
	setp.gt.s32 	%p55, %r396, %r360;
	selp.b32 	%r397, 0, %r377, %p55;
	add.s32 	%r1057, %r378, %r397;
	add.s64 	%rd11, %rd1, 256;
	mov.b32 	%r1055, 952;
$L__BB10_84:
	setp.ne.s32 	%p56, %r1061, 101;
	mov.b32 	%r398, -1;
	vote.sync.all.pred 	%p57, %p56, %r398;
	not.pred 	%p58, %p57;
	@%p58 bra 	$L__BB10_89;
	shr.u32 	%r1055, %r1055, 1;
	mul.wide.s32 	%rd25, %r1059, 8;
	add.s64 	%rd26, %rd11, %rd25;
	add.s64 	%rd24, %rd26, -256;
	// begin inline asm
	ld.relaxed.gpu.v2.u32 {%r1061, %r1062}, [%rd24];
	// end inline asm
	mov.u32 	%r1063, %r1055;
$L__BB10_86:
	setp.eq.s32 	%p62, %r1061, 99;
	mov.b32 	%r406, -1;
	vote.sync.any.pred 	%p63, %p62, %r406;
	not.pred 	%p64, %p63;
	@%p64 bra 	$L__BB10_88;
	mul.lo.s32 	%r452, %r1014, 16807;
	and.b32  	%r1014, %r452, 2147483647;
	add.s32 	%r453, %r1063, 1;
	rem.u32 	%r449, %r1014, %r453;
	// begin inline asm
	nanosleep.u32 %r449;
	// end inline asm
	shr.u32 	%r1063, %r1063, 1;
	// begin inline asm
	ld.relaxed.gpu.v2.u32 {%r1061, %r1062}, [%rd24];
	// end inline asm
	bra.uni 	$L__BB10_86;
$L__BB10_88:
	setp.eq.s32 	%p65, %r1061, 101;
	mov.b32 	%r432, -1;
	vote.sync.ballot.b32 	%r433, %p65, %r432;
	and.b32  	%r434, %r433, %r356;
	or.b32  	%r435, %r434, -2147483648;
	add.s32 	%r436, %r435, -1;
	not.b32 	%r437, %r435;
	and.b32  	%r438, %r437, %r436;
	popc.b32 	%r411, %r438;
	mov.b32 	%r410, 1;
	// begin inline asm
	shfl.sync.down.b32 %r408, %r1062, %r410, %r411, %r432;
	// end inline asm
	setp.lt.s32 	%p67, %r252, %r411;
	selp.b32 	%r439, %r408, 0, %p67;
	add.s32 	%r414, %r439, %r1062;
	mov.b32 	%r415, 2;
	// begin inline asm
	shfl.sync.down.b32 %r413, %r414, %r415, %r411, %r432;
	// end inline asm
	add.s32 	%r440, %r252, 2;
	setp.gt.s32 	%p68, %r440, %r411;
	selp.b32 	%r441, 0, %r413, %p68;
	add.s32 	%r419, %r414, %r441;
	mov.b32 	%r420, 4;
	// begin inline asm
	shfl.sync.down.b32 %r418, %r419, %r420, %r411, %r432;
	// end inline asm
	add.s32 	%r442, %r252, 4;
	setp.gt.s32 	%p69, %r442, %r411;
	selp.b32 	%r443, 0, %r418, %p69;
	add.s32 	%r424, %r419, %r443;
	mov.b32 	%r425, 8;
	// begin inline asm
	shfl.sync.down.b32 %r423, %r424, %r425, %r411, %r432;
	// end inline asm
	add.s32 	%r444, %r252, 8;
	setp.gt.s32 	%p70, %r444, %r411;
	selp.b32 	%r445, 0, %r423, %p70;
	add.s32 	%r429, %r424, %r445;
	mov.b32 	%r430, 16;
	// begin inline asm
	shfl.sync.down.b32 %r428, %r429, %r430, %r411, %r432;
	// end inline asm
	add.s32 	%r446, %r252, 16;
	setp.gt.s32 	%p71, %r446, %r411;
	selp.b32 	%r447, 0, %r428, %p71;
	add.s32 	%r448, %r447, %r1057;
	add.s32 	%r1057, %r448, %r429;
	add.s32 	%r1059, %r1059, -32;
	bra.uni 	$L__BB10_84;
$L__BB10_89:
	@%p45 bra 	$L__BB10_91;
	add.s32 	%r401, %r1057, %r169;
	add.s64 	%rd23, %rd10, 256;
	mov.b32 	%r400, 101;
	// begin inline asm
	st.relaxed.gpu.v2.u32 [%rd23], {%r400, %r401};
	// end inline asm
	st.shared.u32 	[_ZZN3cub18CUB_300001_SM_10006detail4scan16DeviceScanKernelINS2_10policy_hubIiiijN4cuda3std3__44plusIiEEE10Policy1000EN6thrust24THRUST_300001_SM_1000_NS6detail15normal_iteratorINSD_10device_ptrIiEEEESI_NS0_13ScanTileStateIiLb1EEES9_NS0_8NullTypeEjiLb0ESL_EEvT0_T1_T2_iT3_T4_T5_E12temp_storage+4], %r1057;
	st.shared.u32 	[_ZZN3cub18CUB_300001_SM_10006detail4scan16DeviceScanKernelINS2_10policy_hubIiiijN4cuda3std3__44plusIiEEE10Policy1000EN6thrust24THRUST_300001_SM_1000_NS6detail15normal_iteratorINSD_10device_ptrIiEEEESI_NS0_13ScanTileStateIiLb1EEES9_NS0_8NullTypeEjiLb0ESL_EEvT0_T1_T2_iT3_T4_T5_E12temp_storage+8], %r401;
$L__BB10_91:
	setp.ne.s32 	%p60, %r252, 0;
	mov.u32 	%r1064, %r171;
	@%p60 bra 	$L__BB10_93;
	st.shared.u32 	[_ZZN3cub18CUB_300001_SM_10006detail4scan16DeviceScanKernelINS2_10policy_hubIiiijN4cuda3std3__44plusIiEEE10Policy1000EN6thrust24THRUST_300001_SM_1000_NS6detail15normal_iteratorINSD_10device_ptrIiEEEESI_NS0_13ScanTileStateIiLb1EEES9_NS0_8NullTypeEjiLb0ESL_EEvT0_T1_T2_iT3_T4_T5_E12temp_storage+76], %r1057;
	mov.u32 	%r1064, %r1057;
$L__BB10_93:
	bar.sync 	0;
	setp.eq.s32 	%p61, %r82, 0;
	ld.shared.u32 	%r402, [_ZZN3cub18CUB_300001_SM_10006detail4scan16DeviceScanKernelINS2_10policy_hubIiiijN4cuda3std3__44plusIiEEE10Policy1000EN6thrust24THRUST_300001_SM_1000_NS6detail15normal_iteratorINSD_10device_ptrIiEEEESI_NS0_13ScanTileStateIiLb1EEES9_NS0_8NullTypeEjiLb0ESL_EEvT0_T1_T2_iT3_T4_T5_E12temp_storage+76];
	selp.b32 	%r403, 0, %r402, %p61;
	add.s32 	%r1065, %r403, %r1064;
$L__BB10_94:
	add.s32 	%r552, %r1065, %r142;
	add.s32 	%r553, %r143, %r552;
	add.s32 	%r554, %r144, %r553;
	add.s32 	%r555, %r145, %r554;
	add.s32 	%r556, %r146, %r555;
	add.s32 	%r557, %r147, %r556;
	add.s32 	%r558, %r148, %r557;
	add.s32 	%r559, %r149, %r558;
	add.s32 	%r560, %r150, %r559;
	add.s32 	%r561, %r151, %r560;
	add.s32 	%r562, %r152, %r561;
	add.s32 	%r563, %r153, %r562;
	add.s32 	%r564, %r154, %r563;
	add.s32 	%r565, %r155, %r564;
	add.s32 	%r566, %r156, %r565;
	add.s32 	%r567, %r157, %r566;
	add.s32 	%r568, %r158, %r567;
	add.s32 	%r569, %r159, %r568;
	add.s32 	%r570, %r160, %r569;
	add.s32 	%r571, %r161, %r570;
	add.s32 	%r572, %r162, %r571;
	add.s32 	%r573, %r163, %r572;
	bar.sync 	0;
	st.shared.v2.u32 	[%r141], {%r552, %r553};
	st.shared.v2.u32 	[%r141+8], {%r554, %r555};
	st.shared.v2.u32 	[%r141+16], {%r556, %r557};
	st.shared.v2.u32 	[%r141+24], {%r558, %r559};
	st.shared.v2.u32 	[%r141+32], {%r560, %r561};
	st.shared.v2.u32 	[%r141+40], {%r562, %r563};
	st.shared.v2.u32 	[%r141+48], {%r564, %r565};
	st.shared.v2.u32 	[%r141+56], {%r566, %r567};
	st.shared.v2.u32 	[%r141+64], {%r568, %r569};
	st.shared.v2.u32 	[%r141+72], {%r570, %r571};
	st.shared.v2.u32 	[%r141+80], {%r572, %r573};
	bar.warp.sync 	-1;
	ld.shared.u32 	%r210, [%r140];
	ld.shared.u32 	%r211, [%r140+128];
	ld.shared.u32 	%r212, [%r140+256];
	ld.shared.u32 	%r213, [%r140+384];
	ld.shared.u32 	%r214, [%r140+512];
	ld.shared.u32 	%r215, [%r140+640];
	ld.shared.u32 	%r216, [%r140+768];
	ld.shared.u32 	%r217, [%r140+896];
	ld.shared.u32 	%r218, [%r140+1024];
	ld.shared.u32 	%r219, [%r140+1152];
	ld.shared.u32 	%r220, [%r140+1280];
	ld.shared.u32 	%r221, [%r140+1408];
	ld.shared.u32 	%r222, [%r140+1536];
	ld.shared.u32 	%r223, [%r140+1664];
	ld.shared.u32 	%r224, [%r140+1792];
	ld.shared.u32 	%r225, [%r140+1920];
	ld.shared.u32 	%r226, [%r140+2048];
	ld.shared.u32 	%r227, [%r140+2176];
	ld.shared.u32 	%r228, [%r140+2304];
	ld.shared.u32 	%r229, [%r140+2432];
	ld.shared.u32 	%r230, [%r140+2560];
	ld.shared.u32 	%r231, [%r140+2688];
	setp.ne.s32 	%p91, %r82, 0;
	@%p91 bra 	$L__BB10_96;
	st.volatile.shared.u32 	[_ZZN3cub18CUB_300001_SM_10006detail4scan16DeviceScanKernelINS2_10policy_hubIiiijN4cuda3std3__44plusIiEEE10Policy1000EN6thrust24THRUST_300001_SM_1000_NS6detail15normal_iteratorINSD_10device_ptrIiEEEESI_NS0_13ScanTileStateIiLb1EEES9_NS0_8NullTypeEjiLb0ESL_EEvT0_T1_T2_iT3_T4_T5_E12temp_storage+33792], %r3;
$L__BB10_96:
	ld.param.u32 	%r1013, [_ZN3cub18CUB_300001_SM_10006detail4scan16DeviceScanKernelINS2_10policy_hubIiiijN4cuda3std3__44plusIiEEE10Policy1000EN6thrust24THRUST_300001_SM_1000_NS6detail15normal_iteratorINSD_10device_ptrIiEEEESI_NS0_13ScanTileStateIiLb1EEES9_NS0_8NullTypeEjiLb0ESL_EEvT0_T1_T2_iT3_T4_T5__param_3];
	bar.sync 	0;
	ld.volatile.shared.u32 	%r232, [_ZZN3cub18CUB_300001_SM_10006detail4scan16DeviceScanKernelINS2_10policy_hubIiiijN4cuda3std3__44plusIiEEE10Policy1000EN6thrust24THRUST_300001_SM_1000_NS6detail15normal_iteratorINSD_10device_ptrIiEEEESI_NS0_13ScanTileStateIiLb1EEES9_NS0_8NullTypeEjiLb0ESL_EEvT0_T1_T2_iT3_T4_T5_E12temp_storage+33792];
	cvt.u64.u32 	%rd33, %r84;
	mov.u32 	%r574, %ctaid.x;
	add.s32 	%r575, %r1013, %r574;
	mul.lo.s32 	%r576, %r575, 8448;
	cvt.u64.u32 	%rd34, %r576;
	add.s64 	%rd35, %rd33, %rd34;
	setp.ge.s32 	%p92, %r84, %r232;
	shl.b64 	%rd36, %rd35, 2;
	add.s64 	%rd12, %rd3, %rd36;
	@%p92 bra 	$L__BB10_98;
	st.global.u32 	[%rd12], %r210;
$L__BB10_98:
	mov.u32 	%r577, %tid.x;
	and.b32  	%r578, %r577, 992;
	mul.lo.s32 	%r579, %r578, 22;
	and.b32  	%r580, %r577, 31;
	or.b32  	%r581, %r579, %r580;
	or.b32  	%r582, %r581, 32;
	setp.ge.s32 	%p93, %r582, %r232;
	@%p93 bra 	$L__BB10_100;
	st.global.u32 	[%rd12+128], %r211;
$L__BB10_100:
	setp.ge.s32 	%p94, %r89, %r232;
	@%p94 bra 	$L__BB10_102;
	st.global.u32 	[%rd12+256], %r212;
$L__BB10_102:
	setp.ge.s32 	%p95, %r92, %r232;
	@%p95 bra 	$L__BB10_104;
	st.global.u32 	[%rd12+384], %r213;
$L__BB10_104:
	add.s32 	%r588, %r581, 128;
	setp.ge.s32 	%p96, %r588, %r232;
	@%p96 bra 	$L__BB10_106;
	st.global.u32 	[%rd12+512], %r214;
$L__BB10_106:
	add.s32 	%r594, %r581, 160;
	setp.ge.s32 	%p97, %r594, %r232;
	@%p97 bra 	$L__BB10_108;
	st.global.u32 	[%rd12+640], %r215;
$L__BB10_108:
	add.s32 	%r600, %r581, 192;
	setp.ge.s32 	%p98, %r600, %r232;
	@%p98 bra 	$L__BB10_110;
	st.global.u32 	[%rd12+768], %r216;
$L__BB10_110:
	setp.ge.s32 	%p99, %r101, %r232;
	@%p99 bra 	$L__BB10_112;
	st.global.u32 	[%rd12+896], %r217;
$L__BB10_112:
	add.s32 	%r606, %r581, 256;
	setp.ge.s32 	%p100, %r606, %r232;
	@%p100 bra 	$L__BB10_114;
	st.global.u32 	[%rd12+1024], %r218;
$L__BB10_114:
	add.s32 	%r612, %r581, 288;
	setp.ge.s32 	%p101, %r612, %r232;
	@%p101 bra 	$L__BB10_116;
	st.global.u32 	[%rd12+1152], %r219;
$L__BB10_116:
	add.s32 	%r618, %r581, 320;
	setp.ge.s32 	%p102, %r618, %r232;
	@%p102 bra 	$L__BB10_118;
	st.global.u32 	[%rd12+1280], %r220;
$L__BB10_118:
	setp.ge.s32 	%p103, %r110, %r232;
	@%p103 bra 	$L__BB10_120;
	st.global.u32 	[%rd12+1408], %r221;
$L__BB10_120:
	setp.ge.s32 	%p104, %r113, %r232;
	@%p104 bra 	$L__BB10_122;
	st.global.u32 	[%rd12+1536], %r222;
$L__BB10_122:
	add.s32 	%r624, %r581, 416;
	setp.ge.s32 	%p105, %r624, %r232;
	@%p105 bra 	$L__BB10_124;
	st.global.u32 	[%rd12+1664], %r223;
$L__BB10_124:
	setp.ge.s32 	%p106, %r118, %r232;
	@%p106 bra 	$L__BB10_126;
	st.global.u32 	[%rd12+1792], %r224;
$L__BB10_126:
	add.s32 	%r630, %r581, 480;
	setp.ge.s32 	%p107, %r630, %r232;
	@%p107 bra 	$L__BB10_128;
	st.global.u32 	[%rd12+1920], %r225;
$L__BB10_128:
	add.s32 	%r636, %r581, 512;
	setp.ge.s32 	%p108, %r636, %r232;
	@%p108 bra 	$L__BB10_130;
	st.global.u32 	[%rd12+2048], %r226;
$L__BB10_130:
	setp.ge.s32 	%p109, %r125, %r232;
	@%p109 bra 	$L__BB10_132;
	st.global.u32 	[%rd12+2176], %r227;
$L__BB10_132:
	add.s32 	%r642, %r581, 576;
	setp.ge.s32 	%p110, %r642, %r232;
	@%p110 bra 	$L__BB10_134;
	st.global.u32 	[%rd12+2304], %r228;
$L__BB10_134:
	setp.ge.s32 	%p111, %r130, %r232;
	@%p111 bra 	$L__BB10_136;
	st.global.u32 	[%rd12+2432], %r229;
$L__BB10_136:
	add.s32 	%r648, %r581, 640;
	setp.ge.s32 	%p112, %r648, %r232;
	@%p112 bra 	$L__BB10_138;
	st.global.u32 	[%rd12+2560], %r230;
$L__BB10_138:
	setp.ge.s32 	%p113, %r135, %r232;
	@%p113 bra 	$L__BB10_140;
	st.global.u32 	[%rd12+2688], %r231;
$L__BB10_140:
	ret;

}
	// .globl	_ZN3cub18CUB_300001_SM_10006detail4scan16DeviceScanKernelINS2_10policy_hubIiiimN4cuda3std3__44plusIiEEE10Policy1000EN6thrust24THRUST_300001_SM_1000_NS6detail15normal_iteratorINSD_10device_ptrIiEEEESI_NS0_13ScanTileStateIiLb1EEES9_NS0_8NullTypeEmiLb0ESL_EEvT0_T1_T2_iT3_T4_T5_
.visible .entry _ZN3cub18CUB_300001_SM_10006detail4scan16DeviceScanKernelINS2_10policy_hubIiiimN4cuda3std3__44plusIiEEE10Policy1000EN6thrust24THRUST_300001_SM_1000_NS6detail15normal_iteratorINSD_10device_ptrIiEEEESI_NS0_13ScanTileStateIiLb1EEES9_NS0_8NullTypeEmiLb0ESL_EEvT0_T1_T2_iT3_T4_T5_(
	.param .align 8 .b8 _ZN3cub18CUB_300001_SM_10006detail4scan16DeviceScanKernelINS2_10policy_hubIiiimN4cuda3std3__44plusIiEEE10Policy1000EN6thrust24THRUST_300001_SM_1000_NS6detail15normal_iteratorINSD_10device_ptrIiEEEESI_NS0_13ScanTileStateIiLb1EEES9_NS0_8NullTypeEmiLb0ESL_EEvT0_T1_T2_iT3_T4_T5__param_0[8],
	.param .align 8 .b8 _ZN3cub18CUB_300001_SM_10006detail4scan16DeviceScanKernelINS2_10policy_hubIiiimN4cuda3std3__44plusIiEEE10Policy1000EN6thrust24THRUST_300001_SM_1000_NS6detail15normal_iteratorINSD_10device_ptrIiEEEESI_NS0_13ScanTileStateIiLb1EEES9_NS0_8NullTypeEmiLb0ESL_EEvT0_T1_T2_iT3_T4_T5__param_1[8],
	.param .align 8 .b8 _ZN3cub18CUB_300001_SM_10006detail4scan16DeviceScanKernelINS2_10policy_hubIiiimN4cuda3std3__44plusIiEEE10Policy1000EN6thrust24THRUST_300001_SM_1000_NS6detail15normal_iteratorINSD_10device_ptrIiEEEESI_NS0_13ScanTileStateIiLb1EEES9_NS0_8NullTypeEmiLb0ESL_EEvT0_T1_T2_iT3_T4_T5__param_2[8],
	.param .u32 _ZN3cub18CUB_300001_SM_10006detail4scan16DeviceScanKernelINS2_10policy_hubIiiimN4cuda3std3__44plusIiEEE10Policy1000EN6thrust24THRUST_300001_SM_1000_NS6detail15normal_iteratorINSD_10device_ptrIiEEEESI_NS0_13ScanTileStateIiLb1EEES9_NS0_8NullTypeEmiLb0ESL_EEvT0_T1_T2_iT3_T4_T5__param_3,
	.param .align 1 .b8 _ZN3cub18CUB_300001_SM_10006detail4scan16DeviceScanKernelINS2_10policy_hubIiiimN4cuda3std3__44plusIiEEE10Policy1000EN6thrust24THRUST_300001_SM_1000_NS6detail15normal_iteratorINSD_10device_ptrIiEEEESI_NS0_13ScanTileStateIiLb1EEES9_NS0_8NullTypeEmiLb0ESL_EEvT0_T1_T2_iT3_T4_T5__param_4[1],
	.param .align 1 .b8 _ZN3cub18CUB_300001_SM_10006detail4scan16DeviceScanKernelINS2_10policy_hubIiiimN4cuda3std3__44plusIiEEE10Policy1000EN6thrust24THRUST_300001_SM_1000_NS6detail15normal_iteratorINSD_10device_ptrIiEEEESI_NS0_13ScanTileStateIiLb1EEES9_NS0_8NullTypeEmiLb0ESL_EEvT0_T1_T2_iT3_T4_T5__param_5[1],
	.param .u64 _ZN3cub18CUB_300001_SM_10006detail4scan16DeviceScanKernelINS2_10policy_hubIiiimN4cuda3std3__44plusIiEEE10Policy1000EN6thrust24THRUST_300001_SM_1000_NS6detail15normal_iteratorINSD_10device_ptrIiEEEESI_NS0_13ScanTileStateIiLb1EEES9_NS0_8NullTypeEmiLb0ESL_EEvT0_T1_T2_iT3_T4_T5__param_6
)
.maxntid 416
{
	.reg .pred 	%p<178>;
	.reg .b32 	%r<1025>;
	.reg .b64 	%rd<55>;
	// demoted variable
	.shared .align 16 .b8 _ZZN3cub18CUB_300001_SM_10006detail4scan16DeviceScanKernelINS2_10policy_hubIiiimN4cuda3std3__44plusIiEEE10Policy1000EN6thrust24THRUST_300001_SM_1000_NS6detail15normal_iteratorINSD_10device_ptrIiEEEESI_NS0_13ScanTileStateIiLb1EEES9_NS0_8NullTypeEmiLb0ESL_EEvT0_T1_T2_iT3_T4_T5_E12temp_storage[31632];
	ld.param.u64 	%rd1, [_ZN3cub18CUB_300001_SM_10006detail4scan16DeviceScanKernelINS2_10policy_hubIiiimN4cuda3std3__44plusIiEEE10Policy1000EN6thrust24THRUST_300001_SM_1000_NS6detail15normal_iteratorINSD_10device_ptrIiEEEESI_NS0_13ScanTileStateIiLb1EEES9_NS0_8NullTypeEmiLb0ESL_EEvT0_T1_T2_iT3_T4_T5__param_2];
	ld.param.u64 	%rd16, [_ZN3cub18CUB_300001_SM_10006detail4scan16DeviceScanKernelINS2_10policy_hubIiiimN4cuda3std3__44plusIiEEE10Policy1000EN6thrust24THRUST_300001_SM_1000_NS6detail15normal_iteratorINSD_10device_ptrIiEEEESI_NS0_13ScanTileStateIiLb1EEES9_NS0_8NullTypeEmiLb0ESL_EEvT0_T1_T2_iT3_T4_T5__param_1];
	ld.param.u64 	%rd17, [_ZN3cub18CUB_300001_SM_10006detail4scan16DeviceScanKernelINS2_10policy_hubIiiimN4cuda3std3__44plusIiEEE10Policy1000EN6thrust24THRUST_300001_SM_1000_NS6detail15normal_iteratorINSD_10device_ptrIiEEEESI_NS0_13ScanTileStateIiLb1EEES9_NS0_8NullTypeEmiLb0ESL_EEvT0_T1_T2_iT3_T4_T5__param_0];
	ld.param.u32 	%r200, [_ZN3cub18CUB_300001_SM_10006detail4scan16DeviceScanKernelINS2_10policy_hubIiiimN4cuda3std3__44plusIiEEE10Policy1000EN6thrust24THRUST_300001_SM_1000_NS6detail15normal_iteratorINSD_10device_ptrIiEEEESI_NS0_13ScanTileStateIiLb1EEES9_NS0_8NullTypeEmiLb0ESL_EEvT0_T1_T2_iT3_T4_T5__param_3];
	ld.param.u64 	%rd18, [_ZN3cub18CUB_300001_SM_10006detail4scan16DeviceScanKernelINS2_10policy_hubIiiimN4cuda3std3__44plusIiEEE10Policy1000EN6thrust24THRUST_300001_SM_1000_NS6detail15normal_iteratorINSD_10device_ptrIiEEEESI_NS0_13ScanTileStateIiLb1EEES9_NS0_8NullTypeEmiLb0ESL_EEvT0_T1_T2_iT3_T4_T5__param_6];
	cvta.to.global.u64 	%rd2, %rd17;
	cvta.to.global.u64 	%rd3, %rd16;
	mov.u32 	%r201, %ctaid.x;
	add.s32 	%r1, %r200, %r201;
	mul.wide.s32 	%rd4, %r1, 7904;
	sub.s64 	%rd5, %rd18, %rd4;
	setp.lt.u64 	%p1, %rd5, 7905;
	@%p1 bra 	$L__BB11_26;
	mov.u32 	%r2, %tid.x;
	and.b32  	%r633, %r2, 31;
	and.b32  	%r634, %r2, 992;
	mul.lo.s32 	%r635, %r634, 19;
	or.b32  	%r636, %r635, %r633;
	cvt.u64.u32 	%rd38, %r636;
	add.s64 	%rd6, %rd4, %rd38;
	shl.b64 	%rd39, %rd6, 2;
	add.s64 	%rd40, %rd2, %rd39;
	ld.global.u32 	%r637, [%rd40];
	ld.global.u32 	%r638, [%rd40+128];
	ld.global.u32 	%r639, [%rd40+256];
	ld.global.u32 	%r640, [%rd40+384];
	ld.global.u32 	%r641, [%rd40+512];
	ld.global.u32 	%r642, [%rd40+640];
	ld.global.u32 	%r643, [%rd40+768];
	ld.global.u32 	%r644, [%rd40+896];
	ld.global.u32 	%r645, [%rd40+1024];
	ld.global.u32 	%r646, [%rd40+1152];
	ld.global.u32 	%r647, [%rd40+1280];
	ld.global.u32 	%r648, [%rd40+1408];
	ld.global.u32 	%r649, [%rd40+1536];
	ld.global.u32 	%r650, [%rd40+1664];
	ld.global.u32 	%r651, [%rd40+1792];
	ld.global.u32 	%r652, [%rd40+1920];
	ld.global.u32 	%r653, [%rd40+2048];
	ld.global.u32 	%r654, [%rd40+2176];
	ld.global.u32 	%r655, [%rd40+2304];
	// begin inline asm
	mov.u32 %r632, %laneid;
	// end inline asm
	shr.u32 	%r4, %r2, 5;
	mad.lo.s32 	%r656, %r4, 608, %r632;
	shl.b32 	%r657, %r656, 2;
	mov.u32 	%r658, _ZZN3cub18CUB_300001_SM_10006detail4scan16DeviceScanKernelINS2_10policy_hubIiiimN4cuda3std3__44plusIiEEE10Policy1000EN6thrust24THRUST_300001_SM_1000_NS6detail15normal_iteratorINSD_10device_ptrIiEEEESI_NS0_13ScanTileStateIiLb1EEES9_NS0_8NullTypeEmiLb0ESL_EEvT0_T1_T2_iT3_T4_T5_E12temp_storage;
	add.s32 	%r5, %r658, %r657;
	st.shared.u32 	[%r5], %r637;
	st.shared.u32 	[%r5+128], %r638;
	st.shared.u32 	[%r5+256], %r639;
	st.shared.u32 	[%r5+384], %r640;
	st.shared.u32 	[%r5+512], %r641;
	st.shared.u32 	[%r5+640], %r642;
	st.shared.u32 	[%r5+768], %r643;
	st.shared.u32 	[%r5+896], %r644;
	st.shared.u32 	[%r5+1024], %r645;
	st.shared.u32 	[%r5+1152], %r646;
	st.shared.u32 	[%r5+1280], %r647;
	st.shared.u32 	[%r5+1408], %r648;
	st.shared.u32 	[%r5+1536], %r649;
	st.shared.u32 	[%r5+1664], %r650;
	st.shared.u32 	[%r5+1792], %r651;
	st.shared.u32 	[%r5+1920], %r652;
	st.shared.u32 	[%r5+2048], %r653;
	st.shared.u32 	[%r5+2176], %r654;
	st.shared.u32 	[%r5+2304], %r655;
	bar.warp.sync 	-1;
	mad.lo.s32 	%r6, %r632, 72, %r5;
	ld.shared.u32 	%r7, [%r6];
	ld.shared.u32 	%r8, [%r6+4];
	ld.shared.u32 	%r9, [%r6+8];
	ld.shared.u32 	%r10, [%r6+12];
	ld.shared.u32 	%r11, [%r6+16];
	ld.shared.u32 	%r12, [%r6+20];
	ld.shared.u32 	%r13, [%r6+24];
	ld.shared.u32 	%r14, [%r6+28];
	ld.shared.u32 	%r15, [%r6+32];
	ld.shared.u32 	%r16, [%r6+36];
	ld.shared.u32 	%r17, [%r6+40];
	ld.shared.u32 	%r18, [%r6+44];
	ld.shared.u32 	%r19, [%r6+48];
	ld.shared.u32 	%r20, [%r6+52];
	ld.shared.u32 	%r21, [%r6+56];
	ld.shared.u32 	%r22, [%r6+60];
	ld.shared.u32 	%r23, [%r6+64];
	ld.shared.u32 	%r24, [%r6+68];
	ld.shared.u32 	%r25, [%r6+72];
	bar.sync 	0;
	setp.ne.s32 	%p110, %r1, 0;
	@%p110 bra 	$L__BB11_6;
	add.s32 	%r880, %r8, %r7;
	add.s32 	%r881, %r9, %r880;
	add.s32 	%r882, %r10, %r881;
	add.s32 	%r883, %r11, %r882;
	add.s32 	%r884, %r12, %r883;
	add.s32 	%r885, %r13, %r884;
	add.s32 	%r886, %r14, %r885;
	add.s32 	%r887, %r15, %r886;
	add.s32 	%r888, %r16, %r887;
	add.s32 	%r889, %r17, %r888;
	add.s32 	%r890, %r18, %r889;
	add.s32 	%r891, %r19, %r890;
	add.s32 	%r892, %r20, %r891;
	add.s32 	%r893, %r21, %r892;
	add.s32 	%r894, %r22, %r893;
	add.s32 	%r895, %r23, %r894;
	add.s32 	%r896, %r24, %r895;
	add.s32 	%r851, %r25, %r896;
	mov.b32 	%r877, 1;
	mov.b32 	%r878, 0;
	mov.b32 	%r879, -1;
	// begin inline asm
	shfl.sync.up.b32 %r850, %r851, %r877, %r878, %r879;
	// end inline asm
	setp.gt.s32 	%p158, %r632, 0;
	selp.b32 	%r897, %r850, 0, %p158;
	add.s32 	%r856, %r897, %r851;
	mov.b32 	%r857, 2;
	// begin inline asm
	shfl.sync.up.b32 %r855, %r856, %r857, %r878, %r879;
	// end inline asm
	setp.lt.s32 	%p159, %r632, 2;
	selp.b32 	%r898, 0, %r855, %p159;
	add.s32 	%r861, %r898, %r856;
	mov.b32 	%r862, 4;
	// begin inline asm
	shfl.sync.up.b32 %r860, %r861, %r862, %r878, %r879;
	// end inline asm
	setp.lt.s32 	%p160, %r632, 4;
	selp.b32 	%r899, 0, %r860, %p160;
	add.s32 	%r866, %r899, %r861;
	mov.b32 	%r867, 8;
	// begin inline asm
	shfl.sync.up.b32 %r865, %r866, %r867, %r878, %r879;
	// end inline asm
	setp.lt.s32 	%p161, %r632, 8;
	selp.b32 	%r900, 0, %r865, %p161;
	add.s32 	%r871, %r900, %r866;
	mov.b32 	%r872, 16;
	// begin inline asm
	shfl.sync.up.b32 %r870, %r871, %r872, %r878, %r879;
	// end inline asm
	setp.lt.s32 	%p162, %r632, 16;
	selp.b32 	%r901, 0, %r870, %p162;
	add.s32 	%r876, %r901, %r871;
	// begin inline asm
	shfl.sync.up.b32 %r875, %r876, %r877, %r878, %r879;
	// end inline asm
	setp.ne.s32 	%p163, %r632, 31;
	@%p163 bra 	$L__BB11_4;
	shl.b32 	%r902, %r4, 2;
	mov.u32 	%r903, _ZZN3cub18CUB_300001_SM_10006detail4scan16DeviceScanKernelINS2_10policy_hubIiiimN4cuda3std3__44plusIiEEE10Policy1000EN6thrust24THRUST_300001_SM_1000_NS6detail15normal_iteratorINSD_10device_ptrIiEEEESI_NS0_13ScanTileStateIiLb1EEES9_NS0_8NullTypeEmiLb0ESL_EEvT0_T1_T2_iT3_T4_T5_E12temp_storage;
	add.s32 	%r904, %r903, %r902;
	st.shared.u32 	[%r904+16], %r876;
$L__BB11_4:
	bar.sync 	0;
	ld.shared.v4.u32 	{%r905, %r906, %r907, %r908}, [_ZZN3cub18CUB_300001_SM_10006detail4scan16DeviceScanKernelINS2_10policy_hubIiiimN4cuda3std3__44plusIiEEE10Policy1000EN6thrust24THRUST_300001_SM_1000_NS6detail15normal_iteratorINSD_10device_ptrIiEEEESI_NS0_13ScanTileStateIiLb1EEES9_NS0_8NullTypeEmiLb0ESL_EEvT0_T1_T2_iT3_T4_T5_E12temp_storage+16];
	add.s32 	%r909, %r906, %r905;
	setp.eq.s32 	%p164, %r4, 2;
	selp.b32 	%r910, %r909, %r905, %p164;
	add.s32 	%r911, %r909, %r907;
	setp.eq.s32 	%p165, %r4, 3;
	selp.b32 	%r912, %r911, %r910, %p165;
	add.s32 	%r913, %r911, %r908;
	setp.eq.s32 	%p166, %r4, 4;
	selp.b32 	%r914, %r913, %r912, %p166;
	ld.shared.v4.u32 	{%r915, %r916, %r917, %r918}, [_ZZN3cub18CUB_300001_SM_10006detail4scan16DeviceScanKernelINS2_10policy_hubIiiimN4cuda3std3__44plusIiEEE10Policy1000EN6thrust24THRUST_300001_SM_1000_NS6detail15normal_iteratorINSD_10device_ptrIiEEEESI_NS0_13ScanTileStateIiLb1EEES9_NS0_8NullTypeEmiLb0ESL_EEvT0_T1_T2_iT3_T4_T5_E12temp_storage+32];
	add.s32 	%r919, %r913, %r915;
	setp.eq.s32 	%p167, %r4, 5;
	selp.b32 	%r920, %r919, %r914, %p167;
	add.s32 	%r921, %r919, %r916;
	setp.eq.s32 	%p168, %r4, 6;
	selp.b32 	%r922, %r921, %r920, %p168;
	add.s32 	%r923, %r921, %r917;
	setp.eq.s32 	%p169, %r4, 7;
	selp.b32 	%r924, %r923, %r922, %p169;
	add.s32 	%r925, %r923, %r918;
	setp.eq.s32 	%p170, %r4, 8;
	selp.b32 	%r926, %r925, %r924, %p170;
	ld.shared.v4.u32 	{%r927, %r928, %r929, %r930}, [_ZZN3cub18CUB_300001_SM_10006detail4scan16DeviceScanKernelINS2_10policy_hubIiiimN4cuda3std3__44plusIiEEE10Policy1000EN6thrust24THRUST_300001_SM_1000_NS6detail15normal_iteratorINSD_10device_ptrIiEEEESI_NS0_13ScanTileStateIiLb1EEES9_NS0_8NullTypeEmiLb0ESL_EEvT0_T1_T2_iT3_T4_T5_E12temp_storage+48];
	add.s32 	%r931, %r925, %r927;
	setp.eq.s32 	%p171, %r4, 9;
	selp.b32 	%r932, %r931, %r926, %p171;
	add.s32 	%r933, %r931, %r928;
	setp.eq.s32 	%p172, %r4, 10;
	selp.b32 	%r934, %r933, %r932, %p172;
	add.s32 	%r935, %r933, %r929;
	setp.eq.s32 	%p173, %r4, 11;
	selp.b32 	%r936, %r935, %r934, %p173;
	add.s32 	%r28, %r935, %r930;
	setp.eq.s32 	%p174, %r4, 12;
	selp.b32 	%r937, %r28, %r936, %p174;
	setp.lt.u32 	%p175, %r2, 32;
	setp.eq.s32 	%p176, %r632, 0;
	selp.b32 	%r938, 0, %r875, %p176;
	add.s32 	%r939, %r937, %r938;
	selp.b32 	%r993, %r875, %r939, %p175;
	setp.ne.s32 	%p177, %r2, 0;
	@%p177 bra 	$L__BB11_25;
	ld.shared.u32 	%r943, [_ZZN3cub18CUB_300001_SM_10006detail4scan16DeviceScanKernelINS2_10policy_hubIiiimN4cuda3std3__44plusIiEEE10Policy1000EN6thrust24THRUST_300001_SM_1000_NS6detail15normal_iteratorINSD_10device_ptrIiEEEESI_NS0_13ScanTileStateIiLb1EEES9_NS0_8NullTypeEmiLb0ESL_EEvT0_T1_T2_iT3_T4_T5_E12temp_storage+64];
	add.s64 	%rd52, %rd1, 256;
	add.s32 	%r941, %r28, %r943;
	mov.b32 	%r940, 101;
	// begin inline asm
	st.relaxed.gpu.v2.u32 [%rd52], {%r940, %r941};
	// end inline asm
	mov.b32 	%r993, 0;
	bra.uni 	$L__BB11_25;
$L__BB11_6:
	add.s32 	%r689, %r8, %r7;
	add.s32 	%r690, %r9, %r689;
	add.s32 	%r691, %r10, %r690;
	add.s32 	%r692, %r11, %r691;
	add.s32 	%r693, %r12, %r692;
	add.s32 	%r694, %r13, %r693;
	add.s32 	%r695, %r14, %r694;
	add.s32 	%r696, %r15, %r695;
	add.s32 	%r697, %r16, %r696;
	add.s32 	%r698, %r17, %r697;
	add.s32 	%r699, %r18, %r698;
	add.s32 	%r700, %r19, %r699;
	add.s32 	%r701, %r20, %r700;
	add.s32 	%r702, %r21, %r701;
	add.s32 	%r703, %r22, %r702;
	add.s32 	%r704, %r23, %r703;
	add.s32 	%r705, %r24, %r704;
	add.s32 	%r660, %r25, %r705;
	mov.b32 	%r686, 1;
	mov.b32 	%r687, 0;
	mov.b32 	%r688, -1;
	// begin inline asm
	shfl.sync.up.b32 %r659, %r660, %r686, %r687, %r688;
	// end inline asm
	setp.gt.s32 	%p111, %r632, 0;
	selp.b32 	%r706, %r659, 0, %p111;
	add.s32 	%r665, %r706, %r660;
	mov.b32 	%r666, 2;
	// begin inline asm
	shfl.sync.up.b32 %r664, %r665, %r666, %r687, %r688;
	// end inline asm
	setp.lt.s32 	%p112, %r632, 2;
	selp.b32 	%r707, 0, %r664, %p112;
	add.s32 	%r670, %r707, %r665;
	mov.b32 	%r671, 4;
	// begin inline asm
	shfl.sync.up.b32 %r669, %r670, %r671, %r687, %r688;
	// end inline asm
	setp.lt.s32 	%p113, %r632, 4;
	selp.b32 	%r708, 0, %r669, %p113;
	add.s32 	%r675, %r708, %r670;
	mov.b32 	%r676, 8;
	// begin inline asm
	shfl.sync.up.b32 %r674, %r675, %r676, %r687, %r688;
	// end inline asm
	setp.lt.s32 	%p114, %r632, 8;
	selp.b32 	%r709, 0, %r674, %p114;
	add.s32 	%r680, %r709, %r675;
	mov.b32 	%r681, 16;
	// begin inline asm
	shfl.sync.up.b32 %r679, %r680, %r681, %r687, %r688;
	// end inline asm
	setp.lt.s32 	%p115, %r632, 16;
	selp.b32 	%r710, 0, %r679, %p115;
	add.s32 	%r685, %r710, %r680;
	// begin inline asm
	shfl.sync.up.b32 %r684, %r685, %r686, %r687, %r688;
	// end inline asm
	setp.ne.s32 	%p116, %r632, 31;
	@%p116 bra 	$L__BB11_8;
	shl.b32 	%r711, %r4, 2;
	mov.u32 	%r712, _ZZN3cub18CUB_300001_SM_10006detail4scan16DeviceScanKernelINS2_10policy_hubIiiimN4cuda3std3__44plusIiEEE10Policy1000EN6thrust24THRUST_300001_SM_1000_NS6detail15normal_iteratorINSD_10device_ptrIiEEEESI_NS0_13ScanTileStateIiLb1EEES9_NS0_8NullTypeEmiLb0ESL_EEvT0_T1_T2_iT3_T4_T5_E12temp_storage;
	add.s32 	%r713, %r712, %r711;
	st.shared.u32 	[%r713+16], %r685;
$L__BB11_8:
	bar.sync 	0;
	ld.shared.v4.u32 	{%r714, %r715, %r716, %r717}, [_ZZN3cub18CUB_300001_SM_10006detail4scan16DeviceScanKernelINS2_10policy_hubIiiimN4cuda3std3__44plusIiEEE10Policy1000EN6thrust24THRUST_300001_SM_1000_NS6detail15normal_iteratorINSD_10device_ptrIiEEEESI_NS0_13ScanTileStateIiLb1EEES9_NS0_8NullTypeEmiLb0ESL_EEvT0_T1_T2_iT3_T4_T5_E12temp_storage+16];
	add.s32 	%r718, %r715, %r714;
	setp.eq.s32 	%p117, %r4, 2;
	selp.b32 	%r719, %r718, %r714, %p117;
	add.s32 	%r720, %r718, %r716;
	setp.eq.s32 	%p118, %r4, 3;
	selp.b32 	%r721, %r720, %r719, %p118;
	add.s32 	%r722, %r720, %r717;
	setp.eq.s32 	%p119, %r4, 4;
	selp.b32 	%r723, %r722, %r721, %p119;
	ld.shared.v4.u32 	{%r724, %r725, %r726, %r727}, [_ZZN3cub18CUB_300001_SM_10006detail4scan16DeviceScanKernelINS2_10policy_hubIiiimN4cuda3std3__44plusIiEEE10Policy1000EN6thrust24THRUST_300001_SM_1000_NS6detail15normal_iteratorINSD_10device_ptrIiEEEESI_NS0_13ScanTileStateIiLb1EEES9_NS0_8NullTypeEmiLb0ESL_EEvT0_T1_T2_iT3_T4_T5_E12temp_storage+32];
	add.s32 	%r728, %r722, %r724;
	setp.eq.s32 	%p120, %r4, 5;
	selp.b32 	%r729, %r728, %r723, %p120;
	add.s32 	%r730, %r728, %r725;
	setp.eq.s32 	%p121, %r4, 6;
	selp.b32 	%r731, %r730, %r729, %p121;
	add.s32 	%r732, %r730, %r726;
	setp.eq.s32 	%p122, %r4, 7;
	selp.b32 	%r733, %r732, %r731, %p122;
	add.s32 	%r734, %r732, %r727;
	setp.eq.s32 	%p123, %r4, 8;
	selp.b32 	%r735, %r734, %r733, %p123;
	ld.shared.v4.u32 	{%r736, %r737, %r738, %r739}, [_ZZN3cub18CUB_300001_SM_10006detail4scan16DeviceScanKernelINS2_10policy_hubIiiimN4cuda3std3__44plusIiEEE10Policy1000EN6thrust24THRUST_300001_SM_1000_NS6detail15normal_iteratorINSD_10device_ptrIiEEEESI_NS0_13ScanTileStateIiLb1EEES9_NS0_8NullTypeEmiLb0ESL_EEvT0_T1_T2_iT3_T4_T5_E12temp_storage+48];
	add.s32 	%r740, %r734, %r736;
	setp.eq.s32 	%p124, %r4, 9;
	selp.b32 	%r741, %r740, %r735, %p124;
	add.s32 	%r742, %r740, %r737;
	setp.eq.s32 	%p125, %r4, 10;
	selp.b32 	%r743, %r742, %r741, %p125;
	add.s32 	%r744, %r742, %r738;
	setp.eq.s32 	%p126, %r4, 11;
	selp.b32 	%r745, %r744, %r743, %p126;
	add.s32 	%r746, %r744, %r739;
	setp.eq.s32 	%p127, %r4, 12;
	selp.b32 	%r747, %r746, %r745, %p127;
	ld.shared.u32 	%r748, [_ZZN3cub18CUB_300001_SM_10006detail4scan16DeviceScanKernelINS2_10policy_hubIiiimN4cuda3std3__44plusIiEEE10Policy1000EN6thrust24THRUST_300001_SM_1000_NS6detail15normal_iteratorINSD_10device_ptrIiEEEESI_NS0_13ScanTileStateIiLb1EEES9_NS0_8NullTypeEmiLb0ESL_EEvT0_T1_T2_iT3_T4_T5_E12temp_storage+64];
	add.s32 	%r32, %r746, %r748;
	setp.gt.u32 	%p128, %r2, 31;
	setp.lt.u32 	%p129, %r2, 32;
	setp.eq.s32 	%p130, %r632, 0;
	selp.b32 	%r749, 0, %r684, %p130;
	add.s32 	%r992, %r747, %r749;
	selp.b32 	%r34, %r684, %r992, %p129;
	@%p128 bra 	$L__BB11_24;
	setp.ne.s32 	%p131, %r2, 0;
	mul.wide.s32 	%rd41, %r1, 8;
	add.s64 	%rd7, %rd1, %rd41;
	@%p131 bra 	$L__BB11_11;
	st.shared.u32 	[_ZZN3cub18CUB_300001_SM_10006detail4scan16DeviceScanKernelINS2_10policy_hubIiiimN4cuda3std3__44plusIiEEE10Policy1000EN6thrust24THRUST_300001_SM_1000_NS6detail15normal_iteratorINSD_10device_ptrIiEEEESI_NS0_13ScanTileStateIiLb1EEES9_NS0_8NullTypeEmiLb0ESL_EEvT0_T1_T2_iT3_T4_T5_E12temp_storage+12], %r32;
	add.s64 	%rd42, %rd7, 256;
	mov.b32 	%r750, 100;
	// begin inline asm
	st.relaxed.gpu.v2.u32 [%rd42], {%r750, %r32};
	// end inline asm
$L__BB11_11:
	not.b32 	%r756, %r2;
	add.s32 	%r988, %r1, %r756;
	mov.b32 	%r752, 550;
	// begin inline asm
	nanosleep.u32 %r752;
	// end inline asm
	mul.wide.s32 	%rd44, %r988, 8;
	add.s64 	%rd45, %rd1, %rd44;
	add.s64 	%rd43, %rd45, 256;
	// begin inline asm
	ld.relaxed.gpu.v2.u32 {%r989, %r983}, [%rd43];
	// end inline asm
	mov.b32 	%r984, 478;
$L__BB11_12:
	setp.eq.s32 	%p132, %r989, 99;
	mov.b32 	%r757, -1;
	vote.sync.any.pred 	%p133, %p132, %r757;
	not.pred 	%p134, %p133;
	@%p134 bra 	$L__BB11_14;
	// begin inline asm
	nanosleep.u32 %r984;
	// end inline asm
	shr.u32 	%r984, %r984, 1;
	// begin inline asm
	ld.relaxed.gpu.v2.u32 {%r989, %r983}, [%rd43];
	// end inline asm
	bra.uni 	$L__BB11_12;
$L__BB11_14:
	setp.eq.s32 	%p135, %r989, 101;
	mov.b32 	%r784, -1;
	vote.sync.ballot.b32 	%r786, %p135, %r784;
	// begin inline asm
	mov.u32 %r759, %lanemask_ge;
	// end inline asm
	and.b32  	%r787, %r786, %r759;
	or.b32  	%r788, %r787, -2147483648;
	add.s32 	%r789, %r788, -1;
	not.b32 	%r790, %r788;
	and.b32  	%r791, %r790, %r789;
	popc.b32 	%r763, %r791;
	mov.b32 	%r762, 1;
	// begin inline asm
	shfl.sync.down.b32 %r760, %r983, %r762, %r763, %r784;
	// end inline asm
	setp.lt.s32 	%p137, %r632, %r763;
	selp.b32 	%r792, %r760, 0, %p137;
	add.s32 	%r766, %r792, %r983;
	mov.b32 	%r767, 2;
	// begin inline asm
	shfl.sync.down.b32 %r765, %r766, %r767, %r763, %r784;
	// end inline asm
	add.s32 	%r47, %r632, 2;
	setp.gt.s32 	%p138, %r47, %r763;
	selp.b32 	%r793, 0, %r765, %p138;
	add.s32 	%r771, %r766, %r793;
	mov.b32 	%r772, 4;
	// begin inline asm
	shfl.sync.down.b32 %r770, %r771, %r772, %r763, %r784;
	// end inline asm
	add.s32 	%r48, %r632, 4;
	setp.gt.s32 	%p139, %r48, %r763;
	selp.b32 	%r794, 0, %r770, %p139;
	add.s32 	%r776, %r771, %r794;
	mov.b32 	%r777, 8;
	// begin inline asm
	shfl.sync.down.b32 %r775, %r776, %r777, %r763, %r784;
	// end inline asm
	add.s32 	%r49, %r632, 8;
	setp.gt.s32 	%p140, %r49, %r763;
	selp.b32 	%r795, 0, %r775, %p140;
	add.s32 	%r781, %r776, %r795;
	mov.b32 	%r782, 16;
	// begin inline asm
	shfl.sync.down.b32 %r780, %r781, %r782, %r763, %r784;
	// end inline asm
	add.s32 	%r50, %r632, 16;
	setp.gt.s32 	%p141, %r50, %r763;
	selp.b32 	%r796, 0, %r780, %p141;
	add.s32 	%r987, %r781, %r796;
	add.s64 	%rd9, %rd1, 256;
	mov.b32 	%r985, 478;
$L__BB11_15:
	setp.ne.s32 	%p142, %r989, 101;
	mov.b32 	%r797, -1;
	vote.sync.all.pred 	%p143, %p142, %r797;
	not.pred 	%p144, %p143;
	@%p144 bra 	$L__BB11_20;
	shr.u32 	%r985, %r985, 1;
	mul.wide.s32 	%rd48, %r988, 8;
	add.s64 	%rd49, %rd9, %rd48;
	add.s64 	%rd47, %rd49, -256;
	// begin inline asm
	ld.relaxed.gpu.v2.u32 {%r989, %r990}, [%rd47];
	// end inline asm
	mov.u32 	%r991, %r985;
$L__BB11_17:
	setp.eq.s32 	%p148, %r989, 99;
	mov.b32 	%r805, -1;
	vote.sync.any.pred 	%p149, %p148, %r805;
	not.pred 	%p150, %p149;
	@%p150 bra 	$L__BB11_19;
	// begin inline asm
	nanosleep.u32 %r991;
	// end inline asm
	shr.u32 	%r991, %r991, 1;
	// begin inline asm
	ld.relaxed.gpu.v2.u32 {%r989, %r990}, [%rd47];
	// end inline asm
	bra.uni 	$L__BB11_17;
$L__BB11_19:
	setp.eq.s32 	%p151, %r989, 101;
	mov.b32 	%r831, -1;
	vote.sync.ballot.b32 	%r832, %p151, %r831;
	and.b32  	%r833, %r832, %r759;
	or.b32  	%r834, %r833, -2147483648;
	add.s32 	%r835, %r834, -1;
	not.b32 	%r836, %r834;
	and.b32  	%r837, %r836, %r835;
	popc.b32 	%r810, %r837;
	mov.b32 	%r809, 1;
	// begin inline asm
	shfl.sync.down.b32 %r807, %r990, %r809, %r810, %r831;
	// end inline asm
	setp.lt.s32 	%p153, %r632, %r810;
	selp.b32 	%r838, %r807, 0, %p153;
	add.s32 	%r813, %r838, %r990;
	mov.b32 	%r814, 2;
	// begin inline asm
	shfl.sync.down.b32 %r812, %r813, %r814, %r810, %r831;
	// end inline asm
	setp.gt.s32 	%p154, %r47, %r810;
	selp.b32 	%r839, 0, %r812, %p154;
	add.s32 	%r818, %r813, %r839;
	mov.b32 	%r819, 4;
	// begin inline asm
	shfl.sync.down.b32 %r817, %r818, %r819, %r810, %r831;
	// end inline asm
	setp.gt.s32 	%p155, %r48, %r810;
	selp.b32 	%r840, 0, %r817, %p155;
	add.s32 	%r823, %r818, %r840;
	mov.b32 	%r824, 8;
	// begin inline asm
	shfl.sync.down.b32 %r822, %r823, %r824, %r810, %r831;
	// end inline asm
	setp.gt.s32 	%p156, %r49, %r810;
	selp.b32 	%r841, 0, %r822, %p156;
	add.s32 	%r828, %r823, %r841;
	mov.b32 	%r829, 16;
	// begin inline asm
	shfl.sync.down.b32 %r827, %r828, %r829, %r810, %r831;
	// end inline asm
	setp.gt.s32 	%p157, %r50, %r810;
	selp.b32 	%r842, 0, %r827, %p157;
	add.s32 	%r843, %r842, %r987;
	add.s32 	%r987, %r843, %r828;
	add.s32 	%r988, %r988, -32;
	bra.uni 	$L__BB11_15;
$L__BB11_20:
	@%p131 bra 	$L__BB11_22;
	add.s32 	%r800, %r987, %r32;
	add.s64 	%rd46, %rd7, 256;
	mov.b32 	%r799, 101;
	// begin inline asm
	st.relaxed.gpu.v2.u32 [%rd46], {%r799, %r800};
	// end inline asm
	st.shared.u32 	[_ZZN3cub18CUB_300001_SM_10006detail4scan16DeviceScanKernelINS2_10policy_hubIiiimN4cuda3std3__44plusIiEEE10Policy1000EN6thrust24THRUST_300001_SM_1000_NS6detail15normal_iteratorINSD_10device_ptrIiEEEESI_NS0_13ScanTileStateIiLb1EEES9_NS0_8NullTypeEmiLb0ESL_EEvT0_T1_T2_iT3_T4_T5_E12temp_storage+4], %r987;
	st.shared.u32 	[_ZZN3cub18CUB_300001_SM_10006detail4scan16DeviceScanKernelINS2_10policy_hubIiiimN4cuda3std3__44plusIiEEE10Policy1000EN6thrust24THRUST_300001_SM_1000_NS6detail15normal_iteratorINSD_10device_ptrIiEEEESI_NS0_13ScanTileStateIiLb1EEES9_NS0_8NullTypeEmiLb0ESL_EEvT0_T1_T2_iT3_T4_T5_E12temp_storage+8], %r800;
$L__BB11_22:
	setp.ne.s32 	%p146, %r632, 0;
	mov.u32 	%r992, %r34;
	@%p146 bra 	$L__BB11_24;
	st.shared.u32 	[_ZZN3cub18CUB_300001_SM_10006detail4scan16DeviceScanKernelINS2_10policy_hubIiiimN4cuda3std3__44plusIiEEE10Policy1000EN6thrust24THRUST_300001_SM_1000_NS6detail15normal_iteratorINSD_10device_ptrIiEEEESI_NS0_13ScanTileStateIiLb1EEES9_NS0_8NullTypeEmiLb0ESL_EEvT0_T1_T2_iT3_T4_T5_E12temp_storage+84], %r987;
	mov.u32 	%r992, %r987;
$L__BB11_24:
	bar.sync 	0;
	setp.eq.s32 	%p147, %r2, 0;
	ld.shared.u32 	%r801, [_ZZN3cub18CUB_300001_SM_10006detail4scan16DeviceScanKernelINS2_10policy_hubIiiimN4cuda3std3__44plusIiEEE10Policy1000EN6thrust24THRUST_300001_SM_1000_NS6detail15normal_iteratorINSD_10device_ptrIiEEEESI_NS0_13ScanTileStateIiLb1EEES9_NS0_8NullTypeEmiLb0ESL_EEvT0_T1_T2_iT3_T4_T5_E12temp_storage+84];
	selp.b32 	%r802, 0, %r801, %p147;
	add.s32 	%r993, %r802, %r992;
$L__BB11_25:
	add.s32 	%r944, %r993, %r7;
	add.s32 	%r945, %r8, %r944;
	add.s32 	%r946, %r9, %r945;
	add.s32 	%r947, %r10, %r946;
	add.s32 	%r948, %r11, %r947;
	add.s32 	%r949, %r12, %r948;
	add.s32 	%r950, %r13, %r949;
	add.s32 	%r951, %r14, %r950;
	add.s32 	%r952, %r15, %r951;
	add.s32 	%r953, %r16, %r952;
	add.s32 	%r954, %r17, %r953;
	add.s32 	%r955, %r18, %r954;
	add.s32 	%r956, %r19, %r955;
	add.s32 	%r957, %r20, %r956;
	add.s32 	%r958, %r21, %r957;
	add.s32 	%r959, %r22, %r958;
	add.s32 	%r960, %r23, %r959;
	add.s32 	%r961, %r24, %r960;
	add.s32 	%r962, %r25, %r961;
	bar.sync 	0;
	st.shared.u32 	[%r6], %r944;
	st.shared.u32 	[%r6+4], %r945;
	st.shared.u32 	[%r6+8], %r946;
	st.shared.u32 	[%r6+12], %r947;
	st.shared.u32 	[%r6+16], %r948;
	st.shared.u32 	[%r6+20], %r949;
	st.shared.u32 	[%r6+24], %r950;
	st.shared.u32 	[%r6+28], %r951;
	st.shared.u32 	[%r6+32], %r952;
	st.shared.u32 	[%r6+36], %r953;
	st.shared.u32 	[%r6+40], %r954;
	st.shared.u32 	[%r6+44], %r955;
	st.shared.u32 	[%r6+48], %r956;
	st.shared.u32 	[%r6+52], %r957;
	st.shared.u32 	[%r6+56], %r958;
	st.shared.u32 	[%r6+60], %r959;
	st.shared.u32 	[%r6+64], %r960;
	st.shared.u32 	[%r6+68], %r961;
	st.shared.u32 	[%r6+72], %r962;
	bar.warp.sync 	-1;
	ld.shared.u32 	%r963, [%r5];
	ld.shared.u32 	%r964, [%r5+128];
	ld.shared.u32 	%r965, [%r5+256];
	ld.shared.u32 	%r966, [%r5+384];
	ld.shared.u32 	%r967, [%r5+512];
	ld.shared.u32 	%r968, [%r5+640];
	ld.shared.u32 	%r969, [%r5+768];
	ld.shared.u32 	%r970, [%r5+896];
	ld.shared.u32 	%r971, [%r5+1024];
	ld.shared.u32 	%r972, [%r5+1152];
	ld.shared.u32 	%r973, [%r5+1280];
	ld.shared.u32 	%r974, [%r5+1408];
	ld.shared.u32 	%r975, [%r5+1536];
	ld.shared.u32 	%r976, [%r5+1664];
	ld.shared.u32 	%r977, [%r5+1792];
	ld.shared.u32 	%r978, [%r5+1920];
	ld.shared.u32 	%r979, [%r5+2048];
	ld.shared.u32 	%r980, [%r5+2176];
	ld.shared.u32 	%r981, [%r5+2304];
	add.s64 	%rd54, %rd3, %rd39;
	st.global.u32 	[%rd54], %r963;
	st.global.u32 	[%rd54+128], %r964;
	st.global.u32 	[%rd54+256], %r965;
	st.global.u32 	[%rd54+384], %r966;
	st.global.u32 	[%rd54+512], %r967;
	st.global.u32 	[%rd54+640], %r968;
	st.global.u32 	[%rd54+768], %r969;
	st.global.u32 	[%rd54+896], %r970;
	st.global.u32 	[%rd54+1024], %r971;
	st.global.u32 	[%rd54+1152], %r972;
	st.global.u32 	[%rd54+1280], %r973;
	st.global.u32 	[%rd54+1408], %r974;
	st.global.u32 	[%rd54+1536], %r975;
	st.global.u32 	[%rd54+1664], %r976;
	st.global.u32 	[%rd54+1792], %r977;
	st.global.u32 	[%rd54+1920], %r978;
	st.global.u32 	[%rd54+2048], %r979;
	st.global.u32 	[%rd54+2176], %r980;
	st.global.u32 	[%rd54+2304], %r981;
	bra.uni 	$L__BB11_128;
$L__BB11_26:
	setp.eq.s64 	%p2, %rd5, 0;
	@%p2 bra 	$L__BB11_128;
	cvt.u32.u64 	%r72, %rd5;
	shl.b64 	%rd19, %rd4, 2;
	add.s64 	%rd20, %rd2, %rd19;
	mov.u32 	%r73, %tid.x;
	ld.global.u32 	%r1012, [%rd20];
	and.b32  	%r202, %r73, 31;
	and.b32  	%r203, %r73, 992;
	mul.lo.s32 	%r204, %r203, 19;
	or.b32  	%r75, %r204, %r202;
	setp.ge.u32 	%p3, %r75, %r72;
	shl.b32 	%r205, %r75, 2;
	cvt.u64.u32 	%rd21, %r205;
	add.s64 	%rd11, %rd20, %rd21;
	mov.u32 	%r994, %r1012;
	@%p3 bra 	$L__BB11_29;
	ld.global.u32 	%r994, [%rd11];
$L__BB11_29:
	add.s32 	%r78, %r75, 32;
	setp.ge.u32 	%p4, %r78, %r72;
	mov.u32 	%r995, %r1012;
	@%p4 bra 	$L__BB11_31;
	ld.global.u32 	%r995, [%rd11+128];
$L__BB11_31:
	add.s32 	%r206, %r75, 64;
	setp.ge.u32 	%p5, %r206, %r72;
	mov.u32 	%r996, %r1012;
	@%p5 bra 	$L__BB11_33;
	ld.global.u32 	%r996, [%rd11+256];
$L__BB11_33:
	add.s32 	%r207, %r75, 96;
	setp.ge.u32 	%p6, %r207, %r72;
	mov.u32 	%r997, %r1012;
	@%p6 bra 	$L__BB11_35;
	ld.global.u32 	%r997, [%rd11+384];
$L__BB11_35:
	add.s32 	%r208, %r75, 128;
	setp.ge.u32 	%p7, %r208, %r72;
	mov.u32 	%r998, %r1012;
	@%p7 bra 	$L__BB11_37;
	ld.global.u32 	%r998, [%rd11+512];
$L__BB11_37:
	add.s32 	%r209, %r75, 160;
	setp.ge.u32 	%p8, %r209, %r72;
	mov.u32 	%r999, %r1012;
	@%p8 bra 	$L__BB11_39;
	ld.global.u32 	%r999, [%rd11+640];
$L__BB11_39:
	add.s32 	%r210, %r75, 192;
	setp.ge.u32 	%p9, %r210, %r72;
	mov.u32 	%r1000, %r1012;
	@%p9 bra 	$L__BB11_41;
	ld.global.u32 	%r1000, [%rd11+768];
$L__BB11_41:
	add.s32 	%r211, %r75, 224;
	setp.ge.u32 	%p10, %r211, %r72;
	mov.u32 	%r1001, %r1012;
	@%p10 bra 	$L__BB11_43;
	ld.global.u32 	%r1001, [%rd11+896];
$L__BB11_43:
	add.s32 	%r212, %r75, 256;
	setp.ge.u32 	%p11, %r212, %r72;
	mov.u32 	%r1002, %r1012;
	@%p11 bra 	$L__BB11_45;
	ld.global.u32 	%r1002, [%rd11+1024];
$L__BB11_45:
	add.s32 	%r213, %r75, 288;
	setp.ge.u32 	%p12, %r213, %r72;
	mov.u32 	%r1003, %r1012;
	@%p12 bra 	$L__BB11_47;
	ld.global.u32 	%r1003, [%rd11+1152];
$L__BB11_47:
	add.s32 	%r214, %r75, 320;
	setp.ge.u32 	%p13, %r214, %r72;
	mov.u32 	%r1004, %r1012;
	@%p13 bra 	$L__BB11_49;
	ld.global.u32 	%r1004, [%rd11+1280];
$L__BB11_49:
	add.s32 	%r215, %r75, 352;
	setp.ge.u32 	%p14, %r215, %r72;
	mov.u32 	%r1005, %r1012;
	@%p14 bra 	$L__BB11_51;
	ld.global.u32 	%r1005, [%rd11+1408];
$L__BB11_51:
	add.s32 	%r216, %r75, 384;
	setp.ge.u32 	%p15, %r216, %r72;
	mov.u32 	%r1006, %r1012;
	@%p15 bra 	$L__BB11_53;
	ld.global.u32 	%r1006, [%rd11+1536];
$L__BB11_53:
	add.s32 	%r217, %r75, 416;
	setp.ge.u32 	%p16, %r217, %r72;
	mov.u32 	%r1007, %r1012;
	@%p16 bra 	$L__BB11_55;
	ld.global.u32 	%r1007, [%rd11+1664];
$L__BB11_55:
	add.s32 	%r218, %r75, 448;
	setp.ge.u32 	%p17, %r218, %r72;
	mov.u32 	%r1008, %r1012;
	@%p17 bra 	$L__BB11_57;
	ld.global.u32 	%r1008, [%rd11+1792];
$L__BB11_57:
	add.s32 	%r219, %r75, 480;
	setp.ge.u32 	%p18, %r219, %r72;
	mov.u32 	%r1009, %r1012;
	@%p18 bra 	$L__BB11_59;
	ld.global.u32 	%r1009, [%rd11+1920];
$L__BB11_59:
	add.s32 	%r220, %r75, 512;
	setp.ge.u32 	%p19, %r220, %r72;
	mov.u32 	%r1010, %r1012;
	@%p19 bra 	$L__BB11_61;
	ld.global.u32 	%r1010, [%rd11+2048];
$L__BB11_61:
	add.s32 	%r221, %r75, 544;
	setp.ge.u32 	%p20, %r221, %r72;
	mov.u32 	%r1011, %r1012;
	@%p20 bra 	$L__BB11_63;
	ld.global.u32 	%r1011, [%rd11+2176];
$L__BB11_63:
	add.s32 	%r113, %r75, 576;
	setp.ge.u32 	%p21, %r113, %r72;
	@%p21 bra 	$L__BB11_65;
	ld.global.u32 	%r1012, [%rd11+2304];
$L__BB11_65:
	// begin inline asm
	mov.u32 %r222, %laneid;
	// end inline asm
	shr.u32 	%r117, %r73, 5;
	mad.lo.s32 	%r223, %r117, 608, %r222;
	shl.b32 	%r224, %r223, 2;
	mov.u32 	%r225, _ZZN3cub18CUB_300001_SM_10006detail4scan16DeviceScanKernelINS2_10policy_hubIiiimN4cuda3std3__44plusIiEEE10Policy1000EN6thrust24THRUST_300001_SM_1000_NS6detail15normal_iteratorINSD_10device_ptrIiEEEESI_NS0_13ScanTileStateIiLb1EEES9_NS0_8NullTypeEmiLb0ESL_EEvT0_T1_T2_iT3_T4_T5_E12temp_storage;
	add.s32 	%r118, %r225, %r224;
	st.shared.u32 	[%r118], %r994;
	st.shared.u32 	[%r118+128], %r995;
	st.shared.u32 	[%r118+256], %r996;
	st.shared.u32 	[%r118+384], %r997;
	st.shared.u32 	[%r118+512], %r998;
	st.shared.u32 	[%r118+640], %r999;
	st.shared.u32 	[%r118+768], %r1000;
	st.shared.u32 	[%r118+896], %r1001;
	st.shared.u32 	[%r118+1024], %r1002;
	st.shared.u32 	[%r118+1152], %r1003;
	st.shared.u32 	[%r118+1280], %r1004;
	st.shared.u32 	[%r118+1408], %r1005;
	st.shared.u32 	[%r118+1536], %r1006;
	st.shared.u32 	[%r118+1664], %r1007;
	st.shared.u32 	[%r118+1792], %r1008;
	st.shared.u32 	[%r118+1920], %r1009;
	st.shared.u32 	[%r118+2048], %r1010;
	st.shared.u32 	[%r118+2176], %r1011;
	st.shared.u32 	[%r118+2304], %r1012;
	bar.warp.sync 	-1;
	mad.lo.s32 	%r119, %r222, 72, %r118;
	ld.shared.u32 	%r120, [%r119];
	ld.shared.u32 	%r121, [%r119+4];
	ld.shared.u32 	%r122, [%r119+8];
	ld.shared.u32 	%r123, [%r119+12];
	ld.shared.u32 	%r124, [%r119+16];
	ld.shared.u32 	%r125, [%r119+20];
	ld.shared.u32 	%r126, [%r119+24];
	ld.shared.u32 	%r127, [%r119+28];
	ld.shared.u32 	%r128, [%r119+32];
	ld.shared.u32 	%r129, [%r119+36];
	ld.shared.u32 	%r130, [%r119+40];
	ld.shared.u32 	%r131, [%r119+44];
	ld.shared.u32 	%r132, [%r119+48];
	ld.shared.u32 	%r133, [%r119+52];
	ld.shared.u32 	%r134, [%r119+56];
	ld.shared.u32 	%r135, [%r119+60];
	ld.shared.u32 	%r136, [%r119+64];
	ld.shared.u32 	%r137, [%r119+68];
	ld.shared.u32 	%r138, [%r119+72];
	bar.sync 	0;
	setp.ne.s32 	%p22, %r1, 0;
	@%p22 bra 	$L__BB11_69;
	add.s32 	%r455, %r121, %r120;
	add.s32 	%r456, %r122, %r455;
	add.s32 	%r457, %r123, %r456;
	add.s32 	%r458, %r124, %r457;
	add.s32 	%r459, %r125, %r458;
	add.s32 	%r460, %r126, %r459;
	add.s32 	%r461, %r127, %r460;
	add.s32 	%r462, %r128, %r461;
	add.s32 	%r463, %r129, %r462;
	add.s32 	%r464, %r130, %r463;
	add.s32 	%r465, %r131, %r464;
	add.s32 	%r466, %r132, %r465;
	add.s32 	%r467, %r133, %r466;
	add.s32 	%r468, %r134, %r467;
	add.s32 	%r469, %r135, %r468;
	add.s32 	%r470, %r136, %r469;
	add.s32 	%r471, %r137, %r470;
	add.s32 	%r426, %r138, %r471;
	mov.b32 	%r452, 1;
	mov.b32 	%r453, 0;
	mov.b32 	%r454, -1;
	// begin inline asm
	shfl.sync.up.b32 %r425, %r426, %r452, %r453, %r454;
	// end inline asm
	setp.gt.s32 	%p70, %r222, 0;
	selp.b32 	%r472, %r425, 0, %p70;
	add.s32 	%r431, %r472, %r426;
	mov.b32 	%r432, 2;
	// begin inline asm
	shfl.sync.up.b32 %r430, %r431, %r432, %r453, %r454;
	// end inline asm
	setp.lt.s32 	%p71, %r222, 2;
	selp.b32 	%r473, 0, %r430, %p71;
	add.s32 	%r436, %r473, %r431;
	mov.b32 	%r437, 4;
	// begin inline asm
	shfl.sync.up.b32 %r435, %r436, %r437, %r453, %r454;
	// end inline asm
	setp.lt.s32 	%p72, %r222, 4;
	selp.b32 	%r474, 0, %r435, %p72;
	add.s32 	%r441, %r474, %r436;
	mov.b32 	%r442, 8;
	// begin inline asm
	shfl.sync.up.b32 %r440, %r441, %r442, %r453, %r454;
	// end inline asm
	setp.lt.s32 	%p73, %r222, 8;
	selp.b32 	%r475, 0, %r440, %p73;
	add.s32 	%r446, %r475, %r441;
	mov.b32 	%r447, 16;
	// begin inline asm
	shfl.sync.up.b32 %r445, %r446, %r447, %r453, %r454;
	// end inline asm
	setp.lt.s32 	%p74, %r222, 16;
	selp.b32 	%r476, 0, %r445, %p74;
	add.s32 	%r451, %r476, %r446;
	// begin inline asm
	shfl.sync.up.b32 %r450, %r451, %r452, %r453, %r454;
	// end inline asm
	setp.ne.s32 	%p75, %r222, 31;
	@%p75 bra 	$L__BB11_68;
	shl.b32 	%r477, %r117, 2;
	mov.u32 	%r478, _ZZN3cub18CUB_300001_SM_10006detail4scan16DeviceScanKernelINS2_10policy_hubIiiimN4cuda3std3__44plusIiEEE10Policy1000EN6thrust24THRUST_300001_SM_1000_NS6detail15normal_iteratorINSD_10device_ptrIiEEEESI_NS0_13ScanTileStateIiLb1EEES9_NS0_8NullTypeEmiLb0ESL_EEvT0_T1_T2_iT3_T4_T5_E12temp_storage;
	add.s32 	%r479, %r478, %r477;
	st.shared.u32 	[%r479+16], %r451;
$L__BB11_68:
	bar.sync 	0;
	ld.shared.v4.u32 	{%r480, %r481, %r482, %r483}, [_ZZN3cub18CUB_300001_SM_10006detail4scan16DeviceScanKernelINS2_10policy_hubIiiimN4cuda3std3__44plusIiEEE10Policy1000EN6thrust24THRUST_300001_SM_1000_NS6detail15normal_iteratorINSD_10device_ptrIiEEEESI_NS0_13ScanTileStateIiLb1EEES9_NS0_8NullTypeEmiLb0ESL_EEvT0_T1_T2_iT3_T4_T5_E12temp_storage+16];
	add.s32 	%r484, %r481, %r480;
	setp.eq.s32 	%p76, %r117, 2;
	selp.b32 	%r485, %r484, %r480, %p76;
	add.s32 	%r486, %r484, %r482;
	setp.eq.s32 	%p77, %r117, 3;
	selp.b32 	%r487, %r486, %r485, %p77;
	add.s32 	%r488, %r486, %r483;
	setp.eq.s32 	%p78, %r117, 4;
	selp.b32 	%r489, %r488, %r487, %p78;
	ld.shared.v4.u32 	{%r490, %r491, %r492, %r493}, [_ZZN3cub18CUB_300001_SM_10006detail4scan16DeviceScanKernelINS2_10policy_hubIiiimN4cuda3std3__44plusIiEEE10Policy1000EN6thrust24THRUST_300001_SM_1000_NS6detail15normal_iteratorINSD_10device_ptrIiEEEESI_NS0_13ScanTileStateIiLb1EEES9_NS0_8NullTypeEmiLb0ESL_EEvT0_T1_T2_iT3_T4_T5_E12temp_storage+32];
	add.s32 	%r494, %r488, %r490;
	setp.eq.s32 	%p79, %r117, 5;
	selp.b32 	%r495, %r494, %r489, %p79;
	add.s32 	%r496, %r494, %r491;
	setp.eq.s32 	%p80, %r117, 6;
	selp.b32 	%r497, %r496, %r495, %p80;
	add.s32 	%r498, %r496, %r492;
	setp.eq.s32 	%p81, %r117, 7;
	selp.b32 	%r499, %r498, %r497, %p81;
	add.s32 	%r500, %r498, %r493;
	setp.eq.s32 	%p82, %r117, 8;
	selp.b32 	%r501, %r500, %r499, %p82;
	ld.shared.v4.u32 	{%r502, %r503, %r504, %r505}, [_ZZN3cub18CUB_300001_SM_10006detail4scan16DeviceScanKernelINS2_10policy_hubIiiimN4cuda3std3__44plusIiEEE10Policy1000EN6thrust24THRUST_300001_SM_1000_NS6detail15normal_iteratorINSD_10device_ptrIiEEEESI_NS0_13ScanTileStateIiLb1EEES9_NS0_8NullTypeEmiLb0ESL_EEvT0_T1_T2_iT3_T4_T5_E12temp_storage+48];
	add.s32 	%r506, %r500, %r502;
	setp.eq.s32 	%p83, %r117, 9;
	selp.b32 	%r507, %r506, %r501, %p83;
	add.s32 	%r508, %r506, %r503;
	setp.eq.s32 	%p84, %r117, 10;
	selp.b32 	%r509, %r508, %r507, %p84;
	add.s32 	%r510, %r508, %r504;
	setp.eq.s32 	%p85, %r117, 11;
	selp.b32 	%r511, %r510, %r509, %p85;
	add.s32 	%r512, %r510, %r505;
	setp.eq.s32 	%p86, %r117, 12;
	selp.b32 	%r513, %r512, %r511, %p86;
	setp.lt.u32 	%p87, %r73, 32;
	setp.eq.s32 	%p88, %r222, 0;
	selp.b32 	%r514, 0, %r450, %p88;
	add.s32 	%r515, %r513, %r514;
	selp.b32 	%r516, %r450, %r515, %p87;
	setp.eq.s32 	%p89, %r73, 0;
	selp.b32 	%r1024, 0, %r516, %p89;
	bra.uni 	$L__BB11_88;
$L__BB11_69:
	add.s32 	%r256, %r121, %r120;
	add.s32 	%r257, %r122, %r256;
	add.s32 	%r258, %r123, %r257;
	add.s32 	%r259, %r124, %r258;
	add.s32 	%r260, %r125, %r259;
	add.s32 	%r261, %r126, %r260;
	add.s32 	%r262, %r127, %r261;
	add.s32 	%r263, %r128, %r262;
	add.s32 	%r264, %r129, %r263;
	add.s32 	%r265, %r130, %r264;
	add.s32 	%r266, %r131, %r265;
	add.s32 	%r267, %r132, %r266;
	add.s32 	%r268, %r133, %r267;
	add.s32 	%r269, %r134, %r268;
	add.s32 	%r270, %r135, %r269;
	add.s32 	%r271, %r136, %r270;
	add.s32 	%r272, %r137, %r271;
	add.s32 	%r227, %r138, %r272;
	mov.b32 	%r253, 1;
	mov.b32 	%r254, 0;
	mov.b32 	%r255, -1;
	// begin inline asm
	shfl.sync.up.b32 %r226, %r227, %r253, %r254, %r255;
	// end inline asm
	setp.gt.s32 	%p23, %r222, 0;
	selp.b32 	%r273, %r226, 0, %p23;
	add.s32 	%r232, %r273, %r227;
	mov.b32 	%r233, 2;
	// begin inline asm
	shfl.sync.up.b32 %r231, %r232, %r233, %r254, %r255;
	// end inline asm
	setp.lt.s32 	%p24, %r222, 2;
	selp.b32 	%r274, 0, %r231, %p24;
	add.s32 	%r237, %r274, %r232;
	mov.b32 	%r238, 4;
	// begin inline asm
	shfl.sync.up.b32 %r236, %r237, %r238, %r254, %r255;
	// end inline asm
	setp.lt.s32 	%p25, %r222, 4;
	selp.b32 	%r275, 0, %r236, %p25;
	add.s32 	%r242, %r275, %r237;
	mov.b32 	%r243, 8;
	// begin inline asm
	shfl.sync.up.b32 %r241, %r242, %r243, %r254, %r255;
	// end inline asm
	setp.lt.s32 	%p26, %r222, 8;
	selp.b32 	%r276, 0, %r241, %p26;
	add.s32 	%r247, %r276, %r242;
	mov.b32 	%r248, 16;
	// begin inline asm
	shfl.sync.up.b32 %r246, %r247, %r248, %r254, %r255;
	// end inline asm
	setp.lt.s32 	%p27, %r222, 16;
	selp.b32 	%r277, 0, %r246, %p27;
	add.s32 	%r252, %r277, %r247;
	// begin inline asm
	shfl.sync.up.b32 %r251, %r252, %r253, %r254, %r255;
	// end inline asm
	setp.ne.s32 	%p28, %r222, 31;
	@%p28 bra 	$L__BB11_71;
	shl.b32 	%r278, %r117, 2;
	mov.u32 	%r279, _ZZN3cub18CUB_300001_SM_10006detail4scan16DeviceScanKernelINS2_10policy_hubIiiimN4cuda3std3__44plusIiEEE10Policy1000EN6thrust24THRUST_300001_SM_1000_NS6detail15normal_iteratorINSD_10device_ptrIiEEEESI_NS0_13ScanTileStateIiLb1EEES9_NS0_8NullTypeEmiLb0ESL_EEvT0_T1_T2_iT3_T4_T5_E12temp_storage;
	add.s32 	%r280, %r279, %r278;
	st.shared.u32 	[%r280+16], %r252;
$L__BB11_71:
	bar.sync 	0;
	ld.shared.v4.u32 	{%r281, %r282, %r283, %r284}, [_ZZN3cub18CUB_300001_SM_10006detail4scan16DeviceScanKernelINS2_10policy_hubIiiimN4cuda3std3__44plusIiEEE10Policy1000EN6thrust24THRUST_300001_SM_1000_NS6detail15normal_iteratorINSD_10device_ptrIiEEEESI_NS0_13ScanTileStateIiLb1EEES9_NS0_8NullTypeEmiLb0ESL_EEvT0_T1_T2_iT3_T4_T5_E12temp_storage+16];
	add.s32 	%r285, %r282, %r281;
	setp.eq.s32 	%p29, %r117, 2;
	selp.b32 	%r286, %r285, %r281, %p29;
	add.s32 	%r287, %r285, %r283;
	setp.eq.s32 	%p30, %r117, 3;
	selp.b32 	%r288, %r287, %r286, %p30;
	add.s32 	%r289, %r287, %r284;
	setp.eq.s32 	%p31, %r117, 4;
	selp.b32 	%r290, %r289, %r288, %p31;
	ld.shared.v4.u32 	{%r291, %r292, %r293, %r294}, [_ZZN3cub18CUB_300001_SM_10006detail4scan16DeviceScanKernelINS2_10policy_hubIiiimN4cuda3std3__44plusIiEEE10Policy1000EN6thrust24THRUST_300001_SM_1000_NS6detail15normal_iteratorINSD_10device_ptrIiEEEESI_NS0_13ScanTileStateIiLb1EEES9_NS0_8NullTypeEmiLb0ESL_EEvT0_T1_T2_iT3_T4_T5_E12temp_storage+32];
	add.s32 	%r295, %r289, %r291;
	setp.eq.s32 	%p32, %r117, 5;
	selp.b32 	%r296, %r295, %r290, %p32;
	add.s32 	%r297, %r295, %r292;
	setp.eq.s32 	%p33, %r117, 6;
	selp.b32 	%r298, %r297, %r296, %p33;
	add.s32 	%r299, %r297, %r293;
	setp.eq.s32 	%p34, %r117, 7;
	selp.b32 	%r300, %r299, %r298, %p34;
	add.s32 	%r301, %r299, %r294;
	setp.eq.s32 	%p35, %r117, 8;
	selp.b32 	%r302, %r301, %r300, %p35;
	ld.shared.v4.u32 	{%r303, %r304, %r305, %r306}, [_ZZN3cub18CUB_300001_SM_10006detail4scan16DeviceScanKernelINS2_10policy_hubIiiimN4cuda3std3__44plusIiEEE10Policy1000EN6thrust24THRUST_300001_SM_1000_NS6detail15normal_iteratorINSD_10device_ptrIiEEEESI_NS0_13ScanTileStateIiLb1EEES9_NS0_8NullTypeEmiLb0ESL_EEvT0_T1_T2_iT3_T4_T5_E12temp_storage+48];
	add.s32 	%r307, %r301, %r303;
	setp.eq.s32 	%p36, %r117, 9;
	selp.b32 	%r308, %r307, %r302, %p36;
	add.s32 	%r309, %r307, %r304;
	setp.eq.s32 	%p37, %r117, 10;
	selp.b32 	%r310, %r309, %r308, %p37;
	add.s32 	%r311, %r309, %r305;
	setp.eq.s32 	%p38, %r117, 11;
	selp.b32 	%r312, %r311, %r310, %p38;
	add.s32 	%r313, %r311, %r306;
	setp.eq.s32 	%p39, %r117, 12;
	selp.b32 	%r314, %r313, %r312, %p39;
	ld.shared.u32 	%r315, [_ZZN3cub18CUB_300001_SM_10006detail4scan16DeviceScanKernelINS2_10policy_hubIiiimN4cuda3std3__44plusIiEEE10Policy1000EN6thrust24THRUST_300001_SM_1000_NS6detail15normal_iteratorINSD_10device_ptrIiEEEESI_NS0_13ScanTileStateIiLb1EEES9_NS0_8NullTypeEmiLb0ESL_EEvT0_T1_T2_iT3_T4_T5_E12temp_storage+64];
	add.s32 	%r144, %r313, %r315;
	setp.gt.u32 	%p40, %r73, 31;
	setp.lt.u32 	%p41, %r73, 32;
	setp.eq.s32 	%p42, %r222, 0;
	selp.b32 	%r316, 0, %r251, %p42;
	add.s32 	%r1023, %r314, %r316;
	selp.b32 	%r146, %r251, %r1023, %p41;
	@%p40 bra 	$L__BB11_87;
	setp.ne.s32 	%p43, %r73, 0;
	mul.wide.s32 	%rd22, %r1, 8;
	add.s64 	%rd12, %rd1, %rd22;
	@%p43 bra 	$L__BB11_74;
	st.shared.u32 	[_ZZN3cub18CUB_300001_SM_10006detail4scan16DeviceScanKernelINS2_10policy_hubIiiimN4cuda3std3__44plusIiEEE10Policy1000EN6thrust24THRUST_300001_SM_1000_NS6detail15normal_iteratorINSD_10device_ptrIiEEEESI_NS0_13ScanTileStateIiLb1EEES9_NS0_8NullTypeEmiLb0ESL_EEvT0_T1_T2_iT3_T4_T5_E12temp_storage+12], %r144;
	add.s64 	%rd23, %rd12, 256;
	mov.b32 	%r317, 100;
	// begin inline asm
	st.relaxed.gpu.v2.u32 [%rd23], {%r317, %r144};
	// end inline asm
$L__BB11_74:
	not.b32 	%r323, %r73;
	add.s32 	%r1019, %r1, %r323;
	mov.b32 	%r319, 550;
	// begin inline asm
	nanosleep.u32 %r319;
	// end inline asm
	mul.wide.s32 	%rd25, %r1019, 8;
	add.s64 	%rd26, %rd1, %rd25;
	add.s64 	%rd24, %rd26, 256;
	// begin inline asm
	ld.relaxed.gpu.v2.u32 {%r1020, %r1014}, [%rd24];
	// end inline asm
	mov.b32 	%r1015, 478;
$L__BB11_75:
	setp.eq.s32 	%p44, %r1020, 99;
	mov.b32 	%r324, -1;
	vote.sync.any.pred 	%p45, %p44, %r324;
	not.pred 	%p46, %p45;
	@%p46 bra 	$L__BB11_77;
	// begin inline asm
	nanosleep.u32 %r1015;
	// end inline asm
	shr.u32 	%r1015, %r1015, 1;
	// begin inline asm
	ld.relaxed.gpu.v2.u32 {%r1020, %r1014}, [%rd24];
	// end inline asm
	bra.uni 	$L__BB11_75;
$L__BB11_77:
	setp.eq.s32 	%p47, %r1020, 101;
	mov.b32 	%r351, -1;
	vote.sync.ballot.b32 	%r353, %p47, %r351;
	// begin inline asm
	mov.u32 %r326, %lanemask_ge;
	// end inline asm
	and.b32  	%r354, %r353, %r326;
	or.b32  	%r355, %r354, -2147483648;
	add.s32 	%r356, %r355, -1;
	not.b32 	%r357, %r355;
	and.b32  	%r358, %r357, %r356;
	popc.b32 	%r330, %r358;
	mov.b32 	%r329, 1;
	// begin inline asm
	shfl.sync.down.b32 %r327, %r1014, %r329, %r330, %r351;
	// end inline asm
	setp.lt.s32 	%p49, %r222, %r330;
	selp.b32 	%r359, %r327, 0, %p49;
	add.s32 	%r333, %r359, %r1014;
	mov.b32 	%r334, 2;
	// begin inline asm
	shfl.sync.down.b32 %r332, %r333, %r334, %r330, %r351;
	// end inline asm
	add.s32 	%r360, %r222, 2;
	setp.gt.s32 	%p50, %r360, %r330;
	selp.b32 	%r361, 0, %r332, %p50;
	add.s32 	%r338, %r333, %r361;
	mov.b32 	%r339, 4;
	// begin inline asm
	shfl.sync.down.b32 %r337, %r338, %r339, %r330, %r351;
	// end inline asm
	add.s32 	%r362, %r222, 4;
	setp.gt.s32 	%p51, %r362, %r330;
	selp.b32 	%r363, 0, %r337, %p51;
	add.s32 	%r343, %r338, %r363;
	mov.b32 	%r344, 8;
	// begin inline asm
	shfl.sync.down.b32 %r342, %r343, %r344, %r330, %r351;
	// end inline asm
	add.s32 	%r364, %r222, 8;
	setp.gt.s32 	%p52, %r364, %r330;
	selp.b32 	%r365, 0, %r342, %p52;
	add.s32 	%r348, %r343, %r365;
	mov.b32 	%r349, 16;
	// begin inline asm
	shfl.sync.down.b32 %r347, %r348, %r349, %r330, %r351;
	// end inline asm
	add.s32 	%r366, %r222, 16;
	setp.gt.s32 	%p53, %r366, %r330;
	selp.b32 	%r367, 0, %r347, %p53;
	add.s32 	%r1016, %r348, %r367;
	add.s64 	%rd13, %rd1, 256;
	mov.b32 	%r1017, 478;
$L__BB11_78:
	setp.ne.s32 	%p54, %r1020, 101;
	mov.b32 	%r368, -1;
	vote.sync.all.pred 	%p55, %p54, %r368;
	not.pred 	%p56, %p55;
	@%p56 bra 	$L__BB11_83;
	shr.u32 	%r1017, %r1017, 1;
	mul.wide.s32 	%rd29, %r1019, 8;
	add.s64 	%rd30, %rd13, %rd29;
	add.s64 	%rd28, %rd30, -256;
	// begin inline asm
	ld.relaxed.gpu.v2.u32 {%r1020, %r1021}, [%rd28];
	// end inline asm
	mov.u32 	%r1022, %r1017;
$L__BB11_80:
	setp.eq.s32 	%p60, %r1020, 99;
	mov.b32 	%r376, -1;
	vote.sync.any.pred 	%p61, %p60, %r376;
	not.pred 	%p62, %p61;
	@%p62 bra 	$L__BB11_82;
	// begin inline asm
	nanosleep.u32 %r1022;
	// end inline asm
	shr.u32 	%r1022, %r1022, 1;
	// begin inline asm
	ld.relaxed.gpu.v2.u32 {%r1020, %r1021}, [%rd28];
	// end inline asm
	bra.uni 	$L__BB11_80;
$L__BB11_82:
	setp.eq.s32 	%p63, %r1020, 101;
	mov.b32 	%r402, -1;
	vote.sync.ballot.b32 	%r403, %p63, %r402;
	and.b32  	%r404, %r403, %r326;
	or.b32  	%r405, %r404, -2147483648;
	add.s32 	%r406, %r405, -1;
	not.b32 	%r407, %r405;
	and.b32  	%r408, %r407, %r406;
	popc.b32 	%r381, %r408;
	mov.b32 	%r380, 1;
	// begin inline asm
	shfl.sync.down.b32 %r378, %r1021, %r380, %r381, %r402;
	// end inline asm
	setp.lt.s32 	%p65, %r222, %r381;
	selp.b32 	%r409, %r378, 0, %p65;
	add.s32 	%r384, %r409, %r1021;
	mov.b32 	%r385, 2;
	// begin inline asm
	shfl.sync.down.b32 %r383, %r384, %r385, %r381, %r402;
	// end inline asm
	add.s32 	%r410, %r222, 2;
	setp.gt.s32 	%p66, %r410, %r381;
	selp.b32 	%r411, 0, %r383, %p66;
	add.s32 	%r389, %r384, %r411;
	mov.b32 	%r390, 4;
	// begin inline asm
	shfl.sync.down.b32 %r388, %r389, %r390, %r381, %r402;
	// end inline asm
	add.s32 	%r412, %r222, 4;
	setp.gt.s32 	%p67, %r412, %r381;
	selp.b32 	%r413, 0, %r388, %p67;
	add.s32 	%r394, %r389, %r413;
	mov.b32 	%r395, 8;
	// begin inline asm
	shfl.sync.down.b32 %r393, %r394, %r395, %r381, %r402;
	// end inline asm
	add.s32 	%r414, %r222, 8;
	setp.gt.s32 	%p68, %r414, %r381;
	selp.b32 	%r415, 0, %r393, %p68;
	add.s32 	%r399, %r394, %r415;
	mov.b32 	%r400, 16;
	// begin inline asm
	shfl.sync.down.b32 %r398, %r399, %r400, %r381, %r402;
	// end inline asm
	add.s32 	%r416, %r222, 16;
	setp.gt.s32 	%p69, %r416, %r381;
	selp.b32 	%r417, 0, %r398, %p69;
	add.s32 	%r418, %r417, %r1016;
	add.s32 	%r1016, %r418, %r399;
	add.s32 	%r1019, %r1019, -32;
	bra.uni 	$L__BB11_78;
$L__BB11_83:
	@%p43 bra 	$L__BB11_85;
	add.s32 	%r371, %r1016, %r144;
	add.s64 	%rd27, %rd12, 256;
	mov.b32 	%r370, 101;
	// begin inline asm
	st.relaxed.gpu.v2.u32 [%rd27], {%r370, %r371};
	// end inline asm
	st.shared.u32 	[_ZZN3cub18CUB_300001_SM_10006detail4scan16DeviceScanKernelINS2_10policy_hubIiiimN4cuda3std3__44plusIiEEE10Policy1000EN6thrust24THRUST_300001_SM_1000_NS6detail15normal_iteratorINSD_10device_ptrIiEEEESI_NS0_13ScanTileStateIiLb1EEES9_NS0_8NullTypeEmiLb0ESL_EEvT0_T1_T2_iT3_T4_T5_E12temp_storage+4], %r1016;
	st.shared.u32 	[_ZZN3cub18CUB_300001_SM_10006detail4scan16DeviceScanKernelINS2_10policy_hubIiiimN4cuda3std3__44plusIiEEE10Policy1000EN6thrust24THRUST_300001_SM_1000_NS6detail15normal_iteratorINSD_10device_ptrIiEEEESI_NS0_13ScanTileStateIiLb1EEES9_NS0_8NullTypeEmiLb0ESL_EEvT0_T1_T2_iT3_T4_T5_E12temp_storage+8], %r371;
$L__BB11_85:
	setp.ne.s32 	%p58, %r222, 0;
	mov.u32 	%r1023, %r146;
	@%p58 bra 	$L__BB11_87;
	st.shared.u32 	[_ZZN3cub18CUB_300001_SM_10006detail4scan16DeviceScanKernelINS2_10policy_hubIiiimN4cuda3std3__44plusIiEEE10Policy1000EN6thrust24THRUST_300001_SM_1000_NS6detail15normal_iteratorINSD_10device_ptrIiEEEESI_NS0_13ScanTileStateIiLb1EEES9_NS0_8NullTypeEmiLb0ESL_EEvT0_T1_T2_iT3_T4_T5_E12temp_storage+84], %r1016;
	mov.u32 	%r1023, %r1016;
$L__BB11_87:
	bar.sync 	0;
	setp.eq.s32 	%p59, %r73, 0;
	ld.shared.u32 	%r372, [_ZZN3cub18CUB_300001_SM_10006detail4scan16DeviceScanKernelINS2_10policy_hubIiiimN4cuda3std3__44plusIiEEE10Policy1000EN6thrust24THRUST_300001_SM_1000_NS6detail15normal_iteratorINSD_10device_ptrIiEEEESI_NS0_13ScanTileStateIiLb1EEES9_NS0_8NullTypeEmiLb0ESL_EEvT0_T1_T2_iT3_T4_T5_E12temp_storage+84];
	selp.b32 	%r373, 0, %r372, %p59;
	add.s32 	%r1024, %r373, %r1023;
$L__BB11_88:
	add.s32 	%r517, %r1024, %r120;
	add.s32 	%r518, %r121, %r517;
	add.s32 	%r519, %r122, %r518;
	add.s32 	%r520, %r123, %r519;
	add.s32 	%r521, %r124, %r520;
	add.s32 	%r522, %r125, %r521;
	add.s32 	%r523, %r126, %r522;
	add.s32 	%r524, %r127, %r523;
	add.s32 	%r525, %r128, %r524;
	add.s32 	%r526, %r129, %r525;
	add.s32 	%r527, %r130, %r526;
	add.s32 	%r528, %r131, %r527;
	add.s32 	%r529, %r132, %r528;
	add.s32 	%r530, %r133, %r529;
	add.s32 	%r531, %r134, %r530;
	add.s32 	%r532, %r135, %r531;
	add.s32 	%r533, %r136, %r532;
	add.s32 	%r534, %r137, %r533;
	add.s32 	%r535, %r138, %r534;
	bar.sync 	0;
	st.shared.u32 	[%r119], %r517;
	st.shared.u32 	[%r119+4], %r518;
	st.shared.u32 	[%r119+8], %r519;
	st.shared.u32 	[%r119+12], %r520;
	st.shared.u32 	[%r119+16], %r521;
	st.shared.u32 	[%r119+20], %r522;
	st.shared.u32 	[%r119+24], %r523;
	st.shared.u32 	[%r119+28], %r524;
	st.shared.u32 	[%r119+32], %r525;
	st.shared.u32 	[%r119+36], %r526;
	st.shared.u32 	[%r119+40], %r527;
	st.shared.u32 	[%r119+44], %r528;
	st.shared.u32 	[%r119+48], %r529;
	st.shared.u32 	[%r119+52], %r530;
	st.shared.u32 	[%r119+56], %r531;
	st.shared.u32 	[%r119+60], %r532;
	st.shared.u32 	[%r119+64], %r533;
	st.shared.u32 	[%r119+68], %r534;
	st.shared.u32 	[%r119+72], %r535;
	bar.warp.sync 	-1;
	ld.shared.u32 	%r180, [%r118];
	ld.shared.u32 	%r181, [%r118+128];
	ld.shared.u32 	%r182, [%r118+256];
	ld.shared.u32 	%r183, [%r118+384];
	ld.shared.u32 	%r184, [%r118+512];
	ld.shared.u32 	%r185, [%r118+640];
	ld.shared.u32 	%r186, [%r118+768];
	ld.shared.u32 	%r187, [%r118+896];
	ld.shared.u32 	%r188, [%r118+1024];
	ld.shared.u32 	%r189, [%r118+1152];
	ld.shared.u32 	%r190, [%r118+1280];
	ld.shared.u32 	%r191, [%r118+1408];
	ld.shared.u32 	%r192, [%r118+1536];
	ld.shared.u32 	%r193, [%r118+1664];
	ld.shared.u32 	%r194, [%r118+1792];
	ld.shared.u32 	%r195, [%r118+1920];
	ld.shared.u32 	%r196, [%r118+2048];
	ld.shared.u32 	%r197, [%r118+2176];
	ld.shared.u32 	%r198, [%r118+2304];
	setp.ne.s32 	%p90, %r73, 0;
	@%p90 bra 	$L__BB11_90;
	st.volatile.shared.u32 	[_ZZN3cub18CUB_300001_SM_10006detail4scan16DeviceScanKernelINS2_10policy_hubIiiimN4cuda3std3__44plusIiEEE10Policy1000EN6thrust24THRUST_300001_SM_1000_NS6detail15normal_iteratorINSD_10device_ptrIiEEEESI_NS0_13ScanTileStateIiLb1EEES9_NS0_8NullTypeEmiLb0ESL_EEvT0_T1_T2_iT3_T4_T5_E12temp_storage+31616], %r72;
$L__BB11_90:
	bar.sync 	0;
	ld.volatile.shared.u32 	%r199, [_ZZN3cub18CUB_300001_SM_10006detail4scan16DeviceScanKernelINS2_10policy_hubIiiimN4cuda3std3__44plusIiEEE10Policy1000EN6thrust24THRUST_300001_SM_1000_NS6detail15normal_iteratorINSD_10device_ptrIiEEEESI_NS0_13ScanTileStateIiLb1EEES9_NS0_8NullTypeEmiLb0ESL_EEvT0_T1_T2_iT3_T4_T5_E12temp_storage+31616];
	cvt.u64.u32 	%rd35, %r75;
	add.s64 	%rd36, %rd4, %rd35;
	setp.ge.s32 	%p91, %r75, %r199;
	shl.b64 	%rd37, %rd36, 2;
	add.s64 	%rd15, %rd3, %rd37;
	@%p91 bra 	$L__BB11_92;
	st.global.u32 	[%rd15], %r180;
$L__BB11_92:
	setp.ge.s32 	%p92, %r78, %r199;
	@%p92 bra 	$L__BB11_94;
	st.global.u32 	[%rd15+128], %r181;
$L__BB11_94:
	mov.u32 	%r536, %tid.x;
	and.b32  	%r537, %r536, 992;
	mul.lo.s32 	%r538, %r537, 19;
	and.b32  	%r539, %r536, 31;
	or.b32  	%r540, %r538, %r539;
	add.s32 	%r541, %r540, 64;
	setp.ge.s32 	%p93, %r541, %r199;
	@%p93 bra 	$L__BB11_96;
	st.global.u32 	[%rd15+256], %r182;
$L__BB11_96:
	add.s32 	%r547, %r540, 96;
	setp.ge.s32 	%p94, %r547, %r199;
	@%p94 bra 	$L__BB11_98;
	st.global.u32 	[%rd15+384], %r183;
$L__BB11_98:
	add.s32 	%r553, %r540, 128;
	setp.ge.s32 	%p95, %r553, %r199;
	@%p95 bra 	$L__BB11_100;
	st.global.u32 	[%rd15+512], %r184;
$L__BB11_100:
	add.s32 	%r559, %r540, 160;
	setp.ge.s32 	%p96, %r559, %r199;
	@%p96 bra 	$L__BB11_102;
	st.global.u32 	[%rd15+640], %r185;
$L__BB11_102:
	add.s32 	%r565, %r540, 192;
	setp.ge.s32 	%p97, %r565, %r199;
	@%p97 bra 	$L__BB11_104;
	st.global.u32 	[%rd15+768], %r186;
$L__BB11_104:
	add.s32 	%r571, %r540, 224;
	setp.ge.s32 	%p98, %r571, %r199;
	@%p98 bra 	$L__BB11_106;
	st.global.u32 	[%rd15+896], %r187;
$L__BB11_106:
	add.s32 	%r577, %r540, 256;
	setp.ge.s32 	%p99, %r577, %r199;
	@%p99 bra 	$L__BB11_108;
	st.global.u32 	[%rd15+1024], %r188;
$L__BB11_108:
	add.s32 	%r583, %r540, 288;
	setp.ge.s32 	%p100, %r583, %r199;
	@%p100 bra 	$L__BB11_110;
	st.global.u32 	[%rd15+1152], %r189;
$L__BB11_110:
	add.s32 	%r589, %r540, 320;
	setp.ge.s32 	%p101, %r589, %r199;
	@%p101 bra 	$L__BB11_112;
	st.global.u32 	[%rd15+1280], %r190;
$L__BB11_112:
	add.s32 	%r595, %r540, 352;
	setp.ge.s32 	%p102, %r595, %r199;
	@%p102 bra 	$L__BB11_114;
	st.global.u32 	[%rd15+1408], %r191;
$L__BB11_114:
	add.s32 	%r601, %r540, 384;
	setp.ge.s32 	%p103, %r601, %r199;
	@%p103 bra 	$L__BB11_116;
	st.global.u32 	[%rd15+1536], %r192;
$L__BB11_116:
	add.s32 	%r607, %r540, 416;
	setp.ge.s32 	%p104, %r607, %r199;
	@%p104 bra 	$L__BB11_118;
	st.global.u32 	[%rd15+1664], %r193;
$L__BB11_118:
	add.s32 	%r613, %r540, 448;
	setp.ge.s32 	%p105, %r613, %r199;
	@%p105 bra 	$L__BB11_120;
	st.global.u32 	[%rd15+1792], %r194;
$L__BB11_120:
	add.s32 	%r619, %r540, 480;
	setp.ge.s32 	%p106, %r619, %r199;
	@%p106 bra 	$L__BB11_122;
	st.global.u32 	[%rd15+1920], %r195;
$L__BB11_122:
	add.s32 	%r625, %r540, 512;
	setp.ge.s32 	%p107, %r625, %r199;
	@%p107 bra 	$L__BB11_124;
	st.global.u32 	[%rd15+2048], %r196;
$L__BB11_124:
	add.s32 	%r631, %r540, 544;
	setp.ge.s32 	%p108, %r631, %r199;
	@%p108 bra 	$L__BB11_126;
	st.global.u32 	[%rd15+2176], %r197;
$L__BB11_126:
	setp.ge.s32 	%p109, %r113, %r199;
	@%p109 bra 	$L__BB11_128;
	st.global.u32 	[%rd15+2304], %r198;
$L__BB11_128:
	ret;

}


// ===== COMPILED SASS (sm_100) =====

	.target	sm_100

	.elftype	@"ET_EXEC"


//--------------------- .note.nv.tkinfo           --------------------------
	.section	.note.nv.tkinfo,"",@"SHT_NOTE"
	.sectionflags	@"SHF_NOTE_NV_TKINFO"
	.tkinfo
        /*0018*/ 	.word	0x00000002
        /*0030*/ 	.string	""
        /*0030*/ 	.string	"ptxas"
        /*0030*/ 	.string	"Cuda compilation tools, release 13.0, V13.0.88"
        /*0030*/ 	.string	"Build cuda_13.0.r13.0/compiler.36424714_0"
        /*0030*/ 	.string	"-arch sm_100 -m 64 "



//--------------------- .note.nv.cuinfo           --------------------------
	.section	.note.nv.cuinfo,"",@"SHT_NOTE"
	.sectionflags	@"SHF_NOTE_NV_CUINFO"
        /*0018*/ 	.short	0x0002
        /*001a*/ 	.short	0x0064
        /*001c*/ 	.short	0x0082
	.zero		2


//--------------------- .nv.info                  --------------------------
	.section	.nv.info,"",@"SHT_CUDA_INFO"
	.align	4


	//----- nvinfo : EIATTR_REGCOUNT
	.align		4
        /*0000*/ 	.byte	0x04, 0x2f
        /*0002*/ 	.short	(.L_44 - .L_43)
	.align		4
.L_43:
        /*0004*/ 	.word	index@(_ZN3cub18CUB_300001_SM_10006detail11EmptyKernelIvEEvv)
        /*0008*/ 	.word	0x00000004


	//----- nvinfo : EIATTR_FRAME_SIZE
	.align		4
.L_44:
        /*000c*/ 	.byte	0x04, 0x11
        /*000e*/ 	.short	(.L_46 - .L_45)
	.align		4
.L_45:
        /*0010*/ 	.word	index@(_ZN3cub18CUB_300001_SM_10006detail11EmptyKernelIvEEvv)
        /*0014*/ 	.word	0x00000000


	//----- nvinfo : EIATTR_REGCOUNT
	.align		4
.L_46:
        /*0018*/ 	.byte	0x04, 0x2f
        /*001a*/ 	.short	(.L_48 - .L_47)
	.align		4
.L_47:
        /*001c*/ 	.word	index@(_ZN3cub18CUB_300001_SM_10006detail8for_each13static_kernelINS2_12policy_hub_t12policy_500_tEmN6thrust24THRUST_300001_SM_1000_NS8cuda_cub20__uninitialized_fill7functorINS7_10device_ptrIiEEiEEEEvT0_T1_)
        /*0020*/ 	.word	0x00000008


	//----- nvinfo : EIATTR_FRAME_SIZE
	.align		4
.L_48:
        /*0024*/ 	.byte	0x04, 0x11
        /*0026*/ 	.short	(.L_50 - .L_49)
	.align		4
.L_49:
        /*0028*/ 	.word	index@(_ZN3cub18CUB_300001_SM_10006detail8for_each13static_kernelINS2_12policy_hub_t12policy_500_tEmN6thrust24THRUST_300001_SM_1000_NS8cuda_cub20__uninitialized_fill7functorINS7_10device_ptrIiEEiEEEEvT0_T1_)
        /*002c*/ 	.word	0x00000000


	//----- nvinfo : EIATTR_REGCOUNT
	.align		4
.L_50:
        /*0030*/ 	.byte	0x04, 0x2f
        /*0032*/ 	.short	(.L_52 - .L_51)
	.align		4
.L_51:
        /*0034*/ 	.word	index@(_ZN3cub18CUB_300001_SM_10006detail8for_each13static_kernelINS2_12policy_hub_t12policy_500_tElN6thrust24THRUST_300001_SM_1000_NS8cuda_cub10__tabulate7functorINS7_6detail15normal_iteratorINS7_10device_ptrIiEEEE9generatorlEEEEvT0_T1_)
        /*0038*/ 	.word	0x00000008


	//----- nvinfo : EIATTR_FRAME_SIZE
	.align		4
.L_52:
        /*003c*/ 	.byte	0x04, 0x11
        /*003e*/ 	.short	(.L_54 - .L_53)
	.align		4
.L_53:
        /*0040*/ 	.word	index@(_ZN3cub18CUB_300001_SM_10006detail8for_each13static_kernelINS2_12policy_hub_t12policy_500_tElN6thrust24THRUST_300001_SM_1000_NS8cuda_cub10__tabulate7functorINS7_6detail15normal_iteratorINS7_10device_ptrIiEEEE9generatorlEEEEvT0_T1_)
        /*0044*/ 	.word	0x00000000


	//----- nvinfo : EIATTR_REGCOUNT
	.align		4
.L_54:
        /*0048*/ 	.byte	0x04, 0x2f
        /*004a*/ 	.short	(.L_56 - .L_55)
	.align		4
.L_55:
        /*004c*/ 	.word	index@(_ZN3cub18CUB_300001_SM_10006detail6reduce28DeviceReduceSingleTileKernelINS2_10policy_hubIijN4cuda3__47minimumIiEEE10Policy1000EN6thrust24THRUST_300001_SM_1000_NS6detail15normal_iteratorINSC_10device_ptrIiEEEEPijS8_iiNS5_3std3__410__identityEEEvT0_T1_T2_T3_T4_T6_)
        /*0050*/ 	.word	0x00000020


	//----- nvinfo : EIATTR_FRAME_SIZE
	.align		4
.L_56:
        /*0054*/ 	.byte	0x04, 0x11
        /*0056*/ 	.short	(.L_58 - .L_57)
	.align		4
.L_57:
        /*0058*/ 	.word	index@(_ZN3cub18CUB_300001_SM_10006detail6reduce28DeviceReduceSingleTileKernelINS2_10policy_hubIijN4cuda3__47minimumIiEEE10Policy1000EN6thrust24THRUST_300001_SM_1000_NS6detail15normal_iteratorINSC_10device_ptrIiEEEEPijS8_iiNS5_3std3__410__identityEEEvT0_T1_T2_T3_T4_T6_)
        /*005c*/ 	.word	0x00000000


	//----- nvinfo : EIATTR_REGCOUNT
	.align		4
.L_58:
        /*0060*/ 	.byte	0x04, 0x2f
        /*0062*/ 	.short	(.L_60 - .L_59)
	.align		4
.L_59:
        /*0064*/ 	.word	index@(_ZN3cub18CUB_300001_SM_10006detail6reduce18DeviceReduceKernelINS2_10policy_hubIijN4cuda3__47minimumIiEEE10Policy1000EN6thrust24THRUST_300001_SM_1000_NS6detail15normal_iteratorINSC_10device_ptrIiEEEEjS8_iNS5_3std3__410__identityEEEvT0_PT3_T1_NS0_13GridEvenShareISO_EET2_T4_)
        /*0068*/ 	.word	0x00000020


	//----- nvinfo : EIATTR_FRAME_SIZE
	.align		4
.L_60:
        /*006c*/ 	.byte	0x04, 0x11
        /*006e*/ 	.short	(.L_62 - .L_61)
	.align		4
.L_61:
        /*0070*/ 	.word	index@(_ZN3cub18CUB_300001_SM_10006detail6reduce18DeviceReduceKernelINS2_10policy_hubIijN4cuda3__47minimumIiEEE10Policy1000EN6thrust24THRUST_300001_SM_1000_NS6detail15normal_iteratorINSC_10device_ptrIiEEEEjS8_iNS5_3std3__410__identityEEEvT0_PT3_T1_NS0_13GridEvenShareISO_EET2_T4_)
        /*0074*/ 	.word	0x00000000


	//----- nvinfo : EIATTR_REGCOUNT
	.align		4
.L_62:
        /*0078*/ 	.byte	0x04, 0x2f
        /*007a*/ 	.short	(.L_64 - .L_63)
	.align		4
.L_63:
        /*007c*/ 	.word	index@(_ZN3cub18CUB_300001_SM_10006detail6reduce28DeviceReduceSingleTileKernelINS2_10policy_hubIijN4cuda3__47minimumIiEEE10Policy1000EPiSB_iS8_iiNS5_3std3__410__identityEEEvT0_T1_T2_T3_T4_T6_)
        /*0080*/ 	.word	0x0000001e


	//----- nvinfo : EIATTR_FRAME_SIZE
	.align		4
.L_64:
        /*0084*/ 	.byte	0x04, 0x11
        /*0086*/ 	.short	(.L_66 - .L_65)
	.align		4
.L_65:
        /*0088*/ 	.word	index@(_ZN3cub18CUB_300001_SM_10006detail6reduce28DeviceReduceSingleTileKernelINS2_10policy_hubIijN4cuda3__47minimumIiEEE10Policy1000EPiSB_iS8_iiNS5_3std3__410__identityEEEvT0_T1_T2_T3_T4_T6_)
        /*008c*/ 	.word	0x00000000


	//----- nvinfo : EIATTR_REGCOUNT
	.align		4
.L_66:
        /*0090*/ 	.byte	0x04, 0x2f
        /*0092*/ 	.short	(.L_68 - .L_67)
	.align		4
.L_67:
        /*0094*/ 	.word	index@(_ZN3cub18CUB_300001_SM_10006detail6reduce28DeviceReduceSingleTileKernelINS2_10policy_hubIiyN4cuda3__47minimumIiEEE10Policy1000EN6thrust24THRUST_300001_SM_1000_NS6detail15normal_iteratorINSC_10device_ptrIiEEEEPiyS8_iiNS5_3std3__410__identityEEEvT0_T1_T2_T3_T4_T6_)
        /*0098*/ 	.word	0x00000020


	//----- nvinfo : EIATTR_FRAME_SIZE
	.align		4
.L_68:
        /*009c*/ 	.byte	0x04, 0x11
        /*009e*/ 	.short	(.L_70 - .L_69)
	.align		4
.L_69:
        /*00a0*/ 	.word	index@(_ZN3cub18CUB_300001_SM_10006detail6reduce28DeviceReduceSingleTileKernelINS2_10policy_hubIiyN4cuda3__47minimumIiEEE10Policy1000EN6thrust24THRUST_300001_SM_1000_NS6detail15normal_iteratorINSC_10device_ptrIiEEEEPiyS8_iiNS5_3std3__410__identityEEEvT0_T1_T2_T3_T4_T6_)
        /*00a4*/ 	.word	0x00000000


	//----- nvinfo : EIATTR_REGCOUNT
	.align		4
.L_70:
        /*00a8*/ 	.byte	0x04, 0x2f
        /*00aa*/ 	.short	(.L_72 - .L_71)
	.align		4
.L_71:
        /*00ac*/ 	.word	index@(_ZN3cub18CUB_300001_SM_10006detail6reduce18DeviceReduceKernelINS2_10policy_hubIiyN4cuda3__47minimumIiEEE10Policy1000EN6thrust24THRUST_300001_SM_1000_NS6detail15normal_iteratorINSC_10device_ptrIiEEEEyS8_iNS5_3std3__410__identityEEEvT0_PT3_T1_NS0_13GridEvenShareISO_EET2_T4_)
        /*00b0*/ 	.word	0x0000001e


	//----- nvinfo : EIATTR_FRAME_SIZE
	.align		4
.L_72:
        /*00b4*/ 	.byte	0x04, 0x11
        /*00b6*/ 	.short	(.L_74 - .L_73)
	.align		4
.L_73:
        /*00b8*/ 	.word	index@(_ZN3cub18CUB_300001_SM_10006detail6reduce18DeviceReduceKernelINS2_10policy_hubIiyN4cuda3__47minimumIiEEE10Policy1000EN6thrust24THRUST_300001_SM_1000_NS6detail15normal_iteratorINSC_10device_ptrIiEEEEyS8_iNS5_3std3__410__identityEEEvT0_PT3_T1_NS0_13GridEvenShareISO_EET2_T4_)
        /*00bc*/ 	.word	0x00000000


	//----- nvinfo : EIATTR_REGCOUNT
	.align		4
.L_74:
        /*00c0*/ 	.byte	0x04, 0x2f
        /*00c2*/ 	.short	(.L_76 - .L_75)
	.align		4
.L_75:
        /*00c4*/ 	.word	index@(_ZN3cub18CUB_300001_SM_10006detail6reduce28DeviceReduceSingleTileKernelINS2_10policy_hubIiyN4cuda3__47minimumIiEEE10Policy1000EPiSB_iS8_iiNS5_3std3__410__identityEEEvT0_T1_T2_T3_T4_T6_)
        /*00c8*/ 	.word	0x0000001e


	//----- nvinfo : EIATTR_FRAME_SIZE
	.align		4
.L_76:
        /*00cc*/ 	.byte	0x04, 0x11
        /*00ce*/ 	.short	(.L_78 - .L_77)
	.align		4
.L_77:
        /*00d0*/ 	.word	index@(_ZN3cub18CUB_300001_SM_10006detail6reduce28DeviceReduceSingleTileKernelINS2_10policy_hubIiyN4cuda3__47minimumIiEEE10Policy1000EPiSB_iS8_iiNS5_3std3__410__identityEEEvT0_T1_T2_T3_T4_T6_)
        /*00d4*/ 	.word	0x00000000


	//----- nvinfo : EIATTR_REGCOUNT
	.align		4
.L_78:
        /*00d8*/ 	.byte	0x04, 0x2f
        /*00da*/ 	.short	(.L_80 - .L_79)
	.align		4
.L_79:
        /*00dc*/ 	.word	index@(_ZN3cub18CUB_300001_SM_10006detail4scan20DeviceScanInitKernelINS0_13ScanTileStateIiLb1EEEEEvT_i)
        /*00e0*/ 	.word	0x00000008


	//----- nvinfo : EIATTR_FRAME_SIZE
	.align		4
.L_80:
        /*00e4*/ 	.byte	0x04, 0x11
        /*00e6*/ 	.short	(.L_82 - .L_81)
	.align		4
.L_81:
        /*00e8*/ 	.word	index@(_ZN3cub18CUB_300001_SM_10006detail4scan20DeviceScanInitKernelINS0_13ScanTileStateIiLb1EEEEEvT_i)
        /*00ec*/ 	.word	0x00000000


	//----- nvinfo : EIATTR_REGCOUNT
	.align		4
.L_82:
        /*00f0*/ 	.byte	0x04, 0x2f
        /*00f2*/ 	.short	(.L_84 - .L_83)
	.align		4
.L_83:
        /*00f4*/ 	.word	index@(_ZN3cub18CUB_300001_SM_10006detail4scan16DeviceScanKernelINS2_10policy_hubIiiijN4cuda3std3__44plusIiEEE10Policy1000EN6thrust24THRUST_300001_SM_1000_NS6detail15normal_iteratorINSD_10device_ptrIiEEEESI_NS0_13ScanTileStateIiLb1EEES9_NS0_8NullTypeEjiLb0ESL_EEvT0_T1_T2_iT3_T4_T5_)
        /*00f8*/ 	.word	0x00000038


	//----- nvinfo : EIATTR_FRAME_SIZE
	.align		4
.L_84:
        /*00fc*/ 	.byte	0x04, 0x11
        /*00fe*/ 	.short	(.L_86 - .L_85)
	.align		4
.L_85:
        /*0100*/ 	.word	index@(_ZN3cub18CUB_300001_SM_10006detail4scan16DeviceScanKernelINS2_10policy_hubIiiijN4cuda3std3__44plusIiEEE10Policy1000EN6thrust24THRUST_300001_SM_1000_NS6detail15normal_iteratorINSD_10device_ptrIiEEEESI_NS0_13ScanTileStateIiLb1EEES9_NS0_8NullTypeEjiLb0ESL_EEvT0_T1_T2_iT3_T4_T5_)
        /*0104*/ 	.word	0x00000000


	//----- nvinfo : EIATTR_REGCOUNT
	.align		4
.L_86:
        /*0108*/ 	.byte	0x04, 0x2f
        /*010a*/ 	.short	(.L_88 - .L_87)
	.align		4
.L_87:
        /*010c*/ 	.word	index@(_ZN3cub18CUB_300001_SM_10006detail4scan16DeviceScanKernelINS2_10policy_hubIiiimN4cuda3std3__44plusIiEEE10Policy1000EN6thrust24THRUST_300001_SM_1000_NS6detail15normal_iteratorINSD_10device_ptrIiEEEESI_NS0_13ScanTileStateIiLb1EEES9_NS0_8NullTypeEmiLb0ESL_EEvT0_T1_T2_iT3_T4_T5_)
        /*0110*/ 	.word	0x00000030


	//----- nvinfo : EIATTR_FRAME_SIZE
	.align		4
.L_88:
        /*0114*/ 	.byte	0x04, 0x11
        /*0116*/ 	.short	(.L_90 - .L_89)
	.align		4
.L_89:
        /*0118*/ 	.word	index@(_ZN3cub18CUB_300001_SM_10006detail4scan16DeviceScanKernelINS2_10policy_hubIiiimN4cuda3std3__44plusIiEEE10Policy1000EN6thrust24THRUST_300001_SM_1000_NS6detail15normal_iteratorINSD_10device_ptrIiEEEESI_NS0_13ScanTileStateIiLb1EEES9_NS0_8NullTypeEmiLb0ESL_EEvT0_T1_T2_iT3_T4_T5_)
        /*011c*/ 	.word	0x00000000


	//----- nvinfo : EIATTR_MIN_STACK_SIZE
	.align		4
.L_90:
        /*0120*/ 	.byte	0x04, 0x12
        /*0122*/ 	.short	(.L_92 - .L_91)
	.align		4
.L_91:
        /*0124*/ 	.word	index@(_ZN3cub18CUB_300001_SM_10006detail4scan16DeviceScanKernelINS2_10policy_hubIiiimN4cuda3std3__44plusIiEEE10Policy1000EN6thrust24THRUST_300001_SM_1000_NS6detail15normal_iteratorINSD_10device_ptrIiEEEESI_NS0_13ScanTileStateIiLb1EEES9_NS0_8NullTypeEmiLb0ESL_EEvT0_T1_T2_iT3_T4_T5_)
        /*0128*/ 	.word	0x00000000


	//----- nvinfo : EIATTR_MIN_STACK_SIZE
	.align		4
.L_92:
        /*012c*/ 	.byte	0x04, 0x12
        /*012e*/ 	.short	(.L_94 - .L_93)
	.align		4
.L_93:
        /*0130*/ 	.word	index@(_ZN3cub18CUB_300001_SM_10006detail4scan16DeviceScanKernelINS2_10policy_hubIiiijN4cuda3std3__44plusIiEEE10Policy1000EN6thrust24THRUST_300001_SM_1000_NS6detail15normal_iteratorINSD_10device_ptrIiEEEESI_NS0_13ScanTileStateIiLb1EEES9_NS0_8NullTypeEjiLb0ESL_EEvT0_T1_T2_iT3_T4_T5_)
        /*0134*/ 	.word	0x00000000


	//----- nvinfo : EIATTR_MIN_STACK_SIZE
	.align		4
.L_94:
        /*0138*/ 	.byte	0x04, 0x12
        /*013a*/ 	.short	(.L_96 - .L_95)
	.align		4
.L_95:
        /*013c*/ 	.word	index@(_ZN3cub18CUB_300001_SM_10006detail4scan20DeviceScanInitKernelINS0_13ScanTileStateIiLb1EEEEEvT_i)
        /*0140*/ 	.word	0x00000000


	//----- nvinfo : EIATTR_MIN_STACK_SIZE
	.align		4
.L_96:
        /*0144*/ 	.byte	0x04, 0x12
        /*0146*/ 	.short	(.L_98 - .L_97)
	.align		4
.L_97:
        /*0148*/ 	.word	index@(_ZN3cub18CUB_300001_SM_10006detail6reduce28DeviceReduceSingleTileKernelINS2_10policy_hubIiyN4cuda3__47minimumIiEEE10Policy1000EPiSB_iS8_iiNS5_3std3__410__identityEEEvT0_T1_T2_T3_T4_T6_)
        /*014c*/ 	.word	0x00000000


	//----- nvinfo : EIATTR_MIN_STACK_SIZE
	.align		4
.L_98:
        /*0150*/ 	.byte	0x04, 0x12
        /*0152*/ 	.short	(.L_100 - .L_99)
	.align		4
.L_99:
        /*0154*/ 	.word	index@(_ZN3cub18CUB_300001_SM_10006detail6reduce18DeviceReduceKernelINS2_10policy_hubIiyN4cuda3__47minimumIiEEE10Policy1000EN6thrust24THRUST_300001_SM_1000_NS6detail15normal_iteratorINSC_10device_ptrIiEEEEyS8_iNS5_3std3__410__identityEEEvT0_PT3_T1_NS0_13GridEvenShareISO_EET2_T4_)
        /*0158*/ 	.word	0x00000000


	//----- nvinfo : EIATTR_MIN_STACK_SIZE
	.align		4
.L_100:
        /*015c*/ 	.byte	0x04, 0x12
        /*015e*/ 	.short	(.L_102 - .L_101)
	.align		4
.L_101:
        /*0160*/ 	.word	index@(_ZN3cub18CUB_300001_SM_10006detail6reduce28DeviceReduceSingleTileKernelINS2_10policy_hubIiyN4cuda3__47minimumIiEEE10Policy1000EN6thrust24THRUST_300001_SM_1000_NS6detail15normal_iteratorINSC_10device_ptrIiEEEEPiyS8_iiNS5_3std3__410__identityEEEvT0_T1_T2_T3_T4_T6_)
        /*0164*/ 	.word	0x00000000


	//----- nvinfo : EIATTR_MIN_STACK_SIZE
	.align		4
.L_102:
        /*0168*/ 	.byte	0x04, 0x12
        /*016a*/ 	.short	(.L_104 - .L_103)
	.align		4
.L_103:
        /*016c*/ 	.word	index@(_ZN3cub18CUB_300001_SM_10006detail6reduce28DeviceReduceSingleTileKernelINS2_10policy_hubIijN4cuda3__47minimumIiEEE10Policy1000EPiSB_iS8_iiNS5_3std3__410__identityEEEvT0_T1_T2_T3_T4_T6_)
        /*0170*/ 	.word	0x00000000


	//----- nvinfo : EIATTR_MIN_STACK_SIZE
	.align		4
.L_104:
        /*0174*/ 	.byte	0x04, 0x12
        /*0176*/ 	.short	(.L_106 - .L_105)
	.align		4
.L_105:
        /*0178*/ 	.word	index@(_ZN3cub18CUB_300001_SM_10006detail6reduce18DeviceReduceKernelINS2_10policy_hubIijN4cuda3__47minimumIiEEE10Policy1000EN6thrust24THRUST_300001_SM_1000_NS6detail15normal_iteratorINSC_10device_ptrIiEEEEjS8_iNS5_3std3__410__identityEEEvT0_PT3_T1_NS0_13GridEvenShareISO_EET2_T4_)
        /*017c*/ 	.word	0x00000000


	//----- nvinfo : EIATTR_MIN_STACK_SIZE
	.align		4
.L_106:
        /*0180*/ 	.byte	0x04, 0x12
        /*0182*/ 	.short	(.L_108 - .L_107)
	.align		4
.L_107:
        /*0184*/ 	.word	index@(_ZN3cub18CUB_300001_SM_10006detail6reduce28DeviceReduceSingleTileKernelINS2_10policy_hubIijN4cuda3__47minimumIiEEE10Policy1000EN6thrust24THRUST_300001_SM_1000_NS6detail15normal_iteratorINSC_10device_ptrIiEEEEPijS8_iiNS5_3std3__410__identityEEEvT0_T1_T2_T3_T4_T6_)
        /*0188*/ 	.word	0x00000000


	//----- nvinfo : EIATTR_MIN_STACK_SIZE
	.align		4
.L_108:
        /*018c*/ 	.byte	0x04, 0x12
        /*018e*/ 	.short	(.L_110 - .L_109)
	.align		4
.L_109:
        /*0190*/ 	.word	index@(_ZN3cub18CUB_300001_SM_10006detail8for_each13static_kernelINS2_12policy_hub_t12policy_500_tElN6thrust24THRUST_300001_SM_1000_NS8cuda_cub10__tabulate7functorINS7_6detail15normal_iteratorINS7_10device_ptrIiEEEE9generatorlEEEEvT0_T1_)
        /*0194*/ 	.word	0x00000000


	//----- nvinfo : EIATTR_MIN_STACK_SIZE
	.align		4
.L_110:
        /*0198*/ 	.byte	0x04, 0x12
        /*019a*/ 	.short	(.L_112 - .L_111)
	.align		4
.L_111:
        /*019c*/ 	.word	index@(_ZN3cub18CUB_300001_SM_10006detail8for_each13static_kernelINS2_12policy_hub_t12policy_500_tEmN6thrust24THRUST_300001_SM_1000_NS8cuda_cub20__uninitialized_fill7functorINS7_10device_ptrIiEEiEEEEvT0_T1_)
        /*01a0*/ 	.word	0x00000000


	//----- nvinfo : EIATTR_MIN_STACK_SIZE
	.align		4
.L_112:
        /*01a4*/ 	.byte	0x04, 0x12
        /*01a6*/ 	.short	(.L_114 - .L_113)
	.align		4
.L_113:
        /*01a8*/ 	.word	index@(_ZN3cub18CUB_300001_SM_10006detail11EmptyKernelIvEEvv)
        /*01ac*/ 	.word	0x00000000
.L_114:


//--------------------- .nv.compat                --------------------------
	.section	.nv.compat,"",@"SHT_CUDA_COMPAT_INFO"
	.align	4
        /*0000*/ 	.byte	0x02, 0x09, 0x00, 0x00, 0x02, 0x02, 0x01, 0x00, 0x02, 0x05, 0x05, 0x00, 0x03, 0x07, 0x01, 0x01
        /*0010*/ 	.byte	0x02, 0x03, 0x00, 0x00, 0x02, 0x06, 0x01, 0x00, 0x04, 0x0b, 0x08, 0x00, 0x09, 0x00, 0x00, 0x00
        /*0020*/ 	.byte	0x00, 0x00, 0x00, 0x00


//--------------------- .nv.info._ZN3cub18CUB_300001_SM_10006detail4scan16DeviceScanKernelINS2_10policy_hubIiiimN4cuda3std3__44plusIiEEE10Policy1000EN6thrust24THRUST_300001_SM_1000_NS6detail15normal_iteratorINSD_10device_ptrIiEEEESI_NS0_13ScanTileStateIiLb1EEES9_NS0_8NullTypeEmiLb0ESL_EEvT0_T1_T2_iT3_T4_T5_ --------------------------
	.section	.nv.info._ZN3cub18CUB_300001_SM_10006detail4scan16DeviceScanKernelINS2_10policy_hubIiiimN4cuda3std3__44plusIiEEE10Policy1000EN6thrust24THRUST_300001_SM_1000_NS6detail15normal_iteratorINSD_10device_ptrIiEEEESI_NS0_13ScanTileStateIiLb1EEES9_NS0_8NullTypeEmiLb0ESL_EEvT0_T1_T2_iT3_T4_T5_,"",@"SHT_CUDA_INFO"
	.sectionflags	@""
	.align	4


	//----- nvinfo : EIATTR_CUDA_API_VERSION
	.align		4
        /*0000*/ 	.byte	0x04, 0x37
        /*0002*/ 	.short	(.L_116 - .L_115)
.L_115:
        /*0004*/ 	.word	0x00000082


	//----- nvinfo : EIATTR_KPARAM_INFO
	.align		4
.L_116:
        /*0008*/ 	.byte	0x04, 0x17
        /*000a*/ 	.short	(.L_118 - .L_117)
.L_117:
        /*000c*/ 	.word	0x00000000
        /*0010*/ 	.short	0x0006
        /*0012*/ 	.short	0x0020
        /*0014*/ 	.byte	0x00, 0xf0, 0x21, 0x00


	//----- nvinfo : EIATTR_KPARAM_INFO
	.align		4
.L_118:
        /*0018*/ 	.byte	0x04, 0x17
        /*001a*/ 	.short	(.L_120 - .L_119)
.L_119:
        /*001c*/ 	.word	0x00000000
        /*0020*/ 	.short	0x0005
        /*0022*/ 	.short	0x001d
        /*0024*/ 	.byte	0x00, 0xf0, 0x05, 0x00


	//----- nvinfo : EIATTR_KPARAM_INFO
	.align		4
.L_120:
        /*0028*/ 	.byte	0x04, 0x17
        /*002a*/ 	.short	(.L_122 - .L_121)
.L_121:
        /*002c*/ 	.word	0x00000000
        /*0030*/ 	.short	0x0004
        /*0032*/ 	.short	0x001c
        /*0034*/ 	.byte	0x00, 0xf0, 0x05, 0x00


	//----- nvinfo : EIATTR_KPARAM_INFO
	.align		4
.L_122:
        /*0038*/ 	.byte	0x04, 0x17
        /*003a*/ 	.short	(.L_124 - .L_123)
.L_123:
        /*003c*/ 	.word	0x00000000
        /*0040*/ 	.short	0x0003
        /*0042*/ 	.short	0x0018
        /*0044*/ 	.byte	0x00, 0xf0, 0x11, 0x00


	//----- nvinfo : EIATTR_KPARAM_INFO
	.align		4
.L_124:
        /*0048*/ 	.byte	0x04, 0x17
        /*004a*/ 	.short	(.L_126 - .L_125)
.L_125:
        /*004c*/ 	.word	0x00000000
        /*0050*/ 	.short	0x0002
        /*0052*/ 	.short	0x0010
        /*0054*/ 	.byte	0x00, 0xf0, 0x21, 0x00


	//----- nvinfo : EIATTR_KPARAM_INFO
	.align		4
.L_126:
        /*0058*/ 	.byte	0x04, 0x17
        /*005a*/ 	.short	(.L_128 - .L_127)
.L_127:
        /*005c*/ 	.word	0x00000000
        /*0060*/ 	.short	0x0001
        /*0062*/ 	.short	0x0008
        /*0064*/ 	.byte	0x00, 0xf0, 0x21, 0x00


	//----- nvinfo : EIATTR_KPARAM_INFO
	.align		4
.L_128:
        /*0068*/ 	.byte	0x04, 0x17
        /*006a*/ 	.short	(.L_130 - .L_129)
.L_129:
        /*006c*/ 	.word	0x00000000
        /*0070*/ 	.short	0x0000
        /*0072*/ 	.short	0x0000
        /*0074*/ 	.byte	0x00, 0xf0, 0x21, 0x00


	//----- nvinfo : EIATTR_SPARSE_MMA_MASK
	.align		4
.L_130:
        /*0078*/ 	.byte	0x03, 0x50
        /*007a*/ 	.short	0x0000


	//----- nvinfo : EIATTR_MAXREG_COUNT
	.align		4
        /*007c*/ 	.byte	0x03, 0x1b
        /*007e*/ 	.short	0x0080


	//----- nvinfo : EIATTR_NUM_BARRIERS
	.align		4
        /*0080*/ 	.byte	0x02, 0x4c
        /*0082*/ 	.byte	0x01
	.zero		1


	//----- nvinfo : EIATTR_MERCURY_ISA_VERSION
	.align		4
        /*0084*/ 	.byte	0x03, 0x5f
        /*0086*/ 	.short	0x0101


	//----- nvinfo : EIATTR_COOP_GROUP_MASK_REGIDS
	.align		4
        /*0088*/ 	.byte	0x04, 0x29
        /*008a*/ 	.short	(.L_132 - .L_131)


	//   ....[0]....
.L_131:
        /*008c*/ 	.word	0xffffffff


	//   ....[1]....
        /*0090*/ 	.word	0xffffffff


	//   ....[2]....
        /*0094*/ 	.word	0xffffffff


	//   ....[3]....
        /*0098*/ 	.word	0xffffffff


	//   ....[4]....
        /*009c*/ 	.word	0xffffffff


	//   ....[5]....
        /*00a0*/ 	.word	0xffffffff


	//   ....[6]....
        /*00a4*/ 	.word	0xffffffff


	//   ....[7]....
        /*00a8*/ 	.word	0xffffffff


	//   ....[8]....
        /*00ac*/ 	.word	0xffffffff


	//   ....[9]....
        /*00b0*/ 	.word	0xffffffff


	//   ....[10]....
        /*00b4*/ 	.word	0xffffffff


	//   ....[11]....
        /*00b8*/ 	.word	0xffffffff


	//   ....[12]....
        /*00bc*/ 	.word	0xffffffff


	//   ....[13]....
        /*00c0*/ 	.word	0xffffffff


	//   ....[14]....
        /*00c4*/ 	.word	0xffffffff


	//   ....[15]....
        /*00c8*/ 	.word	0xffffffff


	//   ....[16]....
        /*00cc*/ 	.word	0xffffffff


	//   ....[17]....
        /*00d0*/ 	.word	0xffffffff


	//   ....[18]....
        /*00d4*/ 	.word	0xffffffff


	//   ....[19]....
        /*00d8*/ 	.word	0xffffffff


	//   ....[20]....
        /*00dc*/ 	.word	0xffffffff


	//   ....[21]....
        /*00e0*/ 	.word	0xffffffff


	//   ....[22]....
        /*00e4*/ 	.word	0xffffffff


	//   ....[23]....
        /*00e8*/ 	.word	0xffffffff


	//   ....[24]....
        /*00ec*/ 	.word	0xffffffff


	//   ....[25]....
        /*00f0*/ 	.word	0xffffffff


	//   ....[26]....
        /*00f4*/ 	.word	0xffffffff


	//   ....[27]....
        /*00f8*/ 	.word	0xffffffff


	//   ....[28]....
        /*00fc*/ 	.word	0xffffffff


	//   ....[29]....
        /*0100*/ 	.word	0xffffffff


	//   ....[30]....
        /*0104*/ 	.word	0xffffffff


	//   ....[31]....
        /*0108*/ 	.word	0xffffffff


	//   ....[32]....
        /*010c*/ 	.word	0xffffffff


	//   ....[33]....
        /*0110*/ 	.word	0xffffffff


	//   ....[34]....
        /*0114*/ 	.word	0xffffffff


	//   ....[35]....
        /*0118*/ 	.word	0xffffffff


	//   ....[36]....
        /*011c*/ 	.word	0xffffffff


	//   ....[37]....
        /*0120*/ 	.word	0xffffffff


	//   ....[38]....
        /*0124*/ 	.word	0xffffffff


	//   ....[39]....
        /*0128*/ 	.word	0xffffffff


	//   ....[40]....
        /*012c*/ 	.word	0xffffffff


	//   ....[41]....
        /*0130*/ 	.word	0xffffffff


	//   ....[42]....
        /*0134*/ 	.word	0xffffffff


	//   ....[43]....
        /*0138*/ 	.word	0xffffffff


	//   ....[44]....
        /*013c*/ 	.word	0xffffffff


	//   ....[45]....
        /*0140*/ 	.word	0xffffffff


	//   ....[46]....
        /*0144*/ 	.word	0xffffffff


	//   ....[47]....
        /*0148*/ 	.word	0xffffffff


	//   ....[48]....
        /*014c*/ 	.word	0xffffffff


	//   ....[49]....
        /*0150*/ 	.word	0xffffffff


	//   ....[50]....
        /*0154*/ 	.word	0xffffffff


	//   ....[51]....
        /*0158*/ 	.word	0xffffffff


	//   ....[52]....
        /*015c*/ 	.word	0xffffffff


	//   ....[53]....
        /*0160*/ 	.word	0xffffffff


	//   ....[54]....
        /*0164*/ 	.word	0xffffffff


	//   ....[55]....
        /*0168*/ 	.word	0xffffffff


	//   ....[56]....
        /*016c*/ 	.word	0xffffffff


	//   ....[57]....
        /*0170*/ 	.word	0xffffffff


	//   ....[58]....
        /*0174*/ 	.word	0xffffffff


	//   ....[59]....
        /*0178*/ 	.word	0xffffffff


	//   ....[60]....
        /*017c*/ 	.word	0xffffffff


	//   ....[61]....
        /*0180*/ 	.word	0xffffffff


	//   ....[62]....
        /*0184*/ 	.word	0xffffffff


	//   ....[63]....
        /*0188*/ 	.word	0xffffffff


	//   ....[64]....
        /*018c*/ 	.word	0x05000008


	//   ....[65]....
        /*0190*/ 	.word	0x05000008


	//   ....[66]....
        /*0194*/ 	.word	0x05000008


	//   ....[67]....
        /*0198*/ 	.word	0x05000008


	//   ....[68]....
        /*019c*/ 	.word	0x05000008


	//   ....[69]....
        /*01a0*/ 	.word	0x05000008


	//   ....[70]....
        /*01a4*/ 	.word	0x05000008


	//   ....[71]....
        /*01a8*/ 	.word	0x05000008


	//   ....[72]....
        /*01ac*/ 	.word	0x05000008


	//   ....[73]....
        /*01b0*/ 	.word	0x05000008


	//   ....[74]....
        /*01b4*/ 	.word	0x05000008


	//   ....[75]....
        /*01b8*/ 	.word	0x05000008


	//   ....[76]....
        /*01bc*/ 	.word	0x05000008


	//   ....[77]....
        /*01c0*/ 	.word	0x05000008


	//   ....[78]....
        /*01c4*/ 	.word	0x05000008


	//   ....[79]....
        /*01c8*/ 	.word	0x05000008


	//   ....[80]....
        /*01cc*/ 	.word	0x05000008


	//   ....[81]....
        /*01d0*/ 	.word	0x05000008


	//   ....[82]....
        /*01d4*/ 	.word	0x05000008


	//   ....[83]....
        /*01d8*/ 	.word	0x05000008


	//   ....[84]....
        /*01dc*/ 	.word	0x05000008


	//   ....[85]....
        /*01e0*/ 	.word	0x05000008


	//   ....[86]....
        /*01e4*/ 	.word	0x05000008


	//   ....[87]....
        /*01e8*/ 	.word	0x05000008


	//   ....[88]....
        /*01ec*/ 	.word	0x05000008


	//   ....[89]....
        /*01f0*/ 	.word	0x05000008


	//   ....[90]....
        /*01f4*/ 	.word	0x05000008


	//   ....[91]....
        /*01f8*/ 	.word	0x05000008


	//   ....[92]....
        /*01fc*/ 	.word	0x05000008


	//   ....[93]....
        /*0200*/ 	.word	0x05000008


	//   ....[94]....
        /*0204*/ 	.word	0x05000008


	//   ....[95]....
        /*0208*/ 	.word	0x05000008


	//   ....[96]....
        /*020c*/ 	.word	0x05000008


	//   ....[97]....
        /*0210*/ 	.word	0x05000008


	//   ....[98]....
        /*0214*/ 	.word	0x05000008


	//   ....[99]....
        /*0218*/ 	.word	0x05000008


	//----- nvinfo : EIATTR_COOP_GROUP_INSTR_OFFSETS
	.align		4
.L_132:
        /*021c*/ 	.byte	0x04, 0x28
        /*021e*/ 	.short	(.L_134 - .L_133)


	//   ....[0]....
.L_133:
        /*0220*/ 	.word	0x00000470


	//   ....[1]....
        /*0224*/ 	.word	0x000006b0


	//   ....[2]....
        /*0228*/ 	.word	0x000006f0


	//   ....[3]....
        /*022c*/ 	.word	0x00000730


	//   ....[4]....
        /*0230*/ 	.word	0x00000770


	//   ....[5]....
        /*0234*/ 	.word	0x000007b0


	//   ....[6]....
        /*0238*/ 	.word	0x00000820


	//   ....[7]....
        /*023c*/ 	.word	0x00000bd0


	//   ....[8]....
        /*0240*/ 	.word	0x00000c10


	//   ....[9]....
        /*0244*/ 	.word	0x00000c50


	//   ....[10]....
        /*0248*/ 	.word	0x00000c90


	//   ....[11]....
        /*024c*/ 	.word	0x00000cd0


	//   ....[12]....
        /*0250*/ 	.word	0x00000d40


	//   ....[13]....
        /*0254*/ 	.word	0x000010e0


	//   ....[14]....
        /*0258*/ 	.word	0x00001170


	//   ....[15]....
        /*025c*/ 	.word	0x000011d0


	//   ....[16]....
        /*0260*/ 	.word	0x00001270


	//   ....[17]....
        /*0264*/ 	.word	0x000012d0


	//   ....[18]....
        /*0268*/ 	.word	0x00001310


	//   ....[19]....
        /*026c*/ 	.word	0x00001360


	//   ....[20]....
        /*0270*/ 	.word	0x000013b0


	//   ....[21]....
        /*0274*/ 	.word	0x000013c0


	//   ....[22]....
        /*0278*/ 	.word	0x000014a0


	//   ....[23]....
        /*027c*/ 	.word	0x00001530


	//   ....[24]....
        /*0280*/ 	.word	0x00001580


	//   ....[25]....
        /*0284*/ 	.word	0x000015e0


	//   ....[26]....
        /*0288*/ 	.word	0x00001640


	//   ....[27]....
        /*028c*/ 	.word	0x00001680


	//   ....[28]....
        /*0290*/ 	.word	0x000016c0


	//   ....[29]....
        /*0294*/ 	.word	0x00001700


	//   ....[30]....
        /*0298*/ 	.word	0x00001710


	//   ....[31]....
        /*029c*/ 	.word	0x00001b90


	//   ....[32]....
        /*02a0*/ 	.word	0x00002550


	//   ....[33]....
        /*02a4*/ 	.word	0x00002790


	//   ....[34]....
        /*02a8*/ 	.word	0x000027d0


	//   ....[35]....
        /*02ac*/ 	.word	0x00002810


	//   ....[36]....
        /*02b0*/ 	.word	0x00002850


	//   ....[37]....
        /*02b4*/ 	.word	0x00002890


	//   ....[38]....
        /*02b8*/ 	.word	0x00002900


	//   ....[39]....
        /*02bc*/ 	.word	0x00002c40


	//   ....[40]....
        /*02c0*/ 	.word	0x00002c80


	//   ....[41]....
        /*02c4*/ 	.word	0x00002cc0


	//   ....[42]....
        /*02c8*/ 	.word	0x00002d00


	//   ....[43]....
        /*02cc*/ 	.word	0x00002d40


	//   ....[44]....
        /*02d0*/ 	.word	0x00002db0


	//   ....[45]....
        /*02d4*/ 	.word	0x00003150


	//   ....[46]....
        /*02d8*/ 	.word	0x000031e0


	//   ....[47]....
        /*02dc*/ 	.word	0x00003240


	//   ....[48]....
        /*02e0*/ 	.word	0x000032b0


	//   ....[49]....
        /*02e4*/ 	.word	0x00003310


	//   ....[50]....
        /*02e8*/ 	.word	0x00003370


	//   ....[51]....
        /*02ec*/ 	.word	0x000033c0


	//   ....[52]....
        /*02f0*/ 	.word	0x00003420


	//   ....[53]....
        /*02f4*/ 	.word	0x00003430


	//   ....[54]....
        /*02f8*/ 	.word	0x00003510


	//   ....[55]....
        /*02fc*/ 	.word	0x000035a0


	//   ....[56]....
        /*0300*/ 	.word	0x000035f0


	//   ....[57]....
        /*0304*/ 	.word	0x00003660


	//   ....[58]....
        /*0308*/ 	.word	0x000036c0


	//   ....[59]....
        /*030c*/ 	.word	0x00003710


	//   ....[60]....
        /*0310*/ 	.word	0x00003770


	//   ....[61]....
        /*0314*/ 	.word	0x000037b0


	//   ....[62]....
        /*0318*/ 	.word	0x000037c0


	//   ....[63]....
        /*031c*/ 	.word	0x00003c20


	//   ....[64]....
        /*0320*/ 	.word	0x000041d0


	//   ....[65]....
        /*0324*/ 	.word	0x00004250


	//   ....[66]....
        /*0328*/ 	.word	0x000042f0


	//   ....[67]....
        /*032c*/ 	.word	0x000043e0


	//   ....[68]....
        /*0330*/ 	.word	0x00004460


	//   ....[69]....
        /*0334*/ 	.word	0x000044e0


	//   ....[70]....
        /*0338*/ 	.word	0x00004560


	//   ....[71]....
        /*033c*/ 	.word	0x000045e0


	//   ....[72]....
        /*0340*/ 	.word	0x00004680


	//   ....[73]....
        /*0344*/ 	.word	0x000046f0


	//   ....[74]....
        /*0348*/ 	.word	0x00004770


	//   ....[75]....
        /*034c*/ 	.word	0x000047f0


	//   ....[76]....
        /*0350*/ 	.word	0x000048a0


	//   ....[77]....
        /*0354*/ 	.word	0x00004920


	//   ....[78]....
        /*0358*/ 	.word	0x00004990


	//   ....[79]....
        /*035c*/ 	.word	0x00004a00


	//   ....[80]....
        /*0360*/ 	.word	0x00004a70


	//   ....[81]....
        /*0364*/ 	.word	0x00004ad0


	//   ....[82]....
        /*0368*/ 	.word	0x00004b40


	//   ....[83]....
        /*036c*/ 	.word	0x00004bc0


	//   ....[84]....
        /*0370*/ 	.word	0x00004c60


	//   ....[85]....
        /*0374*/ 	.word	0x00004d30


	//   ....[86]....
        /*0378*/ 	.word	0x00004db0


	//   ....[87]....
        /*037c*/ 	.word	0x00004e50


	//   ....[88]....
        /*0380*/ 	.word	0x00004ee0


	//   ....[89]....
        /*0384*/ 	.word	0x00004f50


	//   ....[90]....
        /*0388*/ 	.word	0x00004ff0


	//   ....[91]....
        /*038c*/ 	.word	0x00005060


	//   ....[92]....
        /*0390*/ 	.word	0x000050e0


	//   ....[93]....
        /*0394*/ 	.word	0x00005160


	//   ....[94]....
        /*0398*/ 	.word	0x00005210


	//   ....[95]....
        /*039c*/ 	.word	0x000052b0


	//   ....[96]....
        /*03a0*/ 	.word	0x00005340


	//   ....[97]....
        /*03a4*/ 	.word	0x000053e0


	//   ....[98]....
        /*03a8*/ 	.word	0x00005460


	//   ....[99]....
        /*03ac*/ 	.word	0x000054c0


	//----- nvinfo : EIATTR_VRC_CTA_INIT_COUNT
	.align		4
.L_134:
        /*03b0*/ 	.byte	0x02, 0x4a
	.zero		1
	.zero		1


	//----- nvinfo : EIATTR_EXIT_INSTR_OFFSETS
	.align		4
        /*03b4*/ 	.byte	0x04, 0x1c
        /*03b6*/ 	.short	(.L_136 - .L_135)


	//   ....[0]....
.L_135:
        /*03b8*/ 	.word	0x00001e00


	//   ....[1]....
        /*03bc*/ 	.word	0x00001e30


	//   ....[2]....
        /*03c0*/ 	.word	0x00004160


	//   ....[3]....
        /*03c4*/ 	.word	0x00004180


	//----- nvinfo : EIATTR_MAX_THREADS
	.align		4
.L_136:
        /*03c8*/ 	.byte	0x04, 0x05
        /*03ca*/ 	.short	(.L_138 - .L_137)
.L_137:
        /*03cc*/ 	.word	0x000001a0
        /*03d0*/ 	.word	0x00000001
        /*03d4*/ 	.word	0x00000001


	//----- nvinfo : EIATTR_CRS_STACK_SIZE
	.align		4
.L_138:
        /*03d8*/ 	.byte	0x04, 0x1e
        /*03da*/ 	.short	(.L_140 - .L_139)
.L_139:
        /*03dc*/ 	.word	0x00000000


	//----- nvinfo : EIATTR_CBANK_PARAM_SIZE
	.align		4
.L_140:
        /*03e0*/ 	.byte	0x03, 0x19
        /*03e2*/ 	.short	0x0028


	//----- nvinfo : EIATTR_PARAM_CBANK
	.align		4
        /*03e4*/ 	.byte	0x04, 0x0a
        /*03e6*/ 	.short	(.L_142 - .L_141)
	.align		4
.L_141:
        /*03e8*/ 	.word	index@(.nv.constant0._ZN3cub18CUB_300001_SM_10006detail4scan16DeviceScanKernelINS2_10policy_hubIiiimN4cuda3std3__44plusIiEEE10Policy1000EN6thrust24THRUST_300001_SM_1000_NS6detail15normal_iteratorINSD_10device_ptrIiEEEESI_NS0_13ScanTileStateIiLb1EEES9_NS0_8NullTypeEmiLb0ESL_EEvT0_T1_T2_iT3_T4_T5_)
        /*03ec*/ 	.short	0x0380
        /*03ee*/ 	.short	0x0028


	//----- nvinfo : EIATTR_SW_WAR
	.align		4
.L_142:
        /*03f0*/ 	.byte	0x04, 0x36
        /*03f2*/ 	.short	(.L_144 - .L_143)
.L_143:
        /*03f4*/ 	.word	0x00000008
.L_144:


//--------------------- .nv.info._ZN3cub18CUB_300001_SM_10006detail4scan16DeviceScanKernelINS2_10policy_hubIiiijN4cuda3std3__44plusIiEEE10Policy1000EN6thrust24THRUST_300001_SM_1000_NS6detail15normal_iteratorINSD_10device_ptrIiEEEESI_NS0_13ScanTileStateIiLb1EEES9_NS0_8NullTypeEjiLb0ESL_EEvT0_T1_T2_iT3_T4_T5_ --------------------------
	.section	.nv.info._ZN3cub18CUB_300001_SM_10006detail4scan16DeviceScanKernelINS2_10policy_hubIiiijN4cuda3std3__44plusIiEEE10Policy1000EN6thrust24THRUST_300001_SM_1000_NS6detail15normal_iteratorINSD_10device_ptrIiEEEESI_NS0_13ScanTileStateIiLb1EEES9_NS0_8NullTypeEjiLb0ESL_EEvT0_T1_T2_iT3_T4_T5_,"",@"SHT_CUDA_INFO"
	.sectionflags	@""
	.align	4


	//----- nvinfo : EIATTR_CUDA_API_VERSION
	.align		4
        /*0000*/ 	.byte	0x04, 0x37
        /*0002*/ 	.short	(.L_146 - .L_145)
.L_145:
        /*0004*/ 	.word	0x00000082


	//----- nvinfo : EIATTR_KPARAM_INFO
	.align		4
.L_146:
        /*0008*/ 	.byte	0x04, 0x17
        /*000a*/ 	.short	(.L_148 - .L_147)
.L_147:
        /*000c*/ 	.word	0x00000000
        /*0010*/ 	.short	0x0006
        /*0012*/ 	.short	0x0020
        /*0014*/ 	.byte	0x00, 0xf0, 0x11, 0x00


	//----- nvinfo : EIATTR_KPARAM_INFO
	.align		4
.L_148:
        /*0018*/ 	.byte	0x04, 0x17
        /*001a*/ 	.short	(.L_150 - .L_149)
.L_149:
        /*001c*/ 	.word	0x00000000
        /*0020*/ 	.short	0x0005
        /*0022*/ 	.short	0x001d
        /*0024*/ 	.byte	0x00, 0xf0, 0x05, 0x00


	//----- nvinfo : EIATTR_KPARAM_INFO
	.align		4
.L_150:
        /*0028*/ 	.byte	0x04, 0x17
        /*002a*/ 	.short	(.L_152 - .L_151)
.L_151:
        /*002c*/ 	.word	0x00000000
        /*0030*/ 	.short	0x0004
        /*0032*/ 	.short	0x001c
        /*0034*/ 	.byte	0x00, 0xf0, 0x05, 0x00


	//----- nvinfo : EIATTR_KPARAM_INFO
	.align		4
.L_152:
        /*0038*/ 	.byte	0x04, 0x17
        /*003a*/ 	.short	(.L_154 - .L_153)
.L_153:
        /*003c*/ 	.word	0x00000000
        /*0040*/ 	.short	0x0003
        /*0042*/ 	.short	0x0018
        /*0044*/ 	.byte	0x00, 0xf0, 0x11, 0x00


	//----- nvinfo : EIATTR_KPARAM_INFO
	.align		4
.L_154:
        /*0048*/ 	.byte	0x04, 0x17
        /*004a*/ 	.short	(.L_156 - .L_155)
.L_155:
        /*004c*/ 	.word	0x00000000
        /*0050*/ 	.short	0x0002
        /*0052*/ 	.short	0x0010
        /*0054*/ 	.byte	0x00, 0xf0, 0x21, 0x00


	//----- nvinfo : EIATTR_KPARAM_INFO
	.align		4
.L_156:
        /*0058*/ 	.byte	0x04, 0x17
        /*005a*/ 	.short	(.L_158 - .L_157)
.L_157:
        /*005c*/ 	.word	0x00000000
        /*0060*/ 	.short	0x0001
        /*0062*/ 	.short	0x0008
        /*0064*/ 	.byte	0x00, 0xf0, 0x21, 0x00


	//----- nvinfo : EIATTR_KPARAM_INFO
	.align		4
.L_158:
        /*0068*/ 	.byte	0x04, 0x17
        /*006a*/ 	.short	(.L_160 - .L_159)
.L_159:
        /*006c*/ 	.word	0x00000000
        /*0070*/ 	.short	0x0000
        /*0072*/ 	.short	0x0000
        /*0074*/ 	.byte	0x00, 0xf0, 0x21, 0x00


	//----- nvinfo : EIATTR_SPARSE_MMA_MASK
	.align		4
.L_160:
        /*0078*/ 	.byte	0x03, 0x50
        /*007a*/ 	.short	0x0000


	//----- nvinfo : EIATTR_MAXREG_COUNT
	.align		4
        /*007c*/ 	.byte	0x03, 0x1b
        /*007e*/ 	.short	0x00a8


	//----- nvinfo : EIATTR_NUM_BARRIERS
	.align		4
        /*0080*/ 	.byte	0x02, 0x4c
        /*0082*/ 	.byte	0x01
	.zero		1


	//----- nvinfo : EIATTR_MERCURY_ISA_VERSION
	.align		4
        /*0084*/ 	.byte	0x03, 0x5f
        /*0086*/ 	.short	0x0101


	//----- nvinfo : EIATTR_UNUSED_LOAD_BYTE_OFFSET
	.align		4
        /*0088*/ 	.byte	0x04, 0x44
        /*008a*/ 	.short	(.L_162 - .L_161)


	//   ....[0]....
.L_161:
        /*008c*/ 	.word	0x00002c00
        /*0090*/ 	.word	0x00000fff


	//----- nvinfo : EIATTR_COOP_GROUP_MASK_REGIDS
	.align		4
.L_162:
        /*0094*/ 	.byte	0x04, 0x29
        /*0096*/ 	.short	(.L_164 - .L_163)


	//   ....[0]....
.L_163:
        /*0098*/ 	.word	0xffffffff


	//   ....[1]....
        /*009c*/ 	.word	0xffffffff


	//   ....[2]....
        /*00a0*/ 	.word	0xffffffff


	//   ....[3]....
        /*00a4*/ 	.word	0xffffffff


	//   ....[4]....
        /*00a8*/ 	.word	0xffffffff


	//   ....[5]....
        /*00ac*/ 	.word	0xffffffff


	//   ....[6]....
        /*00b0*/ 	.word	0xffffffff


	//   ....[7]....
        /*00b4*/ 	.word	0xffffffff


	//   ....[8]....
        /*00b8*/ 	.word	0xffffffff


	//   ....[9]....
        /*00bc*/ 	.word	0xffffffff


	//   ....[10]....
        /*00c0*/ 	.word	0xffffffff


	//   ....[11]....
        /*00c4*/ 	.word	0xffffffff


	//   ....[12]....
        /*00c8*/ 	.word	0xffffffff


	//   ....[13]....
        /*00cc*/ 	.word	0xffffffff


	//   ....[14]....
        /*00d0*/ 	.word	0xffffffff


	//   ....[15]....
        /*00d4*/ 	.word	0xffffffff


	//   ....[16]....
        /*00d8*/ 	.word	0xffffffff


	//   ....[17]....
        /*00dc*/ 	.word	0xffffffff


	//   ....[18]....
        /*00e0*/ 	.word	0xffffffff


	//   ....[19]....
        /*00e4*/ 	.word	0xffffffff


	//   ....[20]....
        /*00e8*/ 	.word	0xffffffff


	//   ....[21]....
        /*00ec*/ 	.word	0xffffffff


	//   ....[22]....
        /*00f0*/ 	.word	0xffffffff


	//   ....[23]....
        /*00f4*/ 	.word	0xffffffff


	//   ....[24]....
        /*00f8*/ 	.word	0xffffffff


	//   ....[25]....
        /*00fc*/ 	.word	0xffffffff


	//   ....[26]....
        /*0100*/ 	.word	0xffffffff


	//   ....[27]....
        /*0104*/ 	.word	0xffffffff


	//   ....[28]....
        /*0108*/ 	.word	0xffffffff


	//   ....[29]....
        /*010c*/ 	.word	0xffffffff


	//   ....[30]....
        /*0110*/ 	.word	0xffffffff


	//   ....[31]....
        /*0114*/ 	.word	0xffffffff


	//   ....[32]....
        /*0118*/ 	.word	0xffffffff


	//   ....[33]....
        /*011c*/ 	.word	0xffffffff


	//   ....[34]....
        /*0120*/ 	.word	0xffffffff


	//   ....[35]....
        /*0124*/ 	.word	0xffffffff


	//   ....[36]....
        /*0128*/ 	.word	0xffffffff


	//   ....[37]....
        /*012c*/ 	.word	0xffffffff


	//   ....[38]....
        /*0130*/ 	.word	0xffffffff


	//   ....[39]....
        /*0134*/ 	.word	0xffffffff


	//   ....[40]....
        /*0138*/ 	.word	0xffffffff


	//   ....[41]....
        /*013c*/ 	.word	0xffffffff


	//   ....[42]....
        /*0140*/ 	.word	0xffffffff


	//   ....[43]....
        /*0144*/ 	.word	0xffffffff


	//   ....[44]....
        /*0148*/ 	.word	0xffffffff


	//   ....[45]....
        /*014c*/ 	.word	0xffffffff


	//   ....[46]....
        /*0150*/ 	.word	0xffffffff


	//   ....[47]....
        /*0154*/ 	.word	0xffffffff


	//   ....[48]....
        /*0158*/ 	.word	0xffffffff


	//   ....[49]....
        /*015c*/ 	.word	0xffffffff


	//   ....[50]....
        /*0160*/ 	.word	0xffffffff


	//   ....[51]....
        /*0164*/ 	.word	0xffffffff


	//   ....[52]....
        /*0168*/ 	.word	0xffffffff


	//   ....[53]....
        /*016c*/ 	.word	0xffffffff


	//   ....[54]....
        /*0170*/ 	.word	0xffffffff


	//   ....[55]....
        /*0174*/ 	.word	0xffffffff


	//   ....[56]....
        /*0178*/ 	.word	0xffffffff


	//   ....[57]....
        /*017c*/ 	.word	0xffffffff


	//   ....[58]....
        /*0180*/ 	.word	0xffffffff


	//   ....[59]....
        /*0184*/ 	.word	0xffffffff


	//   ....[60]....
        /*0188*/ 	.word	0xffffffff


	//   ....[61]....
        /*018c*/ 	.word	0xffffffff


	//   ....[62]....
        /*0190*/ 	.word	0xffffffff


	//   ....[63]....
        /*0194*/ 	.word	0xffffffff


	//   ....[64]....
        /*0198*/ 	.word	0x05000015


	//   ....[65]....
        /*019c*/ 	.word	0x05000015


	//   ....[66]....
        /*01a0*/ 	.word	0x05000015


	//   ....[67]....
        /*01a4*/ 	.word	0x05000015


	//   ....[68]....
        /*01a8*/ 	.word	0x05000015


	//   ....[69]....
        /*01ac*/ 	.word	0x05000015


	//   ....[70]....
        /*01b0*/ 	.word	0x05000015


	//   ....[71]....
        /*01b4*/ 	.word	0x05000015


	//   ....[72]....
        /*01b8*/ 	.word	0x05000015


	//   ....[73]....
        /*01bc*/ 	.word	0x05000015


	//   ....[74]....
        /*01c0*/ 	.word	0x05000015


	//   ....[75]....
        /*01c4*/ 	.word	0x05000015


	//   ....[76]....
        /*01c8*/ 	.word	0x05000015


	//   ....[77]....
        /*01cc*/ 	.word	0x05000015


	//   ....[78]....
        /*01d0*/ 	.word	0x05000015


	//   ....[79]....
        /*01d4*/ 	.word	0x05000015


	//   ....[80]....
        /*01d8*/ 	.word	0x05000015


	//   ....[81]....
        /*01dc*/ 	.word	0x05000015


	//   ....[82]....
        /*01e0*/ 	.word	0x05000015


	//   ....[83]....
        /*01e4*/ 	.word	0x05000015


	//   ....[84]....
        /*01e8*/ 	.word	0x05000015


	//   ....[85]....
        /*01ec*/ 	.word	0x05000015


	//   ....[86]....
        /*01f0*/ 	.word	0x05000015


	//   ....[87]....
        /*01f4*/ 	.word	0x05000015


	//   ....[88]....
        /*01f8*/ 	.word	0x05000015


	//   ....[89]....
        /*01fc*/ 	.word	0x05000015


	//   ....[90]....
        /*0200*/ 	.word	0x05000015


	//   ....[91]....
        /*0204*/ 	.word	0x05000015


	//   ....[92]....
        /*0208*/ 	.word	0x05000015


	//   ....[93]....
        /*020c*/ 	.word	0x05000015


	//   ....[94]....
        /*0210*/ 	.word	0x05000015


	//   ....[95]....
        /*0214*/ 	.word	0x05000015


	//   ....[96]....
        /*0218*/ 	.word	0x05000015


	//   ....[97]....
        /*021c*/ 	.word	0x05000015


	//   ....[98]....
        /*0220*/ 	.word	0x05000015


	//   ....[99]....
        /*0224*/ 	.word	0x05000015


	//----- nvinfo : EIATTR_COOP_GROUP_INSTR_OFFSETS
	.align		4
.L_164:
        /*0228*/ 	.byte	0x04, 0x28
        /*022a*/ 	.short	(.L_166 - .L_165)


	//   ....[0]....
.L_165:
        /*022c*/ 	.word	0x000004b0


	//   ....[1]....
        /*0230*/ 	.word	0x00000690


	//   ....[2]....
        /*0234*/ 	.word	0x000006d0


	//   ....[3]....
        /*0238*/ 	.word	0x00000710


	//   ....[4]....
        /*023c*/ 	.word	0x00000750


	//   ....[5]....
        /*0240*/ 	.word	0x00000790


	//   ....[6]....
        /*0244*/ 	.word	0x00000800


	//   ....[7]....
        /*0248*/ 	.word	0x00000b90


	//   ....[8]....
        /*024c*/ 	.word	0x00000bd0


	//   ....[9]....
        /*0250*/ 	.word	0x00000c10


	//   ....[10]....
        /*0254*/ 	.word	0x00000c50


	//   ....[11]....
        /*0258*/ 	.word	0x00000c90


	//   ....[12]....
        /*025c*/ 	.word	0x00000df0


	//   ....[13]....
        /*0260*/ 	.word	0x00001050


	//   ....[14]....
        /*0264*/ 	.word	0x00001220


	//   ....[15]....
        /*0268*/ 	.word	0x00001280


	//   ....[16]....
        /*026c*/ 	.word	0x00001310


	//   ....[17]....
        /*0270*/ 	.word	0x00001370


	//   ....[18]....
        /*0274*/ 	.word	0x000013c0


	//   ....[19]....
        /*0278*/ 	.word	0x00001420


	//   ....[20]....
        /*027c*/ 	.word	0x00001460


	//   ....[21]....
        /*0280*/ 	.word	0x00001470


	//   ....[22]....
        /*0284*/ 	.word	0x00001530


	//   ....[23]....
        /*0288*/ 	.word	0x00001700


	//   ....[24]....
        /*028c*/ 	.word	0x00001750


	//   ....[25]....
        /*0290*/ 	.word	0x000017b0


	//   ....[26]....
        /*0294*/ 	.word	0x00001810


	//   ....[27]....
        /*0298*/ 	.word	0x00001850


	//   ....[28]....
        /*029c*/ 	.word	0x00001890


	//   ....[29]....
        /*02a0*/ 	.word	0x000018d0


	//   ....[30]....
        /*02a4*/ 	.word	0x000018e0


	//   ....[31]....
        /*02a8*/ 	.word	0x00001da0


	//   ....[32]....
        /*02ac*/ 	.word	0x00002880


	//   ....[33]....
        /*02b0*/ 	.word	0x00002a60


	//   ....[34]....
        /*02b4*/ 	.word	0x00002aa0


	//   ....[35]....
        /*02b8*/ 	.word	0x00002ae0


	//   ....[36]....
        /*02bc*/ 	.word	0x00002b20


	//   ....[37]....
        /*02c0*/ 	.word	0x00002b60


	//   ....[38]....
        /*02c4*/ 	.word	0x00002bd0


	//   ....[39]....
        /*02c8*/ 	.word	0x00002f00


	//   ....[40]....
        /*02cc*/ 	.word	0x00002f40


	//   ....[41]....
        /*02d0*/ 	.word	0x00002f80


	//   ....[42]....
        /*02d4*/ 	.word	0x00002fc0


	//   ....[43]....
        /*02d8*/ 	.word	0x00003000


	//   ....[44]....
        /*02dc*/ 	.word	0x00003070


	//   ....[45]....
        /*02e0*/ 	.word	0x000033c0


	//   ....[46]....
        /*02e4*/ 	.word	0x00003590


	//   ....[47]....
        /*02e8*/ 	.word	0x000035f0


	//   ....[48]....
        /*02ec*/ 	.word	0x00003660


	//   ....[49]....
        /*02f0*/ 	.word	0x000036b0


	//   ....[50]....
        /*02f4*/ 	.word	0x00003700


	//   ....[51]....
        /*02f8*/ 	.word	0x00003740


	//   ....[52]....
        /*02fc*/ 	.word	0x000037b0


	//   ....[53]....
        /*0300*/ 	.word	0x000037c0


	//   ....[54]....
        /*0304*/ 	.word	0x000038a0


	//   ....[55]....
        /*0308*/ 	.word	0x00003a70


	//   ....[56]....
        /*030c*/ 	.word	0x00003ac0


	//   ....[57]....
        /*0310*/ 	.word	0x00003b40


	//   ....[58]....
        /*0314*/ 	.word	0x00003b90


	//   ....[59]....
        /*0318*/ 	.word	0x00003be0


	//   ....[60]....
        /*031c*/ 	.word	0x00003c40


	//   ....[61]....
        /*0320*/ 	.word	0x00003c80


	//   ....[62]....
        /*0324*/ 	.word	0x00003c90


	//   ....[63]....
        /*0328*/ 	.word	0x00004130


	//   ....[64]....
        /*032c*/ 	.word	0x00004790


	//   ....[65]....
        /*0330*/ 	.word	0x00004810


	//   ....[66]....
        /*0334*/ 	.word	0x000048a0


	//   ....[67]....
        /*0338*/ 	.word	0x000049a0


	//   ....[68]....
        /*033c*/ 	.word	0x00004a20


	//   ....[69]....
        /*0340*/ 	.word	0x00004ac0


	//   ....[70]....
        /*0344*/ 	.word	0x00004b40


	//   ....[71]....
        /*0348*/ 	.word	0x00004bd0


	//   ....[72]....
        /*034c*/ 	.word	0x00004c00


	//   ....[73]....
        /*0350*/ 	.word	0x00004cb0


	//   ....[74]....
        /*0354*/ 	.word	0x00004d30


	//   ....[75]....
        /*0358*/ 	.word	0x00004db0


	//   ....[76]....
        /*035c*/ 	.word	0x00004e70


	//   ....[77]....
        /*0360*/ 	.word	0x00004f00


	//   ....[78]....
        /*0364*/ 	.word	0x00004f80


	//   ....[79]....
        /*0368*/ 	.word	0x00005000


	//   ....[80]....
        /*036c*/ 	.word	0x00005080


	//   ....[81]....
        /*0370*/ 	.word	0x000050e0


	//   ....[82]....
        /*0374*/ 	.word	0x00005150


	//   ....[83]....
        /*0378*/ 	.word	0x000051d0


	//   ....[84]....
        /*037c*/ 	.word	0x00005260


	//   ....[85]....
        /*0380*/ 	.word	0x00005330


	//   ....[86]....
        /*0384*/ 	.word	0x000053c0


	//   ....[87]....
        /*0388*/ 	.word	0x00005450


	//   ....[88]....
        /*038c*/ 	.word	0x000054e0


	//   ....[89]....
        /*0390*/ 	.word	0x00005590


	//   ....[90]....
        /*0394*/ 	.word	0x000055c0


	//   ....[91]....
        /*0398*/ 	.word	0x00005670


	//   ....[92]....
        /*039c*/ 	.word	0x000056f0


	//   ....[93]....
        /*03a0*/ 	.word	0x00005770


	//   ....[94]....
        /*03a4*/ 	.word	0x00005830


	//   ....[95]....
        /*03a8*/ 	.word	0x000058d0


	//   ....[96]....
        /*03ac*/ 	.word	0x00005970


	//   ....[97]....
        /*03b0*/ 	.word	0x00005a00


	//   ....[98]....
        /*03b4*/ 	.word	0x00005a80


	//   ....[99]....
        /*03b8*/ 	.word	0x00005ae0


	//----- nvinfo : EIATTR_VRC_CTA_INIT_COUNT
	.align		4
.L_166:
        /*03bc*/ 	.byte	0x02, 0x4a
	.zero		1
	.zero		1


	//----- nvinfo : EIATTR_EXIT_INSTR_OFFSETS
	.align		4
        /*03c0*/ 	.byte	0x04, 0x1c
        /*03c2*/ 	.short	(.L_168 - .L_167)


	//   ....[0]....
.L_167:
        /*03c4*/ 	.word	0x00002070


	//   ....[1]....
        /*03c8*/ 	.word	0x00002090


	//   ....[2]....
        /*03cc*/ 	.word	0x00004720


	//   ....[3]....
        /*03d0*/ 	.word	0x00004740


	//----- nvinfo : EIATTR_MAX_THREADS
	.align		4
.L_168:
        /*03d4*/ 	.byte	0x04, 0x05
        /*03d6*/ 	.short	(.L_170 - .L_169)
.L_169:
        /*03d8*/ 	.word	0x00000180
        /*03dc*/ 	.word	0x00000001
        /*03e0*/ 	.word	0x00000001


	//----- nvinfo : EIATTR_CRS_STACK_SIZE
	.align		4
.L_170:
        /*03e4*/ 	.byte	0x04, 0x1e
        /*03e6*/ 	.short	(.L_172 - .L_171)
.L_171:
        /*03e8*/ 	.word	0x00000000


	//----- nvinfo : EIATTR_CBANK_PARAM_SIZE
	.align		4
.L_172:
        /*03ec*/ 	.byte	0x03, 0x19
        /*03ee*/ 	.short	0x0024


	//----- nvinfo : EIATTR_PARAM_CBANK
	.align		4
        /*03f0*/ 	.byte	0x04, 0x0a
        /*03f2*/ 	.short	(.L_174 - .L_173)
	.align		4
.L_173:
        /*03f4*/ 	.word	index@(.nv.constant0._ZN3cub18CUB_300001_SM_10006detail4scan16DeviceScanKernelINS2_10policy_hubIiiijN4cuda3std3__44plusIiEEE10Policy1000EN6thrust24THRUST_300001_SM_1000_NS6detail15normal_iteratorINSD_10device_ptrIiEEEESI_NS0_13ScanTileStateIiLb1EEES9_NS0_8NullTypeEjiLb0ESL_EEvT0_T1_T2_iT3_T4_T5_)
        /*03f8*/ 	.short	0x0380
        /*03fa*/ 	.short	0x0024


	//----- nvinfo : EIATTR_SW_WAR
	.align		4
.L_174:
        /*03fc*/ 	.byte	0x04, 0x36
        /*03fe*/ 	.short	(.L_176 - .L_175)
.L_175:
        /*0400*/ 	.word	0x00000008
.L_176:


//--------------------- .nv.info._ZN3cub18CUB_300001_SM_10006detail4scan20DeviceScanInitKernelINS0_13ScanTileStateIiLb1EEEEEvT_i --------------------------
	.section	.nv.info._ZN3cub18CUB_300001_SM_10006detail4scan20DeviceScanInitKernelINS0_13ScanTileStateIiLb1EEEEEvT_i,"",@"SHT_CUDA_INFO"
	.sectionflags	@""
	.align	4


	//----- nvinfo : EIATTR_CUDA_API_VERSION
	.align		4
        /*0000*/ 	.byte	0x04, 0x37
        /*0002*/ 	.short	(.L_178 - .L_177)
.L_177:
        /*0004*/ 	.word	0x00000082


	//----- nvinfo : EIATTR_KPARAM_INFO
	.align		4
.L_178:
        /*0008*/ 	.byte	0x04, 0x17
        /*000a*/ 	.short	(.L_180 - .L_179)
.L_179:
        /*000c*/ 	.word	0x00000000
        /*0010*/ 	.short	0x0001
        /*0012*/ 	.short	0x0008
        /*0014*/ 	.byte	0x00, 0xf0, 0x11, 0x00


	//----- nvinfo : EIATTR_KPARAM_INFO
	.align		4
.L_180:
        /*0018*/ 	.byte	0x04, 0x17
        /*001a*/ 	.short	(.L_182 - .L_181)
.L_181:
        /*001c*/ 	.word	0x00000000
        /*0020*/ 	.short	0x0000
        /*0022*/ 	.short	0x0000
        /*0024*/ 	.byte	0x00, 0xf0, 0x21, 0x00


	//----- nvinfo : EIATTR_SPARSE_MMA_MASK
	.align		4
.L_182:
        /*0028*/ 	.byte	0x03, 0x50
        /*002a*/ 	.short	0x0000


	//----- nvinfo : EIATTR_MAXREG_COUNT
	.align		4
        /*002c*/ 	.byte	0x03, 0x1b
        /*002e*/ 	.short	0x00ff


	//----- nvinfo : EIATTR_MERCURY_ISA_VERSION
	.align		4
        /*0030*/ 	.byte	0x03, 0x5f
        /*0032*/ 	.short	0x0101


	//----- nvinfo : EIATTR_VRC_CTA_INIT_COUNT
	.align		4
        /*0034*/ 	.byte	0x02, 0x4a
	.zero		1
	.zero		1


	//----- nvinfo : EIATTR_EXIT_INSTR_OFFSETS
	.align		4
        /*0038*/ 	.byte	0x04, 0x1c
        /*003a*/ 	.short	(.L_184 - .L_183)


	//   ....[0]....
.L_183:
        /*003c*/ 	.word	0x000000f0


	//   ....[1]....
        /*0040*/ 	.word	0x00000130


	//----- nvinfo : EIATTR_CBANK_PARAM_SIZE
	.align		4
.L_184:
        /*0044*/ 	.byte	0x03, 0x19
        /*0046*/ 	.short	0x000c


	//----- nvinfo : EIATTR_PARAM_CBANK
	.align		4
        /*0048*/ 	.byte	0x04, 0x0a
        /*004a*/ 	.short	(.L_186 - .L_185)
	.align		4
.L_185:
        /*004c*/ 	.word	index@(.nv.constant0._ZN3cub18CUB_300001_SM_10006detail4scan20DeviceScanInitKernelINS0_13ScanTileStateIiLb1EEEEEvT_i)
        /*0050*/ 	.short	0x0380
        /*0052*/ 	.short	0x000c


	//----- nvinfo : EIATTR_SW_WAR
	.align		4
.L_186:
        /*0054*/ 	.byte	0x04, 0x36
        /*0056*/ 	.short	(.L_188 - .L_187)
.L_187:
        /*0058*/ 	.word	0x00000008
.L_188:


//--------------------- .nv.info._ZN3cub18CUB_300001_SM_10006detail6reduce28DeviceReduceSingleTileKernelINS2_10policy_hubIiyN4cuda3__47minimumIiEEE10Policy1000EPiSB_iS8_iiNS5_3std3__410__identityEEEvT0_T1_T2_T3_T4_T6_ --------------------------
	.section	.nv.info._ZN3cub18CUB_300001_SM_10006detail6reduce28DeviceReduceSingleTileKernelINS2_10policy_hubIiyN4cuda3__47minimumIiEEE10Policy1000EPiSB_iS8_iiNS5_3std3__410__identityEEEvT0_T1_T2_T3_T4_T6_,"",@"SHT_CUDA_INFO"
	.sectionflags	@""
	.align	4


	//----- nvinfo : EIATTR_CUDA_API_VERSION
	.align		4
        /*0000*/ 	.byte	0x04, 0x37
        /*0002*/ 	.short	(.L_190 - .L_189)
.L_189:
        /*0004*/ 	.word	0x00000082


	//----- nvinfo : EIATTR_KPARAM_INFO
	.align		4
.L_190:
        /*0008*/ 	.byte	0x04, 0x17
        /*000a*/ 	.short	(.L_192 - .L_191)
.L_191:
        /*000c*/ 	.word	0x00000000
        /*0010*/ 	.short	0x0005
        /*0012*/ 	.short	0x001c
        /*0014*/ 	.byte	0x00, 0xf0, 0x05, 0x00


	//----- nvinfo : EIATTR_KPARAM_INFO
	.align		4
.L_192:
        /*0018*/ 	.byte	0x04, 0x17
        /*001a*/ 	.short	(.L_194 - .L_193)
.L_193:
        /*001c*/ 	.word	0x00000000
        /*0020*/ 	.short	0x0004
        /*0022*/ 	.short	0x0018
        /*0024*/ 	.byte	0x00, 0xf0, 0x11, 0x00


	//----- nvinfo : EIATTR_KPARAM_INFO
	.align		4
.L_194:
        /*0028*/ 	.byte	0x04, 0x17
        /*002a*/ 	.short	(.L_196 - .L_195)
.L_195:
        /*002c*/ 	.word	0x00000000
        /*0030*/ 	.short	0x0003
        /*0032*/ 	.short	0x0014
        /*0034*/ 	.byte	0x00, 0xf0, 0x05, 0x00


	//----- nvinfo : EIATTR_KPARAM_INFO
	.align		4
.L_196:
        /*0038*/ 	.byte	0x04, 0x17
        /*003a*/ 	.short	(.L_198 - .L_197)
.L_197:
        /*003c*/ 	.word	0x00000000
        /*0040*/ 	.short	0x0002
        /*0042*/ 	.short	0x0010
        /*0044*/ 	.byte	0x00, 0xf0, 0x11, 0x00


	//----- nvinfo : EIATTR_KPARAM_INFO
	.align		4
.L_198:
        /*0048*/ 	.byte	0x04, 0x17
        /*004a*/ 	.short	(.L_200 - .L_199)
.L_199:
        /*004c*/ 	.word	0x00000000
        /*0050*/ 	.short	0x0001
        /*0052*/ 	.short	0x0008
        /*0054*/ 	.byte	0x00, 0xf5, 0x21, 0x00


	//----- nvinfo : EIATTR_KPARAM_INFO
	.align		4
.L_200:
        /*0058*/ 	.byte	0x04, 0x17
        /*005a*/ 	.short	(.L_202 - .L_201)
.L_201:
        /*005c*/ 	.word	0x00000000
        /*0060*/ 	.short	0x0000
        /*0062*/ 	.short	0x0000
        /*0064*/ 	.byte	0x00, 0xf5, 0x21, 0x00


	//----- nvinfo : EIATTR_SPARSE_MMA_MASK
	.align		4
.L_202:
        /*0068*/ 	.byte	0x03, 0x50
        /*006a*/ 	.short	0x0000


	//----- nvinfo : EIATTR_MAXREG_COUNT
	.align		4
        /*006c*/ 	.byte	0x03, 0x1b
        /*006e*/ 	.short	0x00ff


	//----- nvinfo : EIATTR_NUM_BARRIERS
	.align		4
        /*0070*/ 	.byte	0x02, 0x4c
        /*0072*/ 	.byte	0x01
	.zero		1


	//----- nvinfo : EIATTR_MERCURY_ISA_VERSION
	.align		4
        /*0074*/ 	.byte	0x03, 0x5f
        /*0076*/ 	.short	0x0101


	//----- nvinfo : EIATTR_COOP_GROUP_MASK_REGIDS
	.align		4
        /*0078*/ 	.byte	0x04, 0x29
        /*007a*/ 	.short	(.L_204 - .L_203)


	//   ....[0]....
.L_203:
        /*007c*/ 	.word	0xffffffff


	//   ....[1]....
        /*0080*/ 	.word	0xffffffff


	//   ....[2]....
        /*0084*/ 	.word	0xffffffff


	//   ....[3]....
        /*0088*/ 	.word	0xffffffff


	//   ....[4]....
        /*008c*/ 	.word	0xffffffff


	//   ....[5]....
        /*0090*/ 	.word	0xffffffff


	//   ....[6]....
        /*0094*/ 	.word	0xffffffff


	//   ....[7]....
        /*0098*/ 	.word	0xffffffff


	//   ....[8]....
        /*009c*/ 	.word	0xffffffff


	//   ....[9]....
        /*00a0*/ 	.word	0xffffffff


	//   ....[10]....
        /*00a4*/ 	.word	0xffffffff


	//   ....[11]....
        /*00a8*/ 	.word	0xffffffff


	//   ....[12]....
        /*00ac*/ 	.word	0xffffffff


	//   ....[13]....
        /*00b0*/ 	.word	0xffffffff


	//   ....[14]....
        /*00b4*/ 	.word	0xffffffff


	//   ....[15]....
        /*00b8*/ 	.word	0xffffffff


	//   ....[16]....
        /*00bc*/ 	.word	0xffffffff


	//   ....[17]....
        /*00c0*/ 	.word	0xffffffff


	//   ....[18]....
        /*00c4*/ 	.word	0xffffffff


	//   ....[19]....
        /*00c8*/ 	.word	0xffffffff


	//   ....[20]....
        /*00cc*/ 	.word	0xffffffff


	//   ....[21]....
        /*00d0*/ 	.word	0xffffffff


	//   ....[22]....
        /*00d4*/ 	.word	0xffffffff


	//   ....[23]....
        /*00d8*/ 	.word	0xffffffff


	//   ....[24]....
        /*00dc*/ 	.word	0xffffffff


	//   ....[25]....
        /*00e0*/ 	.word	0xffffffff


	//   ....[26]....
        /*00e4*/ 	.word	0xffffffff


	//   ....[27]....
        /*00e8*/ 	.word	0xffffffff


	//   ....[28]....
        /*00ec*/ 	.word	0xffffffff


	//   ....[29]....
        /*00f0*/ 	.word	0xffffffff


	//----- nvinfo : EIATTR_COOP_GROUP_INSTR_OFFSETS
	.align		4
.L_204:
        /*00f4*/ 	.byte	0x04, 0x28
        /*00f6*/ 	.short	(.L_206 - .L_205)


	//   ....[0]....
.L_205:
        /*00f8*/ 	.word	0x000008a0


	//   ....[1]....
        /*00fc*/ 	.word	0x00000900


	//   ....[2]....
        /*0100*/ 	.word	0x00000970


	//   ....[3]....
        /*0104*/ 	.word	0x000009c0


	//   ....[4]....
        /*0108*/ 	.word	0x000009f0


	//   ....[5]....
        /*010c*/ 	.word	0x00000b80


	//   ....[6]....
        /*0110*/ 	.word	0x00000c10


	//   ....[7]....
        /*0114*/ 	.word	0x00000c60


	//   ....[8]....
        /*0118*/ 	.word	0x00000ca0


	//   ....[9]....
        /*011c*/ 	.word	0x00000ce0


	//   ....[10]....
        /*0120*/ 	.word	0x00001940


	//   ....[11]....
        /*0124*/ 	.word	0x000019c0


	//   ....[12]....
        /*0128*/ 	.word	0x00001a10


	//   ....[13]....
        /*012c*/ 	.word	0x00001a50


	//   ....[14]....
        /*0130*/ 	.word	0x00001a80


	//   ....[15]....
        /*0134*/ 	.word	0x00002330


	//   ....[16]....
        /*0138*/ 	.word	0x00002390


	//   ....[17]....
        /*013c*/ 	.word	0x00002400


	//   ....[18]....
        /*0140*/ 	.word	0x00002450


	//   ....[19]....
        /*0144*/ 	.word	0x00002480


	//   ....[20]....
        /*0148*/ 	.word	0x00002610


	//   ....[21]....
        /*014c*/ 	.word	0x00002690


	//   ....[22]....
        /*0150*/ 	.word	0x000026d0


	//   ....[23]....
        /*0154*/ 	.word	0x00002720


	//   ....[24]....
        /*0158*/ 	.word	0x00002770


	//   ....[25]....
        /*015c*/ 	.word	0x00003550


	//   ....[26]....
        /*0160*/ 	.word	0x000035d0


	//   ....[27]....
        /*0164*/ 	.word	0x00003620


	//   ....[28]....
        /*0168*/ 	.word	0x00003660


	//   ....[29]....
        /*016c*/ 	.word	0x00003690


	//----- nvinfo : EIATTR_VRC_CTA_INIT_COUNT
	.align		4
.L_206:
        /*0170*/ 	.byte	0x02, 0x4a
	.zero		1
	.zero		1


	//----- nvinfo : EIATTR_EXIT_INSTR_OFFSETS
	.align		4
        /*0174*/ 	.byte	0x04, 0x1c
        /*0176*/ 	.short	(.L_208 - .L_207)


	//   ....[0]....
.L_207:
        /*0178*/ 	.word	0x00000080


	//   ....[1]....
        /*017c*/ 	.word	0x000000c0


	//   ....[2]....
        /*0180*/ 	.word	0x000037b0


	//   ....[3]....
        /*0184*/ 	.word	0x00003800


	//----- nvinfo : EIATTR_MAX_THREADS
	.align		4
.L_208:
        /*0188*/ 	.byte	0x04, 0x05
        /*018a*/ 	.short	(.L_210 - .L_209)
.L_209:
        /*018c*/ 	.word	0x00000100
        /*0190*/ 	.word	0x00000001
        /*0194*/ 	.word	0x00000001


	//----- nvinfo : EIATTR_CRS_STACK_SIZE
	.align		4
.L_210:
        /*0198*/ 	.byte	0x04, 0x1e
        /*019a*/ 	.short	(.L_212 - .L_211)
.L_211:
        /*019c*/ 	.word	0x00000000


	//----- nvinfo : EIATTR_CBANK_PARAM_SIZE
	.align		4
.L_212:
        /*01a0*/ 	.byte	0x03, 0x19
        /*01a2*/ 	.short	0x001d


	//----- nvinfo : EIATTR_PARAM_CBANK
	.align		4
        /*01a4*/ 	.byte	0x04, 0x0a
        /*01a6*/ 	.short	(.L_214 - .L_213)
	.align		4
.L_213:
        /*01a8*/ 	.word	index@(.nv.constant0._ZN3cub18CUB_300001_SM_10006detail6reduce28DeviceReduceSingleTileKernelINS2_10policy_hubIiyN4cuda3__47minimumIiEEE10Policy1000EPiSB_iS8_iiNS5_3std3__410__identityEEEvT0_T1_T2_T3_T4_T6_)
        /*01ac*/ 	.short	0x0380
        /*01ae*/ 	.short	0x001d


	//----- nvinfo : EIATTR_SW_WAR
	.align		4
.L_214:
        /*01b0*/ 	.byte	0x04, 0x36
        /*01b2*/ 	.short	(.L_216 - .L_215)
.L_215:
        /*01b4*/ 	.word	0x00000008
.L_216:


//--------------------- .nv.info._ZN3cub18CUB_300001_SM_10006detail6reduce18DeviceReduceKernelINS2_10policy_hubIiyN4cuda3__47minimumIiEEE10Policy1000EN6thrust24THRUST_300001_SM_1000_NS6detail15normal_iteratorINSC_10device_ptrIiEEEEyS8_iNS5_3std3__410__identityEEEvT0_PT3_T1_NS0_13GridEvenShareISO_EET2_T4_ --------------------------
	.section	.nv.info._ZN3cub18CUB_300001_SM_10006detail6reduce18DeviceReduceKernelINS2_10policy_hubIiyN4cuda3__47minimumIiEEE10Policy1000EN6thrust24THRUST_300001_SM_1000_NS6detail15normal_iteratorINSC_10device_ptrIiEEEEyS8_iNS5_3std3__410__identityEEEvT0_PT3_T1_NS0_13GridEvenShareISO_EET2_T4_,"",@"SHT_CUDA_INFO"
	.sectionflags	@""
	.align	4


	//----- nvinfo : EIATTR_CUDA_API_VERSION
	.align		4
        /*0000*/ 	.byte	0x04, 0x37
        /*0002*/ 	.short	(.L_218 - .L_217)
.L_217:
        /*0004*/ 	.word	0x00000082


	//----- nvinfo : EIATTR_KPARAM_INFO
	.align		4
.L_218:
        /*0008*/ 	.byte	0x04, 0x17
        /*000a*/ 	.short	(.L_220 - .L_219)
.L_219:
        /*000c*/ 	.word	0x00000000
        /*0010*/ 	.short	0x0005
        /*0012*/ 	.short	0x0061
        /*0014*/ 	.byte	0x00, 0xf0, 0x05, 0x00


	//----- nvinfo : EIATTR_KPARAM_INFO
	.align		4
.L_220:
        /*0018*/ 	.byte	0x04, 0x17
        /*001a*/ 	.short	(.L_222 - .L_221)
.L_221:
        /*001c*/ 	.word	0x00000000
        /*0020*/ 	.short	0x0004
        /*0022*/ 	.short	0x0060
        /*0024*/ 	.byte	0x00, 0xf0, 0x05, 0x00


	//----- nvinfo : EIATTR_KPARAM_INFO
	.align		4
.L_222:
        /*0028*/ 	.byte	0x04, 0x17
        /*002a*/ 	.short	(.L_224 - .L_223)
.L_223:
        /*002c*/ 	.word	0x00000000
        /*0030*/ 	.short	0x0003
        /*0032*/ 	.short	0x0018
        /*0034*/ 	.byte	0x00, 0xf0, 0x21, 0x01


	//----- nvinfo : EIATTR_KPARAM_INFO
	.align		4
.L_224:
        /*0038*/ 	.byte	0x04, 0x17
        /*003a*/ 	.short	(.L_226 - .L_225)
.L_225:
        /*003c*/ 	.word	0x00000000
        /*0040*/ 	.short	0x0002
        /*0042*/ 	.short	0x0010
        /*0044*/ 	.byte	0x00, 0xf0, 0x21, 0x00


	//----- nvinfo : EIATTR_KPARAM_INFO
	.align		4
.L_226:
        /*0048*/ 	.byte	0x04, 0x17
        /*004a*/ 	.short	(.L_228 - .L_227)
.L_227:
        /*004c*/ 	.word	0x00000000
        /*0050*/ 	.short	0x0001
        /*0052*/ 	.short	0x0008
        /*0054*/ 	.byte	0x00, 0xf5, 0x21, 0x00


	//----- nvinfo : EIATTR_KPARAM_INFO
	.align		4
.L_228:
        /*0058*/ 	.byte	0x04, 0x17
        /*005a*/ 	.short	(.L_230 - .L_229)
.L_229:
        /*005c*/ 	.word	0x00000000
        /*0060*/ 	.short	0x0000
        /*0062*/ 	.short	0x0000
        /*0064*/ 	.byte	0x00, 0xf0, 0x21, 0x00


	//----- nvinfo : EIATTR_SPARSE_MMA_MASK
	.align		4
.L_230:
        /*0068*/ 	.byte	0x03, 0x50
        /*006a*/ 	.short	0x0000


	//----- nvinfo : EIATTR_MAXREG_COUNT
	.align		4
        /*006c*/ 	.byte	0x03, 0x1b
        /*006e*/ 	.short	0x00ff


	//----- nvinfo : EIATTR_NUM_BARRIERS
	.align		4
        /*0070*/ 	.byte	0x02, 0x4c
        /*0072*/ 	.byte	0x01
	.zero		1


	//----- nvinfo : EIATTR_MERCURY_ISA_VERSION
	.align		4
        /*0074*/ 	.byte	0x03, 0x5f
        /*0076*/ 	.short	0x0101


	//----- nvinfo : EIATTR_COOP_GROUP_MASK_REGIDS
	.align		4
        /*0078*/ 	.byte	0x04, 0x29
        /*007a*/ 	.short	(.L_232 - .L_231)


	//   ....[0]....
.L_231:
        /*007c*/ 	.word	0xffffffff


	//   ....[1]....
        /*0080*/ 	.word	0xffffffff


	//   ....[2]....
        /*0084*/ 	.word	0xffffffff


	//   ....[3]....
        /*0088*/ 	.word	0xffffffff


	//   ....[4]....
        /*008c*/ 	.word	0xffffffff


	//   ....[5]....
        /*0090*/ 	.word	0xffffffff


	//   ....[6]....
        /*0094*/ 	.word	0xffffffff


	//   ....[7]....
        /*0098*/ 	.word	0xffffffff


	//   ....[8]....
        /*009c*/ 	.word	0xffffffff


	//   ....[9]....
        /*00a0*/ 	.word	0xffffffff


	//   ....[10]....
        /*00a4*/ 	.word	0xffffffff


	//   ....[11]....
        /*00a8*/ 	.word	0xffffffff


	//   ....[12]....
        /*00ac*/ 	.word	0xffffffff


	//   ....[13]....
        /*00b0*/ 	.word	0xffffffff


	//   ....[14]....
        /*00b4*/ 	.word	0xffffffff


	//----- nvinfo : EIATTR_COOP_GROUP_INSTR_OFFSETS
	.align		4
.L_232:
        /*00b8*/ 	.byte	0x04, 0x28
        /*00ba*/ 	.short	(.L_234 - .L_233)


	//   ....[0]....
.L_233:
        /*00bc*/ 	.word	0x000008f0


	//   ....[1]....
        /*00c0*/ 	.word	0x00000950


	//   ....[2]....
        /*00c4*/ 	.word	0x000009c0


	//   ....[3]....
        /*00c8*/ 	.word	0x00000a10


	//   ....[4]....
        /*00cc*/ 	.word	0x00000a40


	//   ....[5]....
        /*00d0*/ 	.word	0x00000bd0


	//   ....[6]....
        /*00d4*/ 	.word	0x00000c60


	//   ....[7]....
        /*00d8*/ 	.word	0x00000cb0


	//   ....[8]....
        /*00dc*/ 	.word	0x00000cf0


	//   ....[9]....
        /*00e0*/ 	.word	0x00000d30


	//   ....[10]....
        /*00e4*/ 	.word	0x00001d60


	//   ....[11]....
        /*00e8*/ 	.word	0x00001de0


	//   ....[12]....
        /*00ec*/ 	.word	0x00001e30


	//   ....[13]....
        /*00f0*/ 	.word	0x00001e70


	//   ....[14]....
        /*00f4*/ 	.word	0x00001ea0


	//----- nvinfo : EIATTR_VRC_CTA_INIT_COUNT
	.align		4
.L_234:
        /*00f8*/ 	.byte	0x02, 0x4a
	.zero		1
	.zero		1


	//----- nvinfo : EIATTR_EXIT_INSTR_OFFSETS
	.align		4
        /*00fc*/ 	.byte	0x04, 0x1c
        /*00fe*/ 	.short	(.L_236 - .L_235)


	//   ....[0]....
.L_235:
        /*0100*/ 	.word	0x00001fc0


	//   ....[1]....
        /*0104*/ 	.word	0x00002020


	//----- nvinfo : EIATTR_MAX_THREADS
	.align		4
.L_236:
        /*0108*/ 	.byte	0x04, 0x05
        /*010a*/ 	.short	(.L_238 - .L_237)
.L_237:
        /*010c*/ 	.word	0x00000100
        /*0110*/ 	.word	0x00000001
        /*0114*/ 	.word	0x00000001


	//----- nvinfo : EIATTR_CRS_STACK_SIZE
	.align		4
.L_238:
        /*0118*/ 	.byte	0x04, 0x1e
        /*011a*/ 	.short	(.L_240 - .L_239)
.L_239:
        /*011c*/ 	.word	0x00000000


	//----- nvinfo : EIATTR_CBANK_PARAM_SIZE
	.align		4
.L_240:
        /*0120*/ 	.byte	0x03, 0x19
        /*0122*/ 	.short	0x0062


	//----- nvinfo : EIATTR_PARAM_CBANK
	.align		4
        /*0124*/ 	.byte	0x04, 0x0a
        /*0126*/ 	.short	(.L_242 - .L_241)
	.align		4
.L_241:
        /*0128*/ 	.word	index@(.nv.constant0._ZN3cub18CUB_300001_SM_10006detail6reduce18DeviceReduceKernelINS2_10policy_hubIiyN4cuda3__47minimumIiEEE10Policy1000EN6thrust24THRUST_300001_SM_1000_NS6detail15normal_iteratorINSC_10device_ptrIiEEEEyS8_iNS5_3std3__410__identityEEEvT0_PT3_T1_NS0_13GridEvenShareISO_EET2_T4_)
        /*012c*/ 	.short	0x0380
        /*012e*/ 	.short	0x0062


	//----- nvinfo : EIATTR_SW_WAR
	.align		4
.L_242:
        /*0130*/ 	.byte	0x04, 0x36
        /*0132*/ 	.short	(.L_244 - .L_243)
.L_243:
        /*0134*/ 	.word	0x00000008
.L_244:


//--------------------- .nv.info._ZN3cub18CUB_300001_SM_10006detail6reduce28DeviceReduceSingleTileKernelINS2_10policy_hubIiyN4cuda3__47minimumIiEEE10Policy1000EN6thrust24THRUST_300001_SM_1000_NS6detail15normal_iteratorINSC_10device_ptrIiEEEEPiyS8_iiNS5_3std3__410__identityEEEvT0_T1_T2_T3_T4_T6_ --------------------------
	.section	.nv.info._ZN3cub18CUB_300001_SM_10006detail6reduce28DeviceReduceSingleTileKernelINS2_10policy_hubIiyN4cuda3__47minimumIiEEE10Policy1000EN6thrust24THRUST_300001_SM_1000_NS6detail15normal_iteratorINSC_10device_ptrIiEEEEPiyS8_iiNS5_3std3__410__identityEEEvT0_T1_T2_T3_T4_T6_,"",@"SHT_CUDA_INFO"
	.sectionflags	@""
	.align	4


	//----- nvinfo : EIATTR_CUDA_API_VERSION
	.align		4
        /*0000*/ 	.byte	0x04, 0x37
        /*0002*/ 	.short	(.L_246 - .L_245)
.L_245:
        /*0004*/ 	.word	0x00000082


	//----- nvinfo : EIATTR_KPARAM_INFO
	.align		4
.L_246:
        /*0008*/ 	.byte	0x04, 0x17
        /*000a*/ 	.short	(.L_248 - .L_247)
.L_247:
        /*000c*/ 	.word	0x00000000
        /*0010*/ 	.short	0x0005
        /*0012*/ 	.short	0x0020
        /*0014*/ 	.byte	0x00, 0xf0, 0x05, 0x00


	//----- nvinfo : EIATTR_KPARAM_INFO
	.align		4
.L_248:
        /*0018*/ 	.byte	0x04, 0x17
        /*001a*/ 	.short	(.L_250 - .L_249)
.L_249:
        /*001c*/ 	.word	0x00000000
        /*0020*/ 	.short	0x0004
        /*0022*/ 	.short	0x001c
        /*0024*/ 	.byte	0x00, 0xf0, 0x11, 0x00


	//----- nvinfo : EIATTR_KPARAM_INFO
	.align		4
.L_250:
        /*0028*/ 	.byte	0x04, 0x17
        /*002a*/ 	.short	(.L_252 - .L_251)
.L_251:
        /*002c*/ 	.word	0x00000000
        /*0030*/ 	.short	0x0003
        /*0032*/ 	.short	0x0018
        /*0034*/ 	.byte	0x00, 0xf0, 0x05, 0x00


	//----- nvinfo : EIATTR_KPARAM_INFO
	.align		4
.L_252:
        /*0038*/ 	.byte	0x04, 0x17
        /*003a*/ 	.short	(.L_254 - .L_253)
.L_253:
        /*003c*/ 	.word	0x00000000
        /*0040*/ 	.short	0x0002
        /*0042*/ 	.short	0x0010
        /*0044*/ 	.byte	0x00, 0xf0, 0x21, 0x00


	//----- nvinfo : EIATTR_KPARAM_INFO
	.align		4
.L_254:
        /*0048*/ 	.byte	0x04, 0x17
        /*004a*/ 	.short	(.L_256 - .L_255)
.L_255:
        /*004c*/ 	.word	0x00000000
        /*0050*/ 	.short	0x0001
        /*0052*/ 	.short	0x0008
        /*0054*/ 	.byte	0x00, 0xf5, 0x21, 0x00


	//----- nvinfo : EIATTR_KPARAM_INFO
	.align		4
.L_256:
        /*0058*/ 	.byte	0x04, 0x17
        /*005a*/ 	.short	(.L_258 - .L_257)
.L_257:
        /*005c*/ 	.word	0x00000000
        /*0060*/ 	.short	0x0000
        /*0062*/ 	.short	0x0000
        /*0064*/ 	.byte	0x00, 0xf0, 0x21, 0x00


	//----- nvinfo : EIATTR_SPARSE_MMA_MASK
	.align		4
.L_258:
        /*0068*/ 	.byte	0x03, 0x50
        /*006a*/ 	.short	0x0000


	//----- nvinfo : EIATTR_MAXREG_COUNT
	.align		4
        /*006c*/ 	.byte	0x03, 0x1b
        /*006e*/ 	.short	0x00ff


	//----- nvinfo : EIATTR_NUM_BARRIERS
	.align		4
        /*0070*/ 	.byte	0x02, 0x4c
        /*0072*/ 	.byte	0x01
	.zero		1


	//----- nvinfo : EIATTR_MERCURY_ISA_VERSION
	.align		4
        /*0074*/ 	.byte	0x03, 0x5f
        /*0076*/ 	.short	0x0101


	//----- nvinfo : EIATTR_COOP_GROUP_MASK_REGIDS
	.align		4
        /*0078*/ 	.byte	0x04, 0x29
        /*007a*/ 	.short	(.L_260 - .L_259)


	//   ....[0]....
.L_259:
        /*007c*/ 	.word	0xffffffff


	//   ....[1]....
        /*0080*/ 	.word	0xffffffff


	//   ....[2]....
        /*0084*/ 	.word	0xffffffff


	//   ....[3]....
        /*0088*/ 	.word	0xffffffff


	//   ....[4]....
        /*008c*/ 	.word	0xffffffff


	//   ....[5]....
        /*0090*/ 	.word	0xffffffff


	//   ....[6]....
        /*0094*/ 	.word	0xffffffff


	//   ....[7]....
        /*0098*/ 	.word	0xffffffff


	//   ....[8]....
        /*009c*/ 	.word	0xffffffff


	//   ....[9]....
        /*00a0*/ 	.word	0xffffffff


	//   ....[10]....
        /*00a4*/ 	.word	0xffffffff


	//   ....[11]....
        /*00a8*/ 	.word	0xffffffff


	//   ....[12]....
        /*00ac*/ 	.word	0xffffffff


	//   ....[13]....
        /*00b0*/ 	.word	0xffffffff


	//   ....[14]....
        /*00b4*/ 	.word	0xffffffff


	//----- nvinfo : EIATTR_COOP_GROUP_INSTR_OFFSETS
	.align		4
.L_260:
        /*00b8*/ 	.byte	0x04, 0x28
        /*00ba*/ 	.short	(.L_262 - .L_261)


	//   ....[0]....
.L_261:
        /*00bc*/ 	.word	0x00000860


	//   ....[1]....
        /*00c0*/ 	.word	0x000008c0


	//   ....[2]....
        /*00c4*/ 	.word	0x00000930


	//   ....[3]....
        /*00c8*/ 	.word	0x00000980


	//   ....[4]....
        /*00cc*/ 	.word	0x000009b0


	//   ....[5]....
        /*00d0*/ 	.word	0x00000b40


	//   ....[6]....
        /*00d4*/ 	.word	0x00000bd0


	//   ....[7]....
        /*00d8*/ 	.word	0x00000c20


	//   ....[8]....
        /*00dc*/ 	.word	0x00000c60


	//   ....[9]....
        /*00e0*/ 	.word	0x00000ca0


	//   ....[10]....
        /*00e4*/ 	.word	0x00001b00


	//   ....[11]....
        /*00e8*/ 	.word	0x00001b80


	//   ....[12]....
        /*00ec*/ 	.word	0x00001bd0


	//   ....[13]....
        /*00f0*/ 	.word	0x00001c10


	//   ....[14]....
        /*00f4*/ 	.word	0x00001c40


	//----- nvinfo : EIATTR_VRC_CTA_INIT_COUNT
	.align		4
.L_262:
        /*00f8*/ 	.byte	0x02, 0x4a
	.zero		1
	.zero		1


	//----- nvinfo : EIATTR_EXIT_INSTR_OFFSETS
	.align		4
        /*00fc*/ 	.byte	0x04, 0x1c
        /*00fe*/ 	.short	(.L_264 - .L_263)


	//   ....[0]....
.L_263:
        /*0100*/ 	.word	0x000000a0


	//   ....[1]....
        /*0104*/ 	.word	0x000000e0


	//   ....[2]....
        /*0108*/ 	.word	0x00001d50


	//   ....[3]....
        /*010c*/ 	.word	0x00001da0


	//----- nvinfo : EIATTR_MAX_THREADS
	.align		4
.L_264:
        /*0110*/ 	.byte	0x04, 0x05
        /*0112*/ 	.short	(.L_266 - .L_265)
.L_265:
        /*0114*/ 	.word	0x00000100
        /*0118*/ 	.word	0x00000001
        /*011c*/ 	.word	0x00000001


	//----- nvinfo : EIATTR_CRS_STACK_SIZE
	.align		4
.L_266:
        /*0120*/ 	.byte	0x04, 0x1e
        /*0122*/ 	.short	(.L_268 - .L_267)
.L_267:
        /*0124*/ 	.word	0x00000000


	//----- nvinfo : EIATTR_CBANK_PARAM_SIZE
	.align		4
.L_268:
        /*0128*/ 	.byte	0x03, 0x19
        /*012a*/ 	.short	0x0021


	//----- nvinfo : EIATTR_PARAM_CBANK
	.align		4
        /*012c*/ 	.byte	0x04, 0x0a
        /*012e*/ 	.short	(.L_270 - .L_269)
	.align		4
.L_269:
        /*0130*/ 	.word	index@(.nv.constant0._ZN3cub18CUB_300001_SM_10006detail6reduce28DeviceReduceSingleTileKernelINS2_10policy_hubIiyN4cuda3__47minimumIiEEE10Policy1000EN6thrust24THRUST_300001_SM_1000_NS6detail15normal_iteratorINSC_10device_ptrIiEEEEPiyS8_iiNS5_3std3__410__identityEEEvT0_T1_T2_T3_T4_T6_)
        /*0134*/ 	.short	0x0380
        /*0136*/ 	.short	0x0021


	//----- nvinfo : EIATTR_SW_WAR
	.align		4
.L_270:
        /*0138*/ 	.byte	0x04, 0x36
        /*013a*/ 	.short	(.L_272 - .L_271)
.L_271:
        /*013c*/ 	.word	0x00000008
.L_272:


//--------------------- .nv.info._ZN3cub18CUB_300001_SM_10006detail6reduce28DeviceReduceSingleTileKernelINS2_10policy_hubIijN4cuda3__47minimumIiEEE10Policy1000EPiSB_iS8_iiNS5_3std3__410__identityEEEvT0_T1_T2_T3_T4_T6_ --------------------------
	.section	.nv.info._ZN3cub18CUB_300001_SM_10006detail6reduce28DeviceReduceSingleTileKernelINS2_10policy_hubIijN4cuda3__47minimumIiEEE10Policy1000EPiSB_iS8_iiNS5_3std3__410__identityEEEvT0_T1_T2_T3_T4_T6_,"",@"SHT_CUDA_INFO"
	.sectionflags	@""
	.align	4


	//----- nvinfo : EIATTR_CUDA_API_VERSION
	.align		4
        /*0000*/ 	.byte	0x04, 0x37
        /*0002*/ 	.short	(.L_274 - .L_273)
.L_273:
        /*0004*/ 	.word	0x00000082


	//----- nvinfo : EIATTR_KPARAM_INFO
	.align		4
.L_274:
        /*0008*/ 	.byte	0x04, 0x17
        /*000a*/ 	.short	(.L_276 - .L_275)
.L_275:
        /*000c*/ 	.word	0x00000000
        /*0010*/ 	.short	0x0005
        /*0012*/ 	.short	0x001c
        /*0014*/ 	.byte	0x00, 0xf0, 0x05, 0x00


	//----- nvinfo : EIATTR_KPARAM_INFO
	.align		4
.L_276:
        /*0018*/ 	.byte	0x04, 0x17
        /*001a*/ 	.short	(.L_278 - .L_277)
.L_277:
        /*001c*/ 	.word	0x00000000
        /*0020*/ 	.short	0x0004
        /*0022*/ 	.short	0x0018
        /*0024*/ 	.byte	0x00, 0xf0, 0x11, 0x00


	//----- nvinfo : EIATTR_KPARAM_INFO
	.align		4
.L_278:
        /*0028*/ 	.byte	0x04, 0x17
        /*002a*/ 	.short	(.L_280 - .L_279)
.L_279:
        /*002c*/ 	.word	0x00000000
        /*0030*/ 	.short	0x0003
        /*0032*/ 	.short	0x0014
        /*0034*/ 	.byte	0x00, 0xf0, 0x05, 0x00


	//----- nvinfo : EIATTR_KPARAM_INFO
	.align		4
.L_280:
        /*0038*/ 	.byte	0x04, 0x17
        /*003a*/ 	.short	(.L_282 - .L_281)
.L_281:
        /*003c*/ 	.word	0x00000000
        /*0040*/ 	.short	0x0002
        /*0042*/ 	.short	0x0010
        /*0044*/ 	.byte	0x00, 0xf0, 0x11, 0x00


	//----- nvinfo : EIATTR_KPARAM_INFO
	.align		4
.L_282:
        /*0048*/ 	.byte	0x04, 0x17
        /*004a*/ 	.short	(.L_284 - .L_283)
.L_283:
        /*004c*/ 	.word	0x00000000
        /*0050*/ 	.short	0x0001
        /*0052*/ 	.short	0x0008
        /*0054*/ 	.byte	0x00, 0xf5, 0x21, 0x00


	//----- nvinfo : EIATTR_KPARAM_INFO
	.align		4
.L_284:
        /*0058*/ 	.byte	0x04, 0x17
        /*005a*/ 	.short	(.L_286 - .L_285)
.L_285:
        /*005c*/ 	.word	0x00000000
        /*0060*/ 	.short	0x0000
        /*0062*/ 	.short	0x0000
        /*0064*/ 	.byte	0x00, 0xf5, 0x21, 0x00


	//----- nvinfo : EIATTR_SPARSE_MMA_MASK
	.align		4
.L_286:
        /*0068*/ 	.byte	0x03, 0x50
        /*006a*/ 	.short	0x0000


	//----- nvinfo : EIATTR_MAXREG_COUNT
	.align		4
        /*006c*/ 	.byte	0x03, 0x1b
        /*006e*/ 	.short	0x00ff


	//----- nvinfo : EIATTR_NUM_BARRIERS
	.align		4
        /*0070*/ 	.byte	0x02, 0x4c
        /*0072*/ 	.byte	0x01
	.zero		1


	//----- nvinfo : EIATTR_MERCURY_ISA_VERSION
	.align		4
        /*0074*/ 	.byte	0x03, 0x5f
        /*0076*/ 	.short	0x0101


	//----- nvinfo : EIATTR_COOP_GROUP_MASK_REGIDS
	.align		4
        /*0078*/ 	.byte	0x04, 0x29
        /*007a*/ 	.short	(.L_288 - .L_287)


	//   ....[0]....
.L_287:
        /*007c*/ 	.word	0xffffffff


	//   ....[1]....
        /*0080*/ 	.word	0xffffffff


	//   ....[2]....
        /*0084*/ 	.word	0xffffffff


	//   ....[3]....
        /*0088*/ 	.word	0xffffffff


	//   ....[4]....
        /*008c*/ 	.word	0xffffffff


	//   ....[5]....
        /*0090*/ 	.word	0xffffffff


	//   ....[6]....
        /*0094*/ 	.word	0xffffffff


	//   ....[7]....
        /*0098*/ 	.word	0xffffffff


	//   ....[8]....
        /*009c*/ 	.word	0xffffffff


	//   ....[9]....
        /*00a0*/ 	.word	0xffffffff


	//   ....[10]....
        /*00a4*/ 	.word	0xffffffff


	//   ....[11]....
        /*00a8*/ 	.word	0xffffffff


	//   ....[12]....
        /*00ac*/ 	.word	0xffffffff


	//   ....[13]....
        /*00b0*/ 	.word	0xffffffff


	//   ....[14]....
        /*00b4*/ 	.word	0xffffffff


	//   ....[15]....
        /*00b8*/ 	.word	0xffffffff


	//   ....[16]....
        /*00bc*/ 	.word	0xffffffff


	//   ....[17]....
        /*00c0*/ 	.word	0xffffffff


	//   ....[18]....
        /*00c4*/ 	.word	0xffffffff


	//   ....[19]....
        /*00c8*/ 	.word	0xffffffff


	//   ....[20]....
        /*00cc*/ 	.word	0xffffffff


	//   ....[21]....
        /*00d0*/ 	.word	0xffffffff


	//   ....[22]....
        /*00d4*/ 	.word	0xffffffff


	//   ....[23]....
        /*00d8*/ 	.word	0xffffffff


	//   ....[24]....
        /*00dc*/ 	.word	0xffffffff


	//   ....[25]....
        /*00e0*/ 	.word	0xffffffff


	//   ....[26]....
        /*00e4*/ 	.word	0xffffffff


	//   ....[27]....
        /*00e8*/ 	.word	0xffffffff


	//   ....[28]....
        /*00ec*/ 	.word	0xffffffff


	//   ....[29]....
        /*00f0*/ 	.word	0xffffffff


	//----- nvinfo : EIATTR_COOP_GROUP_INSTR_OFFSETS
	.align		4
.L_288:
        /*00f4*/ 	.byte	0x04, 0x28
        /*00f6*/ 	.short	(.L_290 - .L_289)


	//   ....[0]....
.L_289:
        /*00f8*/ 	.word	0x000008a0


	//   ....[1]....
        /*00fc*/ 	.word	0x00000900


	//   ....[2]....
        /*0100*/ 	.word	0x00000970


	//   ....[3]....
        /*0104*/ 	.word	0x000009c0


	//   ....[4]....
        /*0108*/ 	.word	0x000009f0


	//   ....[5]....
        /*010c*/ 	.word	0x00000b80


	//   ....[6]....
        /*0110*/ 	.word	0x00000c10


	//   ....[7]....
        /*0114*/ 	.word	0x00000c60


	//   ....[8]....
        /*0118*/ 	.word	0x00000ca0


	//   ....[9]....
        /*011c*/ 	.word	0x00000ce0


	//   ....[10]....
        /*0120*/ 	.word	0x00001940


	//   ....[11]....
        /*0124*/ 	.word	0x000019c0


	//   ....[12]....
        /*0128*/ 	.word	0x00001a10


	//   ....[13]....
        /*012c*/ 	.word	0x00001a50


	//   ....[14]....
        /*0130*/ 	.word	0x00001a80


	//   ....[15]....
        /*0134*/ 	.word	0x00002330


	//   ....[16]....
        /*0138*/ 	.word	0x00002390


	//   ....[17]....
        /*013c*/ 	.word	0x00002400


	//   ....[18]....
        /*0140*/ 	.word	0x00002450


	//   ....[19]....
        /*0144*/ 	.word	0x00002480


	//   ....[20]....
        /*0148*/ 	.word	0x00002610


	//   ....[21]....
        /*014c*/ 	.word	0x00002690


	//   ....[22]....
        /*0150*/ 	.word	0x000026d0


	//   ....[23]....
        /*0154*/ 	.word	0x00002720


	//   ....[24]....
        /*0158*/ 	.word	0x00002770


	//   ....[25]....
        /*015c*/ 	.word	0x00003550


	//   ....[26]....
        /*0160*/ 	.word	0x000035d0


	//   ....[27]....
        /*0164*/ 	.word	0x00003620


	//   ....[28]....
        /*0168*/ 	.word	0x00003660


	//   ....[29]....
        /*016c*/ 	.word	0x00003690


	//----- nvinfo : EIATTR_VRC_CTA_INIT_COUNT
	.align		4
.L_290:
        /*0170*/ 	.byte	0x02, 0x4a
	.zero		1
	.zero		1


	//----- nvinfo : EIATTR_EXIT_INSTR_OFFSETS
	.align		4
        /*0174*/ 	.byte	0x04, 0x1c
        /*0176*/ 	.short	(.L_292 - .L_291)


	//   ....[0]....
.L_291:
        /*0178*/ 	.word	0x00000080


	//   ....[1]....
        /*017c*/ 	.word	0x000000c0


	//   ....[2]....
        /*0180*/ 	.word	0x000037b0


	//   ....[3]....
        /*0184*/ 	.word	0x00003800


	//----- nvinfo : EIATTR_MAX_THREADS
	.align		4
.L_292:
        /*0188*/ 	.byte	0x04, 0x05
        /*018a*/ 	.short	(.L_294 - .L_293)
.L_293:
        /*018c*/ 	.word	0x00000100
        /*0190*/ 	.word	0x00000001
        /*0194*/ 	.word	0x00000001


	//----- nvinfo : EIATTR_CRS_STACK_SIZE
	.align		4
.L_294:
        /*0198*/ 	.byte	0x04, 0x1e
        /*019a*/ 	.short	(.L_296 - .L_295)
.L_295:
        /*019c*/ 	.word	0x00000000


	//----- nvinfo : EIATTR_CBANK_PARAM_SIZE
	.align		4
.L_296:
        /*01a0*/ 	.byte	0x03, 0x19
        /*01a2*/ 	.short	0x001d


	//----- nvinfo : EIATTR_PARAM_CBANK
	.align		4
        /*01a4*/ 	.byte	0x04, 0x0a
        /*01a6*/ 	.short	(.L_298 - .L_297)
	.align		4
.L_297:
        /*01a8*/ 	.word	index@(.nv.constant0._ZN3cub18CUB_300001_SM_10006detail6reduce28DeviceReduceSingleTileKernelINS2_10policy_hubIijN4cuda3__47minimumIiEEE10Policy1000EPiSB_iS8_iiNS5_3std3__410__identityEEEvT0_T1_T2_T3_T4_T6_)
        /*01ac*/ 	.short	0x0380
        /*01ae*/ 	.short	0x001d


	//----- nvinfo : EIATTR_SW_WAR
	.align		4
.L_298:
        /*01b0*/ 	.byte	0x04, 0x36
        /*01b2*/ 	.short	(.L_300 - .L_299)
.L_299:
        /*01b4*/ 	.word	0x00000008
.L_300:


//--------------------- .nv.info._ZN3cub18CUB_300001_SM_10006detail6reduce18DeviceReduceKernelINS2_10policy_hubIijN4cuda3__47minimumIiEEE10Policy1000EN6thrust24THRUST_300001_SM_1000_NS6detail15normal_iteratorINSC_10device_ptrIiEEEEjS8_iNS5_3std3__410__identityEEEvT0_PT3_T1_NS0_13GridEvenShareISO_EET2_T4_ --------------------------
	.section	.nv.info._ZN3cub18CUB_300001_SM_10006detail6reduce18DeviceReduceKernelINS2_10policy_hubIijN4cuda3__47minimumIiEEE10Policy1000EN6thrust24THRUST_300001_SM_1000_NS6detail15normal_iteratorINSC_10device_ptrIiEEEEjS8_iNS5_3std3__410__identityEEEvT0_PT3_T1_NS0_13GridEvenShareISO_EET2_T4_,"",@"SHT_CUDA_INFO"
	.sectionflags	@""
	.align	4


	//----- nvinfo : EIATTR_CUDA_API_VERSION
	.align		4
        /*0000*/ 	.byte	0x04, 0x37
        /*0002*/ 	.short	(.L_302 - .L_301)
.L_301:
        /*0004*/ 	.word	0x00000082


	//----- nvinfo : EIATTR_KPARAM_INFO
	.align		4
.L_302:
        /*0008*/ 	.byte	0x04, 0x17
        /*000a*/ 	.short	(.L_304 - .L_303)
.L_303:
        /*000c*/ 	.word	0x00000000
        /*0010*/ 	.short	0x0005
        /*0012*/ 	.short	0x003d
        /*0014*/ 	.byte	0x00, 0xf0, 0x05, 0x00


	//----- nvinfo : EIATTR_KPARAM_INFO
	.align		4
.L_304:
        /*0018*/ 	.byte	0x04, 0x17
        /*001a*/ 	.short	(.L_306 - .L_305)
.L_305:
        /*001c*/ 	.word	0x00000000
        /*0020*/ 	.short	0x0004
        /*0022*/ 	.short	0x003c
        /*0024*/ 	.byte	0x00, 0xf0, 0x05, 0x00


	//----- nvinfo : EIATTR_KPARAM_INFO
	.align		4
.L_306:
        /*0028*/ 	.byte	0x04, 0x17
        /*002a*/ 	.short	(.L_308 - .L_307)
.L_307:
        /*002c*/ 	.word	0x00000000
        /*0030*/ 	.short	0x0003
        /*0032*/ 	.short	0x0014
        /*0034*/ 	.byte	0x00, 0xf0, 0xa1, 0x00


	//----- nvinfo : EIATTR_KPARAM_INFO
	.align		4
.L_308:
        /*0038*/ 	.byte	0x04, 0x17
        /*003a*/ 	.short	(.L_310 - .L_309)
.L_309:
        /*003c*/ 	.word	0x00000000
        /*0040*/ 	.short	0x0002
        /*0042*/ 	.short	0x0010
        /*0044*/ 	.byte	0x00, 0xf0, 0x11, 0x00


	//----- nvinfo : EIATTR_KPARAM_INFO
	.align		4
.L_310:
        /*0048*/ 	.byte	0x04, 0x17
        /*004a*/ 	.short	(.L_312 - .L_311)
.L_311:
        /*004c*/ 	.word	0x00000000
        /*0050*/ 	.short	0x0001
        /*0052*/ 	.short	0x0008
        /*0054*/ 	.byte	0x00, 0xf5, 0x21, 0x00


	//----- nvinfo : EIATTR_KPARAM_INFO
	.align		4
.L_312:
        /*0058*/ 	.byte	0x04, 0x17
        /*005a*/ 	.short	(.L_314 - .L_313)
.L_313:
        /*005c*/ 	.word	0x00000000
        /*0060*/ 	.short	0x0000
        /*0062*/ 	.short	0x0000
        /*0064*/ 	.byte	0x00, 0xf0, 0x21, 0x00


	//----- nvinfo : EIATTR_SPARSE_MMA_MASK
	.align		4
.L_314:
        /*0068*/ 	.byte	0x03, 0x50
        /*006a*/ 	.short	0x0000


	//----- nvinfo : EIATTR_MAXREG_COUNT
	.align		4
        /*006c*/ 	.byte	0x03, 0x1b
        /*006e*/ 	.short	0x00ff


	//----- nvinfo : EIATTR_NUM_BARRIERS
	.align		4
        /*0070*/ 	.byte	0x02, 0x4c
        /*0072*/ 	.byte	0x01
	.zero		1


	//----- nvinfo : EIATTR_MERCURY_ISA_VERSION
	.align		4
        /*0074*/ 	.byte	0x03, 0x5f
        /*0076*/ 	.short	0x0101


	//----- nvinfo : EIATTR_COOP_GROUP_MASK_REGIDS
	.align		4
        /*0078*/ 	.byte	0x04, 0x29
        /*007a*/ 	.short	(.L_316 - .L_315)


	//   ....[0]....
.L_315:
        /*007c*/ 	.word	0xffffffff


	//   ....[1]....
        /*0080*/ 	.word	0xffffffff


	//   ....[2]....
        /*0084*/ 	.word	0xffffffff


	//   ....[3]....
        /*0088*/ 	.word	0xffffffff


	//   ....[4]....
        /*008c*/ 	.word	0xffffffff


	//   ....[5]....
        /*0090*/ 	.word	0xffffffff


	//   ....[6]....
        /*0094*/ 	.word	0xffffffff


	//   ....[7]....
        /*0098*/ 	.word	0xffffffff


	//   ....[8]....
        /*009c*/ 	.word	0xffffffff


	//   ....[9]....
        /*00a0*/ 	.word	0xffffffff


	//   ....[10]....
        /*00a4*/ 	.word	0xffffffff


	//   ....[11]....
        /*00a8*/ 	.word	0xffffffff


	//   ....[12]....
        /*00ac*/ 	.word	0xffffffff


	//   ....[13]....
        /*00b0*/ 	.word	0xffffffff


	//   ....[14]....
        /*00b4*/ 	.word	0xffffffff


	//----- nvinfo : EIATTR_COOP_GROUP_INSTR_OFFSETS
	.align		4
.L_316:
        /*00b8*/ 	.byte	0x04, 0x28
        /*00ba*/ 	.short	(.L_318 - .L_317)


	//   ....[0]....
.L_317:
        /*00bc*/ 	.word	0x00000b10


	//   ....[1]....
        /*00c0*/ 	.word	0x00000b70


	//   ....[2]....
        /*00c4*/ 	.word	0x00000be0


	//   ....[3]....
        /*00c8*/ 	.word	0x00000c30


	//   ....[4]....
        /*00cc*/ 	.word	0x00000c60


	//   ....[5]....
        /*00d0*/ 	.word	0x00000df0


	//   ....[6]....
        /*00d4*/ 	.word	0x00000e80


	//   ....[7]....
        /*00d8*/ 	.word	0x00000ed0


	//   ....[8]....
        /*00dc*/ 	.word	0x00000f10


	//   ....[9]....
        /*00e0*/ 	.word	0x00000f50


	//   ....[10]....
        /*00e4*/ 	.word	0x00002060


	//   ....[11]....
        /*00e8*/ 	.word	0x000020f0


	//   ....[12]....
        /*00ec*/ 	.word	0x00002140


	//   ....[13]....
        /*00f0*/ 	.word	0x00002180


	//   ....[14]....
        /*00f4*/ 	.word	0x000021b0


	//----- nvinfo : EIATTR_VRC_CTA_INIT_COUNT
	.align		4
.L_318:
        /*00f8*/ 	.byte	0x02, 0x4a
	.zero		1
	.zero		1


	//----- nvinfo : EIATTR_EXIT_INSTR_OFFSETS
	.align		4
        /*00fc*/ 	.byte	0x04, 0x1c
        /*00fe*/ 	.short	(.L_320 - .L_319)


	//   ....[0]....
.L_319:
        /*0100*/ 	.word	0x000022d0


	//   ....[1]....
        /*0104*/ 	.word	0x00002310


	//----- nvinfo : EIATTR_MAX_THREADS
	.align		4
.L_320:
        /*0108*/ 	.byte	0x04, 0x05
        /*010a*/ 	.short	(.L_322 - .L_321)
.L_321:
        /*010c*/ 	.word	0x00000100
        /*0110*/ 	.word	0x00000001
        /*0114*/ 	.word	0x00000001


	//----- nvinfo : EIATTR_CRS_STACK_SIZE
	.align		4
.L_322:
        /*0118*/ 	.byte	0x04, 0x1e
        /*011a*/ 	.short	(.L_324 - .L_323)
.L_323:
        /*011c*/ 	.word	0x00000000


	//----- nvinfo : EIATTR_CBANK_PARAM_SIZE
	.align		4
.L_324:
        /*0120*/ 	.byte	0x03, 0x19
        /*0122*/ 	.short	0x003e


	//----- nvinfo : EIATTR_PARAM_CBANK
	.align		4
        /*0124*/ 	.byte	0x04, 0x0a
        /*0126*/ 	.short	(.L_326 - .L_325)
	.align		4
.L_325:
        /*0128*/ 	.word	index@(.nv.constant0._ZN3cub18CUB_300001_SM_10006detail6reduce18DeviceReduceKernelINS2_10policy_hubIijN4cuda3__47minimumIiEEE10Policy1000EN6thrust24THRUST_300001_SM_1000_NS6detail15normal_iteratorINSC_10device_ptrIiEEEEjS8_iNS5_3std3__410__identityEEEvT0_PT3_T1_NS0_13GridEvenShareISO_EET2_T4_)
        /*012c*/ 	.short	0x0380
        /*012e*/ 	.short	0x003e


	//----- nvinfo : EIATTR_SW_WAR
	.align		4
.L_326:
        /*0130*/ 	.byte	0x04, 0x36
        /*0132*/ 	.short	(.L_328 - .L_327)
.L_327:
        /*0134*/ 	.word	0x00000008
.L_328:


//--------------------- .nv.info._ZN3cub18CUB_300001_SM_10006detail6reduce28DeviceReduceSingleTileKernelINS2_10policy_hubIijN4cuda3__47minimumIiEEE10Policy1000EN6thrust24THRUST_300001_SM_1000_NS6detail15normal_iteratorINSC_10device_ptrIiEEEEPijS8_iiNS5_3std3__410__identityEEEvT0_T1_T2_T3_T4_T6_ --------------------------
	.section	.nv.info._ZN3cub18CUB_300001_SM_10006detail6reduce28DeviceReduceSingleTileKernelINS2_10policy_hubIijN4cuda3__47minimumIiEEE10Policy1000EN6thrust24THRUST_300001_SM_1000_NS6detail15normal_iteratorINSC_10device_ptrIiEEEEPijS8_iiNS5_3std3__410__identityEEEvT0_T1_T2_T3_T4_T6_,"",@"SHT_CUDA_INFO"
	.sectionflags	@""
	.align	4


	//----- nvinfo : EIATTR_CUDA_API_VERSION
	.align		4
        /*0000*/ 	.byte	0x04, 0x37
        /*0002*/ 	.short	(.L_330 - .L_329)
.L_329:
        /*0004*/ 	.word	0x00000082


	//----- nvinfo : EIATTR_KPARAM_INFO
	.align		4
.L_330:
        /*0008*/ 	.byte	0x04, 0x17
        /*000a*/ 	.short	(.L_332 - .L_331)
.L_331:
        /*000c*/ 	.word	0x00000000
        /*0010*/ 	.short	0x0005
        /*0012*/ 	.short	0x001c
        /*0014*/ 	.byte	0x00, 0xf0, 0x05, 0x00


	//----- nvinfo : EIATTR_KPARAM_INFO
	.align		4
.L_332:
        /*0018*/ 	.byte	0x04, 0x17
        /*001a*/ 	.short	(.L_334 - .L_333)
.L_333:
        /*001c*/ 	.word	0x00000000
        /*0020*/ 	.short	0x0004
        /*0022*/ 	.short	0x0018
        /*0024*/ 	.byte	0x00, 0xf0, 0x11, 0x00


	//----- nvinfo : EIATTR_KPARAM_INFO
	.align		4
.L_334:
        /*0028*/ 	.byte	0x04, 0x17
        /*002a*/ 	.short	(.L_336 - .L_335)
.L_335:
        /*002c*/ 	.word	0x00000000
        /*0030*/ 	.short	0x0003
        /*0032*/ 	.short	0x0014
        /*0034*/ 	.byte	0x00, 0xf0, 0x05, 0x00


	//----- nvinfo : EIATTR_KPARAM_INFO
	.align		4
.L_336:
        /*0038*/ 	.byte	0x04, 0x17
        /*003a*/ 	.short	(.L_338 - .L_337)
.L_337:
        /*003c*/ 	.word	0x00000000
        /*0040*/ 	.short	0x0002
        /*0042*/ 	.short	0x0010
        /*0044*/ 	.byte	0x00, 0xf0, 0x11, 0x00


	//----- nvinfo : EIATTR_KPARAM_INFO
	.align		4
.L_338:
        /*0048*/ 	.byte	0x04, 0x17
        /*004a*/ 	.short	(.L_340 - .L_339)
.L_339:
        /*004c*/ 	.word	0x00000000
        /*0050*/ 	.short	0x0001
        /*0052*/ 	.short	0x0008
        /*0054*/ 	.byte	0x00, 0xf5, 0x21, 0x00


	//----- nvinfo : EIATTR_KPARAM_INFO
	.align		4
.L_340:
        /*0058*/ 	.byte	0x04, 0x17
        /*005a*/ 	.short	(.L_342 - .L_341)
.L_341:
        /*005c*/ 	.word	0x00000000
        /*0060*/ 	.short	0x0000
        /*0062*/ 	.short	0x0000
        /*0064*/ 	.byte	0x00, 0xf0, 0x21, 0x00


	//----- nvinfo : EIATTR_SPARSE_MMA_MASK
	.align		4
.L_342:
        /*0068*/ 	.byte	0x03, 0x50
        /*006a*/ 	.short	0x0000


	//----- nvinfo : EIATTR_MAXREG_COUNT
	.align		4
        /*006c*/ 	.byte	0x03, 0x1b
        /*006e*/ 	.short	0x00ff


	//----- nvinfo : EIATTR_NUM_BARRIERS
	.align		4
        /*0070*/ 	.byte	0x02, 0x4c
        /*0072*/ 	.byte	0x01
	.zero		1


	//----- nvinfo : EIATTR_MERCURY_ISA_VERSION
	.align		4
        /*0074*/ 	.byte	0x03, 0x5f
        /*0076*/ 	.short	0x0101


	//----- nvinfo : EIATTR_COOP_GROUP_MASK_REGIDS
	.align		4
        /*0078*/ 	.byte	0x04, 0x29
        /*007a*/ 	.short	(.L_344 - .L_343)


	//   ....[0]....
.L_343:
        /*007c*/ 	.word	0xffffffff


	//   ....[1]....
        /*0080*/ 	.word	0xffffffff


	//   ....[2]....
        /*0084*/ 	.word	0xffffffff


	//   ....[3]....
        /*0088*/ 	.word	0xffffffff


	//   ....[4]....
        /*008c*/ 	.word	0xffffffff


	//   ....[5]....
        /*0090*/ 	.word	0xffffffff


	//   ....[6]....
        /*0094*/ 	.word	0xffffffff


	//   ....[7]....
        /*0098*/ 	.word	0xffffffff


	//   ....[8]....
        /*009c*/ 	.word	0xffffffff


	//   ....[9]....
        /*00a0*/ 	.word	0xffffffff


	//   ....[10]....
        /*00a4*/ 	.word	0xffffffff


	//   ....[11]....
        /*00a8*/ 	.word	0xffffffff


	//   ....[12]....
        /*00ac*/ 	.word	0xffffffff


	//   ....[13]....
        /*00b0*/ 	.word	0xffffffff


	//   ....[14]....
        /*00b4*/ 	.word	0xffffffff


	//----- nvinfo : EIATTR_COOP_GROUP_INSTR_OFFSETS
	.align		4
.L_344:
        /*00b8*/ 	.byte	0x04, 0x28
        /*00ba*/ 	.short	(.L_346 - .L_345)


	//   ....[0]....
.L_345:
        /*00bc*/ 	.word	0x00000840


	//   ....[1]....
        /*00c0*/ 	.word	0x000008a0


	//   ....[2]....
        /*00c4*/ 	.word	0x00000910


	//   ....[3]....
        /*00c8*/ 	.word	0x00000960


	//   ....[4]....
        /*00cc*/ 	.word	0x00000990


	//   ....[5]....
        /*00d0*/ 	.word	0x00000b20


	//   ....[6]....
        /*00d4*/ 	.word	0x00000bb0


	//   ....[7]....
        /*00d8*/ 	.word	0x00000c00


	//   ....[8]....
        /*00dc*/ 	.word	0x00000c40


	//   ....[9]....
        /*00e0*/ 	.word	0x00000c80


	//   ....[10]....
        /*00e4*/ 	.word	0x00001c30


	//   ....[11]....
        /*00e8*/ 	.word	0x00001cb0


	//   ....[12]....
        /*00ec*/ 	.word	0x00001d00


	//   ....[13]....
        /*00f0*/ 	.word	0x00001d40


	//   ....[14]....
        /*00f4*/ 	.word	0x00001d70


	//----- nvinfo : EIATTR_VRC_CTA_INIT_COUNT
	.align		4
.L_346:
        /*00f8*/ 	.byte	0x02, 0x4a
	.zero		1
	.zero		1


	//----- nvinfo : EIATTR_EXIT_INSTR_OFFSETS
	.align		4
        /*00fc*/ 	.byte	0x04, 0x1c
        /*00fe*/ 	.short	(.L_348 - .L_347)


	//   ....[0]....
.L_347:
        /*0100*/ 	.word	0x00000080


	//   ....[1]....
        /*0104*/ 	.word	0x000000c0


	//   ....[2]....
        /*0108*/ 	.word	0x00001e90


	//   ....[3]....
        /*010c*/ 	.word	0x00001ee0


	//----- nvinfo : EIATTR_MAX_THREADS
	.align		4
.L_348:
        /*0110*/ 	.byte	0x04, 0x05
        /*0112*/ 	.short	(.L_350 - .L_349)
.L_349:
        /*0114*/ 	.word	0x00000100
        /*0118*/ 	.word	0x00000001
        /*011c*/ 	.word	0x00000001


	//----- nvinfo : EIATTR_CRS_STACK_SIZE
	.align		4
.L_350:
        /*0120*/ 	.byte	0x04, 0x1e
        /*0122*/ 	.short	(.L_352 - .L_351)
.L_351:
        /*0124*/ 	.word	0x00000000


	//----- nvinfo : EIATTR_CBANK_PARAM_SIZE
	.align		4
.L_352:
        /*0128*/ 	.byte	0x03, 0x19
        /*012a*/ 	.short	0x001d


	//----- nvinfo : EIATTR_PARAM_CBANK
	.align		4
        /*012c*/ 	.byte	0x04, 0x0a
        /*012e*/ 	.short	(.L_354 - .L_353)
	.align		4
.L_353:
        /*0130*/ 	.word	index@(.nv.constant0._ZN3cub18CUB_300001_SM_10006detail6reduce28DeviceReduceSingleTileKernelINS2_10policy_hubIijN4cuda3__47minimumIiEEE10Policy1000EN6thrust24THRUST_300001_SM_1000_NS6detail15normal_iteratorINSC_10device_ptrIiEEEEPijS8_iiNS5_3std3__410__identityEEEvT0_T1_T2_T3_T4_T6_)
        /*0134*/ 	.short	0x0380
        /*0136*/ 	.short	0x001d


	//----- nvinfo : EIATTR_SW_WAR
	.align		4
.L_354:
        /*0138*/ 	.byte	0x04, 0x36
        /*013a*/ 	.short	(.L_356 - .L_355)
.L_355:
        /*013c*/ 	.word	0x00000008
.L_356:


//--------------------- .nv.info._ZN3cub18CUB_300001_SM_10006detail8for_each13static_kernelINS2_12policy_hub_t12policy_500_tElN6thrust24THRUST_300001_SM_1000_NS8cuda_cub10__tabulate7functorINS7_6detail15normal_iteratorINS7_10device_ptrIiEEEE9generatorlEEEEvT0_T1_ --------------------------
	.section	.nv.info._ZN3cub18CUB_300001_SM_10006detail8for_each13static_kernelINS2_12policy_hub_t12policy_500_tElN6thrust24THRUST_300001_SM_1000_NS8cuda_cub10__tabulate7functorINS7_6detail15normal_iteratorINS7_10device_ptrIiEEEE9generatorlEEEEvT0_T1_,"",@"SHT_CUDA_INFO"
	.sectionflags	@""
	.align	4


	//----- nvinfo : EIATTR_CUDA_API_VERSION
	.align		4
        /*0000*/ 	.byte	0x04, 0x37
        /*0002*/ 	.short	(.L_358 - .L_357)
.L_357:
        /*0004*/ 	.word	0x00000082


	//----- nvinfo : EIATTR_KPARAM_INFO
	.align		4
.L_358:
        /*0008*/ 	.byte	0x04, 0x17
        /*000a*/ 	.short	(.L_360 - .L_359)
.L_359:
        /*000c*/ 	.word	0x00000000
        /*0010*/ 	.short	0x0001
        /*0012*/ 	.short	0x0008
        /*0014*/ 	.byte	0x00, 0xf0, 0x41, 0x00


	//----- nvinfo : EIATTR_KPARAM_INFO
	.align		4
.L_360:
        /*0018*/ 	.byte	0x04, 0x17
        /*001a*/ 	.short	(.L_362 - .L_361)
.L_361:
        /*001c*/ 	.word	0x00000000
        /*0020*/ 	.short	0x0000
        /*0022*/ 	.short	0x0000
        /*0024*/ 	.byte	0x00, 0xf0, 0x21, 0x00


	//----- nvinfo : EIATTR_SPARSE_MMA_MASK
	.align		4
.L_362:
        /*0028*/ 	.byte	0x03, 0x50
        /*002a*/ 	.short	0x0000


	//----- nvinfo : EIATTR_MAXREG_COUNT
	.align		4
        /*002c*/ 	.byte	0x03, 0x1b
        /*002e*/ 	.short	0x00ff


	//----- nvinfo : EIATTR_MERCURY_ISA_VERSION
	.align		4
        /*0030*/ 	.byte	0x03, 0x5f
        /*0032*/ 	.short	0x0101


	//----- nvinfo : EIATTR_VRC_CTA_INIT_COUNT
	.align		4
        /*0034*/ 	.byte	0x02, 0x4a
	.zero		1
	.zero		1


	//----- nvinfo : EIATTR_EXIT_INSTR_OFFSETS
	.align		4
        /*0038*/ 	.byte	0x04, 0x1c
        /*003a*/ 	.short	(.L_364 - .L_363)


	//   ....[0]....
.L_363:
        /*003c*/ 	.word	0x00000160


	//   ....[1]....
        /*0040*/ 	.word	0x000002a0


	//   ....[2]....
        /*0044*/ 	.word	0x000002c0


	//----- nvinfo : EIATTR_MAX_THREADS
	.align		4
.L_364:
        /*0048*/ 	.byte	0x04, 0x05
        /*004a*/ 	.short	(.L_366 - .L_365)
.L_365:
        /*004c*/ 	.word	0x00000100
        /*0050*/ 	.word	0x00000001
        /*0054*/ 	.word	0x00000001


	//----- nvinfo : EIATTR_CBANK_PARAM_SIZE
	.align		4
.L_366:
        /*0058*/ 	.byte	0x03, 0x19
        /*005a*/ 	.short	0x0018


	//----- nvinfo : EIATTR_PARAM_CBANK
	.align		4
        /*005c*/ 	.byte	0x04, 0x0a
        /*005e*/ 	.short	(.L_368 - .L_367)
	.align		4
.L_367:
        /*0060*/ 	.word	index@(.nv.constant0._ZN3cub18CUB_300001_SM_10006detail8for_each13static_kernelINS2_12policy_hub_t12policy_500_tElN6thrust24THRUST_300001_SM_1000_NS8cuda_cub10__tabulate7functorINS7_6detail15normal_iteratorINS7_10device_ptrIiEEEE9generatorlEEEEvT0_T1_)
        /*0064*/ 	.short	0x0380
        /*0066*/ 	.short	0x0018


	//----- nvinfo : EIATTR_SW_WAR
	.align		4
.L_368:
        /*0068*/ 	.byte	0x04, 0x36
        /*006a*/ 	.short	(.L_370 - .L_369)
.L_369:
        /*006c*/ 	.word	0x00000008
.L_370:


//--------------------- .nv.info._ZN3cub18CUB_300001_SM_10006detail8for_each13static_kernelINS2_12policy_hub_t12policy_500_tEmN6thrust24THRUST_300001_SM_1000_NS8cuda_cub20__uninitialized_fill7functorINS7_10device_ptrIiEEiEEEEvT0_T1_ --------------------------
	.section	.nv.info._ZN3cub18CUB_300001_SM_10006detail8for_each13static_kernelINS2_12policy_hub_t12policy_500_tEmN6thrust24THRUST_300001_SM_1000_NS8cuda_cub20__uninitialized_fill7functorINS7_10device_ptrIiEEiEEEEvT0_T1_,"",@"SHT_CUDA_INFO"
	.sectionflags	@""
	.align	4


	//----- nvinfo : EIATTR_CUDA_API_VERSION
	.align		4
        /*0000*/ 	.byte	0x04, 0x37
        /*0002*/ 	.short	(.L_372 - .L_371)
.L_371:
        /*0004*/ 	.word	0x00000082


	//----- nvinfo : EIATTR_KPARAM_INFO
	.align		4
.L_372:
        /*0008*/ 	.byte	0x04, 0x17
        /*000a*/ 	.short	(.L_374 - .L_373)
.L_373:
        /*000c*/ 	.word	0x00000000
        /*0010*/ 	.short	0x0001
        /*0012*/ 	.short	0x0008
        /*0014*/ 	.byte	0x00, 0xf0, 0x41, 0x00


	//----- nvinfo : EIATTR_KPARAM_INFO
	.align		4
.L_374:
        /*0018*/ 	.byte	0x04, 0x17
        /*001a*/ 	.short	(.L_376 - .L_375)
.L_375:
        /*001c*/ 	.word	0x00000000
        /*0020*/ 	.short	0x0000
        /*0022*/ 	.short	0x0000
        /*0024*/ 	.byte	0x00, 0xf0, 0x21, 0x00


	//----- nvinfo : EIATTR_SPARSE_MMA_MASK
	.align		4
.L_376:
        /*0028*/ 	.byte	0x03, 0x50
        /*002a*/ 	.short	0x0000


	//----- nvinfo : EIATTR_MAXREG_COUNT
	.align		4
        /*002c*/ 	.byte	0x03, 0x1b
        /*002e*/ 	.short	0x00ff


	//----- nvinfo : EIATTR_MERCURY_ISA_VERSION
	.align		4
        /*0030*/ 	.byte	0x03, 0x5f
        /*0032*/ 	.short	0x0101


	//----- nvinfo : EIATTR_VRC_CTA_INIT_COUNT
	.align		4
        /*0034*/ 	.byte	0x02, 0x4a
	.zero		1
	.zero		1


	//----- nvinfo : EIATTR_EXIT_INSTR_OFFSETS
	.align		4
        /*0038*/ 	.byte	0x04, 0x1c
        /*003a*/ 	.short	(.L_378 - .L_377)


	//   ....[0]....
.L_377:
        /*003c*/ 	.word	0x00000130


	//   ....[1]....
        /*0040*/ 	.word	0x00000230


	//   ....[2]....
        /*0044*/ 	.word	0x00000260


	//----- nvinfo : EIATTR_MAX_THREADS
	.align		4
.L_378:
        /*0048*/ 	.byte	0x04, 0x05
        /*004a*/ 	.short	(.L_380 - .L_379)
.L_379:
        /*004c*/ 	.word	0x00000100
        /*0050*/ 	.word	0x00000001
        /*0054*/ 	.word	0x00000001


	//----- nvinfo : EIATTR_CBANK_PARAM_SIZE
	.align		4
.L_380:
        /*0058*/ 	.byte	0x03, 0x19
        /*005a*/ 	.short	0x0018


	//----- nvinfo : EIATTR_PARAM_CBANK
	.align		4
        /*005c*/ 	.byte	0x04, 0x0a
        /*005e*/ 	.short	(.L_382 - .L_381)
	.align		4
.L_381:
        /*0060*/ 	.word	index@(.nv.constant0._ZN3cub18CUB_300001_SM_10006detail8for_each13static_kernelINS2_12policy_hub_t12policy_500_tEmN6thrust24THRUST_300001_SM_1000_NS8cuda_cub20__uninitialized_fill7functorINS7_10device_ptrIiEEiEEEEvT0_T1_)
        /*0064*/ 	.short	0x0380
        /*0066*/ 	.short	0x0018


	//----- nvinfo : EIATTR_SW_WAR
	.align		4
.L_382:
        /*0068*/ 	.byte	0x04, 0x36
        /*006a*/ 	.short	(.L_384 - .L_383)
.L_383:
        /*006c*/ 	.word	0x00000008
.L_384:


//--------------------- .nv.info._ZN3cub18CUB_300001_SM_10006detail11EmptyKernelIvEEvv --------------------------
	.section	.nv.info._ZN3cub18CUB_300001_SM_10006detail11EmptyKernelIvEEvv,"",@"SHT_CUDA_INFO"
	.sectionflags	@""
	.align	4


	//----- nvinfo : EIATTR_CUDA_API_VERSION
	.align		4
        /*0000*/ 	.byte	0x04, 0x37
        /*0002*/ 	.short	(.L_386 - .L_385)
.L_385:
        /*0004*/ 	.word	0x00000082


	//----- nvinfo : EIATTR_SPARSE_MMA_MASK
	.align		4
.L_386:
        /*0008*/ 	.byte	0x03, 0x50
        /*000a*/ 	.short	0x0000


	//----- nvinfo : EIATTR_MAXREG_COUNT
	.align		4
        /*000c*/ 	.byte	0x03, 0x1b
        /*000e*/ 	.short	0x00ff


	//----- nvinfo : EIATTR_MERCURY_ISA_VERSION
	.align		4
        /*0010*/ 	.byte	0x03, 0x5f
        /*0012*/ 	.short	0x0101


	//----- nvinfo : EIATTR_VRC_CTA_INIT_COUNT
	.align		4
        /*0014*/ 	.byte	0x02, 0x4a
	.zero		1
	.zero		1


	//----- nvinfo : EIATTR_EXIT_INSTR_OFFSETS
	.align		4
        /*0018*/ 	.byte	0x04, 0x1c
        /*001a*/ 	.short	(.L_388 - .L_387)


	//   ....[0]....
.L_387:
        /*001c*/ 	.word	0x00000010


	//----- nvinfo : EIATTR_SW_WAR
	.align		4
.L_388:
        /*0020*/ 	.byte	0x04, 0x36
        /*0022*/ 	.short	(.L_390 - .L_389)
.L_389:
        /*0024*/ 	.word	0x00000008
.L_390:


//--------------------- .nv.callgraph             --------------------------
	.section	.nv.callgraph,"",@"SHT_CUDA_CALLGRAPH"
	.align	4
	.sectionentsize	8
	.align		4
        /*0000*/ 	.word	0x00000000
	.align		4
        /*0004*/ 	.word	0xffffffff
	.align		4
        /*0008*/ 	.word	0x00000000
	.align		4
        /*000c*/ 	.word	0xfffffffe
	.align		4
        /*0010*/ 	.word	0x00000000
	.align		4
        /*0014*/ 	.word	0xfffffffd
	.align		4
        /*0018*/ 	.word	0x00000000
	.align		4
        /*001c*/ 	.word	0xfffffffc


//--------------------- .nv.constant4             --------------------------
	.section	.nv.constant4,"a",@progbits
	.align	8
	.align		8
.nv.constant4:
        /*0000*/ 	.dword	_ZN30_INTERNAL_a597e223_4_k_cu_main4cuda3std3__45__cpo5beginE
	.align		8
        /*0008*/ 	.dword	_ZN30_INTERNAL_a597e223_4_k_cu_main4cuda3std3__45__cpo3endE
	.align		8
        /*0010*/ 	.dword	_ZN30_INTERNAL_a597e223_4_k_cu_main4cuda3std3__45__cpo6cbeginE
	.align		8
        /*0018*/ 	.dword	_ZN30_INTERNAL_a597e223_4_k_cu_main4cuda3std3__45__cpo4cendE
	.align		8
        /*0020*/ 	.dword	_ZN30_INTERNAL_a597e223_4_k_cu_main4cuda3std3__45__cpo6rbeginE
	.align		8
        /*0028*/ 	.dword	_ZN30_INTERNAL_a597e223_4_k_cu_main4cuda3std3__45__cpo4rendE
	.align		8
        /*0030*/ 	.dword	_ZN30_INTERNAL_a597e223_4_k_cu_main4cuda3std3__45__cpo7crbeginE
	.align		8
        /*0038*/ 	.dword	_ZN30_INTERNAL_a597e223_4_k_cu_main4cuda3std3__45__cpo5crendE
	.align		8
        /*0040*/ 	.dword	_ZN30_INTERNAL_a597e223_4_k_cu_main4cuda3std3__432_GLOBAL__N__a597e223_4_k_cu_main6ignoreE
	.align		8
        /*0048*/ 	.dword	_ZN30_INTERNAL_a597e223_4_k_cu_main4cuda3std3__419piecewise_constructE
	.align		8
        /*0050*/ 	.dword	_ZN30_INTERNAL_a597e223_4_k_cu_main4cuda3std3__48in_placeE
	.align		8
        /*0058*/ 	.dword	_ZN30_INTERNAL_a597e223_4_k_cu_main4cuda3std3__420unreachable_sentinelE
	.align		8
        /*0060*/ 	.dword	_ZN30_INTERNAL_a597e223_4_k_cu_main4cuda3std3__47nulloptE
	.align		8
        /*0068*/ 	.dword	_ZN30_INTERNAL_a597e223_4_k_cu_main4cuda3std3__48unexpectE
	.align		8
        /*0070*/ 	.dword	_ZN30_INTERNAL_a597e223_4_k_cu_main4cuda3std6ranges3__45__cpo4swapE
	.align		8
        /*0078*/ 	.dword	_ZN30_INTERNAL_a597e223_4_k_cu_main4cuda3std6ranges3__45__cpo9iter_moveE
	.align		8
        /*0080*/ 	.dword	_ZN30_INTERNAL_a597e223_4_k_cu_main4cuda3std6ranges3__45__cpo5beginE
	.align		8
        /*0088*/ 	.dword	_ZN30_INTERNAL_a597e223_4_k_cu_main4cuda3std6ranges3__45__cpo3endE
	.align		8
        /*0090*/ 	.dword	_ZN30_INTERNAL_a597e223_4_k_cu_main4cuda3std6ranges3__45__cpo6cbeginE
	.align		8
        /*0098*/ 	.dword	_ZN30_INTERNAL_a597e223_4_k_cu_main4cuda3std6ranges3__45__cpo4cendE
	.align		8
        /*00a0*/ 	.dword	_ZN30_INTERNAL_a597e223_4_k_cu_main4cuda3std6ranges3__45__cpo7advanceE
	.align		8
        /*00a8*/ 	.dword	_ZN30_INTERNAL_a597e223_4_k_cu_main4cuda3std6ranges3__45__cpo9iter_swapE
	.align		8
        /*00b0*/ 	.dword	_ZN30_INTERNAL_a597e223_4_k_cu_main4cuda3std6ranges3__45__cpo4nextE
	.align		8
        /*00b8*/ 	.dword	_ZN30_INTERNAL_a597e223_4_k_cu_main4cuda3std6ranges3__45__cpo4prevE
	.align		8
        /*00c0*/ 	.dword	_ZN30_INTERNAL_a597e223_4_k_cu_main4cuda3std6ranges3__45__cpo4dataE
	.align		8
        /*00c8*/ 	.dword	_ZN30_INTERNAL_a597e223_4_k_cu_main4cuda3std6ranges3__45__cpo5cdataE
	.align		8
        /*00d0*/ 	.dword	_ZN30_INTERNAL_a597e223_4_k_cu_main4cuda3std6ranges3__45__cpo4sizeE
	.align		8
        /*00d8*/ 	.dword	_ZN30_INTERNAL_a597e223_4_k_cu_main4cuda3std6ranges3__45__cpo5ssizeE
	.align		8
        /*00e0*/ 	.dword	_ZN30_INTERNAL_a597e223_4_k_cu_main4cuda3std6ranges3__45__cpo8distanceE
	.align		8
        /*00e8*/ 	.dword	_ZN30_INTERNAL_a597e223_4_k_cu_main6thrust24THRUST_300001_SM_1000_NS8cuda_cub3parE
	.align		8
        /*00f0*/ 	.dword	_ZN30_INTERNAL_a597e223_4_k_cu_main6thrust24THRUST_300001_SM_1000_NS8cuda_cub10par_nosyncE
	.align		8
        /*00f8*/ 	.dword	_ZN30_INTERNAL_a597e223_4_k_cu_main6thrust24THRUST_300001_SM_1000_NS6system6detail10sequential3seqE
	.align		8
        /*0100*/ 	.dword	_ZN30_INTERNAL_a597e223_4_k_cu_main6thrust24THRUST_300001_SM_1000_NS12placeholders2_1E
	.align		8
        /*0108*/ 	.dword	_ZN30_INTERNAL_a597e223_4_k_cu_main6thrust24THRUST_300001_SM_1000_NS12placeholders2_2E
	.align		8
        /*0110*/ 	.dword	_ZN30_INTERNAL_a597e223_4_k_cu_main6thrust24THRUST_300001_SM_1000_NS12placeholders2_3E
	.align		8
        /*0118*/ 	.dword	_ZN30_INTERNAL_a597e223_4_k_cu_main6thrust24THRUST_300001_SM_1000_NS12placeholders2_4E
	.align		8
        /*0120*/ 	.dword	_ZN30_INTERNAL_a597e223_4_k_cu_main6thrust24THRUST_300001_SM_1000_NS12placeholders2_5E
	.align		8
        /*0128*/ 	.dword	_ZN30_INTERNAL_a597e223_4_k_cu_main6thrust24THRUST_300001_SM_1000_NS12placeholders2_6E
	.align		8
        /*0130*/ 	.dword	_ZN30_INTERNAL_a597e223_4_k_cu_main6thrust24THRUST_300001_SM_1000_NS12placeholders2_7E
	.align		8
        /*0138*/ 	.dword	_ZN30_INTERNAL_a597e223_4_k_cu_main6thrust24THRUST_300001_SM_1000_NS12placeholders2_8E
	.align		8
        /*0140*/ 	.dword	_ZN30_INTERNAL_a597e223_4_k_cu_main6thrust24THRUST_300001_SM_1000_NS12placeholders2_9E
	.align		8
        /*0148*/ 	.dword	_ZN30_INTERNAL_a597e223_4_k_cu_main6thrust24THRUST_300001_SM_1000_NS12placeholders3_10E
	.align		8
        /*0150*/ 	.dword	_ZN30_INTERNAL_a597e223_4_k_cu_main6thrust24THRUST_300001_SM_1000_NS3seqE


//--------------------- .text._ZN3cub18CUB_300001_SM_10006detail4scan16DeviceScanKernelINS2_10policy_hubIiiimN4cuda3std3__44plusIiEEE10Policy1000EN6thrust24THRUST_300001_SM_1000_NS6detail15normal_iteratorINSD_10device_ptrIiEEEESI_NS0_13ScanTileStateIiLb1EEES9_NS0_8NullTypeEmiLb0ESL_EEvT0_T1_T2_iT3_T4_T5_ --------------------------
	.section	.text._ZN3cub18CUB_300001_SM_10006detail4scan16DeviceScanKernelINS2_10policy_hubIiiimN4cuda3std3__44plusIiEEE10Policy1000EN6thrust24THRUST_300001_SM_1000_NS6detail15normal_iteratorINSD_10device_ptrIiEEEESI_NS0_13ScanTileStateIiLb1EEES9_NS0_8NullTypeEmiLb0ESL_EEvT0_T1_T2_iT3_T4_T5_,"ax",@progbits
	.align	128
        .global         _ZN3cub18CUB_300001_SM_10006detail4scan16DeviceScanKernelINS2_10policy_hubIiiimN4cuda3std3__44plusIiEEE10Policy1000EN6thrust24THRUST_300001_SM_1000_NS6detail15normal_iteratorINSD_10device_ptrIiEEEESI_NS0_13ScanTileStateIiLb1EEES9_NS0_8NullTypeEmiLb0ESL_EEvT0_T1_T2_iT3_T4_T5_
        .type           _ZN3cub18CUB_300001_SM_10006detail4scan16DeviceScanKernelINS2_10policy_hubIiiimN4cuda3std3__44plusIiEEE10Policy1000EN6thrust24THRUST_300001_SM_1000_NS6detail15normal_iteratorINSD_10device_ptrIiEEEESI_NS0_13ScanTileStateIiLb1EEES9_NS0_8NullTypeEmiLb0ESL_EEvT0_T1_T2_iT3_T4_T5_,@function
        .size           _ZN3cub18CUB_300001_SM_10006detail4scan16DeviceScanKernelINS2_10policy_hubIiiimN4cuda3std3__44plusIiEEE10Policy1000EN6thrust24THRUST_300001_SM_1000_NS6detail15normal_iteratorINSD_10device_ptrIiEEEESI_NS0_13ScanTileStateIiLb1EEES9_NS0_8NullTypeEmiLb0ESL_EEvT0_T1_T2_iT3_T4_T5_,(.L_x_427 - _ZN3cub18CUB_300001_SM_10006detail4scan16DeviceScanKernelINS2_10policy_hubIiiimN4cuda3std3__44plusIiEEE10Policy1000EN6thrust24THRUST_300001_SM_1000_NS6detail15normal_iteratorINSD_10device_ptrIiEEEESI_NS0_13ScanTileStateIiLb1EEES9_NS0_8NullTypeEmiLb0ESL_EEvT0_T1_T2_iT3_T4_T5_)
        .other          _ZN3cub18CUB_300001_SM_10006detail4scan16DeviceScanKernelINS2_10policy_hubIiiimN4cuda3std3__44plusIiEEE10Policy1000EN6thrust24THRUST_300001_SM_1000_NS6detail15normal_iteratorINSD_10device_ptrIiEEEESI_NS0_13ScanTileStateIiLb1EEES9_NS0_8NullTypeEmiLb0ESL_EEvT0_T1_T2_iT3_T4_T5_,@"STO_CUDA_ENTRY STV_DEFAULT"
_ZN3cub18CUB_300001_SM_10006detail4scan16DeviceScanKernelINS2_10policy_hubIiiimN4cuda3std3__44plusIiEEE10Policy1000EN6thrust24THRUST_300001_SM_1000_NS6detail15normal_iteratorINSD_10device_ptrIiEEEESI_NS0_13ScanTileStateIiLb1EEES9_NS0_8NullTypeEmiLb0ESL_EEvT0_T1_T2_iT3_T4_T5_:
.text._ZN3cub18CUB_300001_SM_10006detail4scan16DeviceScanKernelINS2_10policy_hubIiiimN4cuda3std3__44plusIiEEE10Policy1000EN6thrust24THRUST_300001_SM_1000_NS6detail15normal_iteratorINSD_10device_ptrIiEEEESI_NS0_13ScanTileStateIiLb1EEES9_NS0_8NullTypeEmiLb0ESL_EEvT0_T1_T2_iT3_T4_T5_:
[----:B------:R-:W-:Y:S08]  /*0000*/  LDC R1, c[0x0][0x37c] ;  /* 0x0000df00ff017b82 */ /* 0x000ff00000000800 */
[----:B------:R-:W0:Y:S01]  /*0010*/  S2UR UR6, SR_CTAID.X ;  /* 0x00000000000679c3 */ /* 0x000e220000002500 */
[----:B------:R-:W0:Y:S01]  /*0020*/  LDCU UR4, c[0x0][0x398] ;  /* 0x00007300ff0477ac */ /* 0x000e220008000800 */
[----:B------:R-:W1:Y:S01]  /*0030*/  LDCU.64 UR8, c[0x0][0x3a0] ;  /* 0x00007400ff0877ac */ /* 0x000e620008000a00 */
[----:B------:R-:W2:Y:S01]  /*0040*/  LDCU.64 UR12, c[0x0][0x358] ;  /* 0x00006b00ff0c77ac */ /* 0x000ea20008000a00 */
[----:B0-----:R-:W-:-:S04]  /*0050*/  UIADD3 UR6, UPT, UPT, UR6, UR4, URZ ;  /* 0x0000000406067290 */ /* 0x001fc8000fffe0ff */
[----:B------:R-:W-:-:S04]  /*0060*/  UIMAD.WIDE UR10, UR6, 0x1ee0, URZ ;  /* 0x00001ee0060a78a5 */ /* 0x000fc8000f8e02ff */
[----:B-1----:R-:W-:-:S04]  /*0070*/  UIADD3 UR7, UP0, UPT, -UR10, UR8, URZ ;  /* 0x000000080a077290 */ /* 0x002fc8000ff1e1ff */
[----:B------:R-:W-:Y:S02]  /*0080*/  UIADD3.X UR4, UPT, UPT, ~UR11, UR9, URZ, UP0, !UPT ;  /* 0x000000090b047290 */ /* 0x000fe400087fe5ff */
[----:B------:R-:W-:-:S04]  /*0090*/  UISETP.GE.U32.AND UP0, UPT, UR7, 0x1ee1, UPT ;  /* 0x00001ee10700788c */ /* 0x000fc8000bf06070 */
[----:B------:R-:W-:-:S09]  /*00a0*/  UISETP.GE.U32.AND.EX UP0, UPT, UR4, URZ, UPT, UP0 ;  /* 0x000000ff0400728c */ /* 0x000fd2000bf06100 */
[----:B--2---:R-:W-:Y:S05]  /*00b0*/  BRA.U !UP0, `(.L_x_0) ;  /* 0x0000001d08547547 */ /* 0x004fea000b800000 */
[----:B------:R-:W0:Y:S01]  /*00c0*/  S2R R36, SR_TID.X ;  /* 0x0000000000247919 */ /* 0x000e220000002100 */
[----:B------:R-:W1:Y:S01]  /*00d0*/  LDCU.64 UR4, c[0x0][0x380] ;  /* 0x00007000ff0477ac */ /* 0x000e620008000a00 */
[C---:B0-----:R-:W-:Y:S02]  /*00e0*/  LOP3.LUT R0, R36.reuse, 0x1f, RZ, 0xc0, !PT ;  /* 0x0000001f24007812 */ /* 0x041fe400078ec0ff */
[----:B------:R-:W-:-:S05]  /*00f0*/  LOP3.LUT R3, R36, 0x3e0, RZ, 0xc0, !PT ;  /* 0x000003e024037812 */ /* 0x000fca00078ec0ff */
[----:B------:R-:W-:-:S05]  /*0100*/  IMAD R0, R3, 0x13, R0 ;  /* 0x0000001303007824 */ /* 0x000fca00078e0200 */
[----:B------:R-:W-:-:S05]  /*0110*/  IADD3 R0, P0, PT, R0, UR10, RZ ;  /* 0x0000000a00007c10 */ /* 0x000fca000ff1e0ff */
[----:B------:R-:W-:Y:S02]  /*0120*/  IMAD.X R41, RZ, RZ, UR11, P0 ;  /* 0x0000000bff297e24 */ /* 0x000fe400080e06ff */
[----:B------:R-:W-:-:S03]  /*0130*/  IMAD.SHL.U32 R42, R0, 0x4, RZ ;  /* 0x00000004002a7824 */ /* 0x000fc600078e00ff */
[----:B------:R-:W-:Y:S02]  /*0140*/  SHF.L.U64.HI R41, R0, 0x2, R41 ;  /* 0x0000000200297819 */ /* 0x000fe40000010229 */
[----:B-1----:R-:W-:-:S04]  /*0150*/  IADD3 R2, P0, PT, R42, UR4, RZ ;  /* 0x000000042a027c10 */ /* 0x002fc8000ff1e0ff */
[----:B------:R-:W-:-:S05]  /*0160*/  IADD3.X R3, PT, PT, R41, UR5, RZ, P0, !PT ;  /* 0x0000000529037c10 */ /* 0x000fca00087fe4ff */
[----:B------:R-:W2:Y:S04]  /*0170*/  LDG.E R5, desc[UR12][R2.64] ;  /* 0x0000000c02057981 */ /* 0x000ea8000c1e1900 */
[----:B------:R-:W3:Y:S04]  /*0180*/  LDG.E R7, desc[UR12][R2.64+0x80] ;  /* 0x0000800c02077981 */ /* 0x000ee8000c1e1900 */
[----:B------:R-:W4:Y:S04]  /*0190*/  LDG.E R9, desc[UR12][R2.64+0x100] ;  /* 0x0001000c02097981 */ /* 0x000f28000c1e1900 */
[----:B------:R-:W5:Y:S04]  /*01a0*/  LDG.E R11, desc[UR12][R2.64+0x180] ;  /* 0x0001800c020b7981 */ /* 0x000f68000c1e1900 */
        /* <DEDUP_REMOVED lines=14> */
[----:B------:R-:W5:Y:S01]  /*0290*/  LDG.E R0, desc[UR12][R2.64+0x900] ;  /* 0x0009000c02007981 */ /* 0x000f62000c1e1900 */
[----:B------:R-:W0:Y:S01]  /*02a0*/  S2UR UR5, SR_CgaCtaId ;  /* 0x00000000000579c3 */ /* 0x000e220000008800 */
[----:B------:R-:W-:Y:S01]  /*02b0*/  SHF.R.U32.HI R32, RZ, 0x5, R36 ;  /* 0x00000005ff207819 */ /* 0x000fe20000011624 */
[----:B------:R-:W-:Y:S01]  /*02c0*/  UMOV UR4, 0x400 ;  /* 0x0000040000047882 */ /* 0x000fe20000000000 */
[----:B------:R-:W1:Y:S01]  /*02d0*/  S2R R44, SR_LANEID ;  /* 0x00000000002c7919 */ /* 0x000e620000000000 */
[----:B------:R-:W-:Y:S01]  /*02e0*/  UISETP.NE.AND UP0, UPT, UR6, URZ, UPT ;  /* 0x000000ff0600728c */ /* 0x000fe2000bf05270 */
[----:B------:R-:W-:Y:S01]  /*02f0*/  BSSY.RECONVERGENT B0, `(.L_x_1) ;  /* 0x000015f000007945 */ /* 0x000fe20003800200 */
[----:B0-----:R-:W-:Y:S01]  /*0300*/  ULEA UR4, UR5, UR4, 0x18 ;  /* 0x0000000405047291 */ /* 0x001fe2000f8ec0ff */
[----:B-1----:R-:W-:-:S05]  /*0310*/  IMAD R28, R32, 0x260, R44 ;  /* 0x00000260201c7824 */ /* 0x002fca00078e022c */
[----:B------:R-:W-:-:S05]  /*0320*/  LEA R28, R28, UR4, 0x2 ;  /* 0x000000041c1c7c11 */ /* 0x000fca000f8e10ff */
[----:B------:R-:W-:Y:S01]  /*0330*/  IMAD R27, R44, 0x48, R28 ;  /* 0x000000482c1b7824 */ /* 0x000fe200078e021c */
[----:B--2---:R0:W-:Y:S04]  /*0340*/  STS [R28], R5 ;  /* 0x000000051c007388 */ /* 0x0041e80000000800 */
[----:B---3--:R0:W-:Y:S04]  /*0350*/  STS [R28+0x80], R7 ;  /* 0x000080071c007388 */ /* 0x0081e80000000800 */
[----:B----4-:R0:W-:Y:S04]  /*0360*/  STS [R28+0x100], R9 ;  /* 0x000100091c007388 */ /* 0x0101e80000000800 */
[----:B-----5:R0:W-:Y:S04]  /*0370*/  STS [R28+0x180], R11 ;  /* 0x0001800b1c007388 */ /* 0x0201e80000000800 */
[----:B------:R0:W-:Y:S04]  /*0380*/  STS [R28+0x200], R13 ;  /* 0x0002000d1c007388 */ /* 0x0001e80000000800 */
        /* <DEDUP_REMOVED lines=13> */
[----:B------:R0:W-:Y:S01]  /*0460*/  STS [R28+0x900], R0 ;  /* 0x000900001c007388 */ /* 0x0001e20000000800 */
[----:B------:R-:W-:-:S03]  /*0470*/  NOP ;  /* 0x0000000000007918 */ /* 0x000fc60000000000 */
[----:B------:R0:W1:Y:S04]  /*0480*/  LDS R26, [R27] ;  /* 0x000000001b1a7984 */ /* 0x0000680000000800 */
[----:B------:R0:W2:Y:S04]  /*0490*/  LDS R25, [R27+0x4] ;  /* 0x000004001b197984 */ /* 0x0000a80000000800 */
[----:B------:R0:W3:Y:S04]  /*04a0*/  LDS R24, [R27+0x8] ;  /* 0x000008001b187984 */ /* 0x0000e80000000800 */
[----:B------:R0:W4:Y:S04]  /*04b0*/  LDS R40, [R27+0xc] ;  /* 0x00000c001b287984 */ /* 0x0001280000000800 */
[----:B------:R0:W0:Y:S04]  /*04c0*/  LDS R39, [R27+0x10] ;  /* 0x000010001b277984 */ /* 0x0000280000000800 */
        /* <DEDUP_REMOVED lines=13> */
[----:B------:R0:W0:Y:S01]  /*05a0*/  LDS R0, [R27+0x48] ;  /* 0x000048001b007984 */ /* 0x0000220000000800 */
[----:B------:R-:W-:Y:S06]  /*05b0*/  BAR.SYNC.DEFER_BLOCKING 0x0 ;  /* 0x0000000000007b1d */ /* 0x000fec0000010000 */
[----:B-1234-:R-:W-:Y:S05]  /*05c0*/  BRA.U UP0, `(.L_x_2) ;  /* 0x00000005004c7547 */ /* 0x01efea000b800000 */
[----:B------:R-:W-:Y:S02]  /*05d0*/  IADD3 R8, PT, PT, R24, R25, R26 ;  /* 0x0000001918087210 */ /* 0x000fe40007ffe01a */
[C---:B------:R-:W-:Y:S02]  /*05e0*/  ISETP.GT.AND P0, PT, R44.reuse, RZ, PT ;  /* 0x000000ff2c00720c */ /* 0x040fe40003f04270 */
[----:B0-----:R-:W-:Y:S02]  /*05f0*/  IADD3 R8, PT, PT, R39, R40, R8 ;  /* 0x0000002827087210 */ /* 0x001fe40007ffe008 */
[----:B------:R-:W-:Y:S02]  /*0600*/  ISETP.NE.AND P1, PT, R44, 0x1f, PT ;  /* 0x0000001f2c00780c */ /* 0x000fe40003f25270 */
[----:B------:R-:W-:Y:S02]  /*0610*/  IADD3 R8, PT, PT, R30, R31, R8 ;  /* 0x0000001f1e087210 */ /* 0x000fe40007ffe008 */
[----:B------:R-:W-:-:S02]  /*0620*/  ISETP.GE.U32.AND P2, PT, R36, 0x20, PT ;  /* 0x000000202400780c */ /* 0x000fc40003f46070 */
[----:B------:R-:W-:Y:S02]  /*0630*/  IADD3 R8, PT, PT, R23, R29, R8 ;  /* 0x0000001d17087210 */ /* 0x000fe40007ffe008 */
[----:B------:R-:W-:Y:S02]  /*0640*/  ISETP.NE.AND P3, PT, R44, RZ, PT ;  /* 0x000000ff2c00720c */ /* 0x000fe40003f65270 */
[----:B------:R-:W-:-:S03]  /*0650*/  IADD3 R8, PT, PT, R21, R22, R8 ;  /* 0x0000001615087210 */ /* 0x000fc60007ffe008 */
[----:B------:R-:W-:Y:S02]  /*0660*/  @!P1 LEA R34, R32, UR4, 0x2 ;  /* 0x0000000420229c11 */ /* 0x000fe4000f8e10ff */
[----:B------:R-:W-:-:S04]  /*0670*/  IADD3 R8, PT, PT, R7, R20, R8 ;  /* 0x0000001407087210 */ /* 0x000fc80007ffe008 */
[----:B------:R-:W-:-:S04]  /*0680*/  IADD3 R8, PT, PT, R5, R6, R8 ;  /* 0x0000000605087210 */ /* 0x000fc80007ffe008 */
[----:B------:R-:W-:-:S04]  /*0690*/  IADD3 R9, PT, PT, R3, R4, R8 ;  /* 0x0000000403097210 */ /* 0x000fc80007ffe008 */
[----:B------:R-:W-:-:S05]  /*06a0*/  IADD3 R9, PT, PT, R0, R2, R9 ;  /* 0x0000000200097210 */ /* 0x000fca0007ffe009 */
[----:B------:R-:W0:Y:S02]  /*06b0*/  SHFL.UP PT, R8, R9, 0x1, RZ ;  /* 0x0420000009087989 */ /* 0x000e2400000e00ff */
[----:B0-----:R-:W-:Y:S02]  /*06c0*/  SEL R8, R8, RZ, P0 ;  /* 0x000000ff08087207 */ /* 0x001fe40000000000 */
[----:B------:R-:W-:-:S03]  /*06d0*/  ISETP.GE.AND P0, PT, R44, 0x2, PT ;  /* 0x000000022c00780c */ /* 0x000fc60003f06270 */
[----:B------:R-:W-:-:S05]  /*06e0*/  IMAD.IADD R8, R9, 0x1, R8 ;  /* 0x0000000109087824 */ /* 0x000fca00078e0208 */
        /* <DEDUP_REMOVED lines=14> */
[----:B------:R-:W-:-:S03]  /*07d0*/  ISETP.NE.AND P0, PT, R32, 0x2, PT ;  /* 0x000000022000780c */ /* 0x000fc60003f05270 */
[----:B------:R-:W-:-:S05]  /*07e0*/  IMAD.IADD R33, R16, 0x1, R33 ;  /* 0x0000000110217824 */ /* 0x000fca00078e0221 */
[----:B------:R-:W-:Y:S01]  /*07f0*/  @!P1 STS [R34+0x10], R33 ;  /* 0x0000102122009388 */ /* 0x000fe20000000800 */
[----:B------:R-:W-:Y:S01]  /*0800*/  BAR.SYNC.DEFER_BLOCKING 0x0 ;  /* 0x0000000000007b1d */ /* 0x000fe20000010000 */
[----:B------:R-:W-:-:S05]  /*0810*/  ISETP.NE.AND P1, PT, R32, 0xc, PT ;  /* 0x0000000c2000780c */ /* 0x000fca0003f25270 */
[----:B------:R-:W-:Y:S04]  /*0820*/  SHFL.UP PT, R33, R33, 0x1, RZ ;  /* 0x0420000021217989 */ /* 0x000fe800000e00ff */
[----:B------:R-:W0:Y:S04]  /*0830*/  LDS.128 R8, [UR4+0x10] ;  /* 0x00001004ff087984 */ /* 0x000e280008000c00 */
[----:B------:R-:W1:Y:S04]  /*0840*/  LDS.128 R12, [UR4+0x20] ;  /* 0x00002004ff0c7984 */ /* 0x000e680008000c00 */
[----:B------:R-:W2:Y:S01]  /*0850*/  LDS.128 R16, [UR4+0x30] ;  /* 0x00003004ff107984 */ /* 0x000ea20008000c00 */
[----:B0-----:R-:W-:-:S04]  /*0860*/  IMAD.IADD R9, R8, 0x1, R9 ;  /* 0x0000000108097824 */ /* 0x001fc800078e0209 */
[----:B------:R-:W-:Y:S01]  /*0870*/  IMAD.IADD R10, R10, 0x1, R9 ;  /* 0x000000010a0a7824 */ /* 0x000fe200078e0209 */
[----:B------:R-:W-:Y:S02]  /*0880*/  SEL R8, R9, R8, !P0 ;  /* 0x0000000809087207 */ /* 0x000fe40004000000 */
[----:B------:R-:W-:Y:S01]  /*0890*/  ISETP.NE.AND P0, PT, R32, 0x3, PT ;  /* 0x000000032000780c */ /* 0x000fe20003f05270 */
[----:B------:R-:W-:Y:S01]  /*08a0*/  IMAD.IADD R11, R11, 0x1, R10 ;  /* 0x000000010b0b7824 */ /* 0x000fe200078e020a */
[----:B------:R-:W-:Y:S02]  /*08b0*/  SEL R9, R33, RZ, P3 ;  /* 0x000000ff21097207 */ /* 0x000fe40001800000 */
[----:B------:R-:W-:Y:S01]  /*08c0*/  SEL R8, R10, R8, !P0 ;  /* 0x000000080a087207 */ /* 0x000fe20004000000 */
[----:B-1----:R-:W-:Y:S01]  /*08d0*/  IMAD.IADD R12, R11, 0x1, R12 ;  /* 0x000000010b0c7824 */ /* 0x002fe200078e020c */
[----:B------:R-:W-:-:S03]  /*08e0*/  ISETP.NE.AND P0, PT, R32, 0x4, PT ;  /* 0x000000042000780c */ /* 0x000fc60003f05270 */
[----:B------:R-:W-:Y:S01]  /*08f0*/  IMAD.IADD R13, R13, 0x1, R12 ;  /* 0x000000010d0d7824 */ /* 0x000fe200078e020c */
[----:B------:R-:W-:Y:S02]  /*0900*/  SEL R8, R11, R8, !P0 ;  /* 0x000000080b087207 */ /* 0x000fe40004000000 */
[----:B------:R-:W-:Y:S01]  /*0910*/  ISETP.NE.AND P0, PT, R32, 0x5, PT ;  /* 0x000000052000780c */ /* 0x000fe20003f05270 */
[----:B------:R-:W-:-:S03]  /*0920*/  IMAD.IADD R14, R14, 0x1, R13 ;  /* 0x000000010e0e7824 */ /* 0x000fc600078e020d */
[----:B------:R-:W-:Y:S01]  /*0930*/  SEL R8, R12, R8, !P0 ;  /* 0x000000080c087207 */ /* 0x000fe20004000000 */
[----:B------:R-:W-:Y:S01]  /*0940*/  IMAD.IADD R15, R15, 0x1, R14 ;  /* 0x000000010f0f7824 */ /* 0x000fe200078e020e */
[----:B------:R-:W-:-:S03]  /*0950*/  ISETP.NE.AND P0, PT, R32, 0x6, PT ;  /* 0x000000062000780c */ /* 0x000fc60003f05270 */
[----:B--2---:R-:W-:Y:S01]  /*0960*/  IMAD.IADD R16, R15, 0x1, R16 ;  /* 0x000000010f107824 */ /* 0x004fe200078e0210 */
[----:B------:R-:W-:Y:S02]  /*0970*/  SEL R8, R13, R8, !P0 ;  /* 0x000000080d087207 */ /* 0x000fe40004000000 */
[----:B------:R-:W-:Y:S01]  /*0980*/  ISETP.NE.AND P0, PT, R32, 0x7, PT ;  /* 0x000000072000780c */ /* 0x000fe20003f05270 */
[----:B------:R-:W-:-:S03]  /*0990*/  IMAD.IADD R17, R17, 0x1, R16 ;  /* 0x0000000111117824 */ /* 0x000fc600078e0210 */
[----:B------:R-:W-:Y:S01]  /*09a0*/  SEL R8, R14, R8, !P0 ;  /* 0x000000080e087207 */ /* 0x000fe20004000000 */
[----:B------:R-:W-:Y:S01]  /*09b0*/  IMAD.IADD R18, R18, 0x1, R17 ;  /* 0x0000000112127824 */ /* 0x000fe200078e0211 */
[----:B------:R-:W-:-:S03]  /*09c0*/  ISETP.NE.AND P0, PT, R32, 0x8, PT ;  /* 0x000000082000780c */ /* 0x000fc60003f05270 */
[----:B------:R-:W-:Y:S01]  /*09d0*/  IMAD.IADD R19, R19, 0x1, R18 ;  /* 0x0000000113137824 */ /* 0x000fe200078e0212 */
[----:B------:R-:W-:Y:S02]  /*09e0*/  SEL R8, R15, R8, !P0 ;  /* 0x000000080f087207 */ /* 0x000fe40004000000 */
[----:B------:R-:W-:-:S04]  /*09f0*/  ISETP.NE.AND P0, PT, R32, 0x9, PT ;  /* 0x000000092000780c */ /* 0x000fc80003f05270 */
[----:B------:R-:W-:Y:S02]  /*0a00*/  SEL R8, R16, R8, !P0 ;  /* 0x0000000810087207 */ /* 0x000fe40004000000 */
[----:B------:R-:W-:-:S04]  /*0a10*/  ISETP.NE.AND P0, PT, R32, 0xa, PT ;  /* 0x0000000a2000780c */ /* 0x000fc80003f05270 */
[----:B------:R-:W-:Y:S02]  /*0a20*/  SEL R8, R17, R8, !P0 ;  /* 0x0000000811087207 */ /* 0x000fe40004000000 */
[----:B------:R-:W-:-:S04]  /*0a30*/  ISETP.NE.AND P0, PT, R32, 0xb, PT ;  /* 0x0000000b2000780c */ /* 0x000fc80003f05270 */
[----:B------:R-:W-:Y:S02]  /*0a40*/  SEL R8, R18, R8, !P0 ;  /* 0x0000000812087207 */ /* 0x000fe40004000000 */
[----:B------:R-:W-:Y:S02]  /*0a50*/  ISETP.NE.AND P0, PT, R36, RZ, PT ;  /* 0x000000ff2400720c */ /* 0x000fe40003f05270 */
[----:B------:R-:W-:-:S05]  /*0a60*/  SEL R8, R19, R8, !P1 ;  /* 0x0000000813087207 */ /* 0x000fca0004800000 */
[----:B------:R-:W-:-:S06]  /*0a70*/  @P2 IMAD.IADD R33, R8, 0x1, R9 ;  /* 0x0000000108212824 */ /* 0x000fcc00078e0209 */
[----:B------:R-:W-:Y:S05]  /*0a80*/  @P0 BRA `(.L_x_3) ;  /* 0x0000000c00940947 */ /* 0x000fea0003800000 */
[----:B------:R-:W0:Y:S01]  /*0a90*/  LDS R12, [UR4+0x40] ;  /* 0x00004004ff0c7984 */ /* 0x000e220008000800 */
[----:B------:R-:W1:Y:S01]  /*0aa0*/  LDC.64 R10, c[0x0][0x390] ;  /* 0x0000e400ff0a7b82 */ /* 0x000e620000000a00 */
[----:B------:R-:W-:Y:S02]  /*0ab0*/  IMAD.MOV.U32 R8, RZ, RZ, 0x65 ;  /* 0x00000065ff087424 */ /* 0x000fe400078e00ff */
[----:B------:R-:W-:Y:S02]  /*0ac0*/  IMAD.MOV.U32 R33, RZ, RZ, RZ ;  /* 0x000000ffff217224 */ /* 0x000fe400078e00ff */
[----:B0-----:R-:W-:-:S05]  /*0ad0*/  IMAD.IADD R9, R19, 0x1, R12 ;  /* 0x0000000113097824 */ /* 0x001fca00078e020c */
[----:B-1----:R0:W-:Y:S01]  /*0ae0*/  ST.E.64.STRONG.GPU desc[UR12][R10.64+0x100], R8 ;  /* 0x000100080a007985 */ /* 0x0021e2000c10fb0c */
[----:B------:R-:W-:Y:S05]  /*0af0*/  BRA `(.L_x_3) ;  /* 0x0000000c00787947 */ /* 0x000fea0003800000 */
.L_x_2:
[----:B------:R-:W-:Y:S02]  /*0b00*/  IADD3 R8, PT, PT, R24, R25, R26 ;  /* 0x0000001918087210 */ /* 0x000fe40007ffe01a */
[C---:B------:R-:W-:Y:S02]  /*0b10*/  ISETP.GT.AND P0, PT, R44.reuse, RZ, PT ;  /* 0x000000ff2c00720c */ /* 0x040fe40003f04270 */
[----:B0-----:R-:W-:Y:S02]  /*0b20*/  IADD3 R8, PT, PT, R39, R40, R8 ;  /* 0x0000002827087210 */ /* 0x001fe40007ffe008 */
[----:B------:R-:W-:Y:S02]  /*0b30*/  ISETP.NE.AND P1, PT, R44, 0x1f, PT ;  /* 0x0000001f2c00780c */ /* 0x000fe40003f25270 */
[----:B------:R-:W-:Y:S02]  /*0b40*/  IADD3 R8, PT, PT, R30, R31, R8 ;  /* 0x0000001f1e087210 */ /* 0x000fe40007ffe008 */
[----:B------:R-:W-:-:S02]  /*0b50*/  ISETP.NE.AND P2, PT, R44, RZ, PT ;  /* 0x000000ff2c00720c */ /* 0x000fc40003f45270 */
[----:B------:R-:W-:-:S04]  /*0b60*/  IADD3 R8, PT, PT, R23, R29, R8 ;  /* 0x0000001d17087210 */ /* 0x000fc80007ffe008 */
        /* <DEDUP_REMOVED lines=45> */
[----:B------:R-:W-:Y:S01]  /*0e40*/  IMAD.IADD R14, R14, 0x1, R13 ;  /* 0x000000010e0e7824 */ /* 0x000fe200078e020d */
[----:B------:R-:W0:Y:S02]  /*0e50*/  LDS R11, [UR4+0x40] ;  /* 0x00004004ff0b7984 */ /* 0x000e240008000800 */
        /* <DEDUP_REMOVED lines=18> */
[C---:B------:R-:W-:Y:S01]  /*0f80*/  ISETP.GT.U32.AND P0, PT, R36.reuse, 0x1f, PT ;  /* 0x0000001f2400780c */ /* 0x040fe20003f04070 */
[C---:B0-----:R-:W-:Y:S01]  /*0f90*/  IMAD.IADD R11, R19.reuse, 0x1, R11 ;  /* 0x00000001130b7824 */ /* 0x041fe200078e020b */
[----:B------:R-:W-:Y:S02]  /*0fa0*/  SEL R8, R19, R8, !P1 ;  /* 0x0000000813087207 */ /* 0x000fe40004800000 */
[----:B------:R-:W-:-:S03]  /*0fb0*/  ISETP.GE.U32.AND P1, PT, R36, 0x20, PT ;  /* 0x000000202400780c */ /* 0x000fc60003f26070 */
[----:B------:R-:W-:-:S05]  /*0fc0*/  IMAD.IADD R8, R8, 0x1, R9 ;  /* 0x0000000108087824 */ /* 0x000fca00078e0209 */
[----:B------:R-:W-:Y:S01]  /*0fd0*/  SEL R43, R33, R8, !P1 ;  /* 0x00000008212b7207 */ /* 0x000fe20004800000 */
[----:B------:R-:W-:Y:S06]  /*0fe0*/  @P0 BRA `(.L_x_4) ;  /* 0x0000000800140947 */ /* 0x000fec0003800000 */
[----:B------:R-:W0:Y:S01]  /*0ff0*/  LDC.64 R16, c[0x0][0x390] ;  /* 0x0000e400ff107b82 */ /* 0x000e220000000a00 */
[----:B------:R-:W-:Y:S01]  /*1000*/  ISETP.NE.AND P1, PT, R36, RZ, PT ;  /* 0x000000ff2400720c */ /* 0x000fe20003f25270 */
[----:B------:R-:W-:Y:S01]  /*1010*/  IMAD.U32 R13, RZ, RZ, UR6 ;  /* 0x00000006ff0d7e24 */ /* 0x000fe2000f8e00ff */
[----:B------:R-:W-:-:S05]  /*1020*/  LOP3.LUT R18, RZ, R36, RZ, 0x33, !PT ;  /* 0x00000024ff127212 */ /* 0x000fca00078e33ff */
[----:B------:R-:W-:-:S06]  /*1030*/  VIADD R18, R18, UR6 ;  /* 0x0000000612127c36 */ /* 0x000fcc0008000000 */
[----:B------:R-:W-:Y:S01]  /*1040*/  @!P1 IMAD.MOV.U32 R10, RZ, RZ, 0x64 ;  /* 0x00000064ff0a9424 */ /* 0x000fe200078e00ff */
[----:B------:R1:W-:Y:S01]  /*1050*/  @!P1 STS [UR4+0xc], R11 ;  /* 0x00000c0bff009988 */ /* 0x0003e20008000804 */
[----:B0-----:R-:W-:-:S04]  /*1060*/  IMAD.WIDE R12, R13, 0x8, R16 ;  /* 0x000000080d0c7825 */ /* 0x001fc800078e0210 */
[----:B------:R-:W-:Y:S01]  /*1070*/  IMAD.WIDE R16, R18, 0x8, R16 ;  /* 0x0000000812107825 */ /* 0x000fe200078e0210 */
[----:B------:R1:W-:Y:S01]  /*1080*/  @!P1 ST.E.64.STRONG.GPU desc[UR12][R12.64+0x100], R10 ;  /* 0x0001000a0c009985 */ /* 0x0003e2000c10fb0c */
[----:B------:R-:W-:Y:S05]  /*1090*/  NANOSLEEP 0x226 ;  /* 0x000002260000795d */ /* 0x000fea0003800000 */
[----:B------:R-:W2:Y:S01]  /*10a0*/  LD.E.64.STRONG.GPU R14, desc[UR12][R16.64+0x100] ;  /* 0x0001000c100e7980 */ /* 0x000ea2000c10fb00 */
[----:B------:R-:W-:Y:S01]  /*10b0*/  UMOV UR5, 0xffffffff ;  /* 0xffffffff00057882 */ /* 0x000fe20000000000 */
[----:B--2---:R-:W-:Y:S02]  /*10c0*/  ISETP.NE.AND P0, PT, R14, 0x63, PT ;  /* 0x000000630e00780c */ /* 0x004fe40003f05270 */
[----:B-1----:R-:W-:Y:S11]  /*10d0*/  BRA.DIV UR5, `(.L_x_5) ;  /* 0x00000032052c7947 */ /* 0x002ff6000b800000 */
[----:B------:R-:W-:-:S13]  /*10e0*/  VOTE.ANY P0, !P0 ;  /* 0x0000000000ff7806 */ /* 0x000fda0004000100 */
.L_x_34:
[----:B------:R-:W-:Y:S05]  /*10f0*/  @!P0 BRA `(.L_x_6) ;  /* 0x0000000000248947 */ /* 0x000fea0003800000 */
[----:B------:R-:W-:-:S07]  /*1100*/  IMAD.MOV.U32 R9, RZ, RZ, 0x1de ;  /* 0x000001deff097424 */ /* 0x000fce00078e00ff */
.L_x_8:
[----:B------:R-:W-:Y:S05]  /*1110*/  NANOSLEEP R9 ;  /* 0x000000090000735d */ /* 0x000fea0003800000 */
[----:B------:R-:W2:Y:S01]  /*1120*/  LD.E.64.STRONG.GPU R14, desc[UR12][R16.64+0x100] ;  /* 0x0001000c100e7980 */ /* 0x000ea2000c10fb00 */
[----:B------:R-:W-:Y:S01]  /*1130*/  UMOV UR5, 0xffffffff ;  /* 0xffffffff00057882 */ /* 0x000fe20000000000 */
[----:B------:R-:W-:Y:S02]  /*1140*/  SHF.R.U32.HI R9, RZ, 0x1, R9 ;  /* 0x00000001ff097819 */ /* 0x000fe40000011609 */
[----:B--2---:R-:W-:Y:S01]  /*1150*/  ISETP.NE.AND P0, PT, R14, 0x63, PT ;  /* 0x000000630e00780c */ /* 0x004fe20003f05270 */
[----:B------:R-:W-:-:S12]  /*1160*/  BRA.DIV UR5, `(.L_x_7) ;  /* 0x0000003205287947 */ /* 0x000fd8000b800000 */
[----:B------:R-:W-:-:S13]  /*1170*/  VOTE.ANY P0, !P0 ;  /* 0x0000000000ff7806 */ /* 0x000fda0004000100 */
.L_x_37:
[----:B------:R-:W-:Y:S05]  /*1180*/  @P0 BRA `(.L_x_8) ;  /* 0xfffffffc00e00947 */ /* 0x000fea000383ffff */
.L_x_6:
[----:B------:R-:W-:Y:S01]  /*1190*/  UMOV UR5, 0xffffffff ;  /* 0xffffffff00057882 */ /* 0x000fe20000000000 */
[----:B------:R-:W-:Y:S02]  /*11a0*/  ISETP.NE.AND P2, PT, R14, 0x65, PT ;  /* 0x000000650e00780c */ /* 0x000fe40003f45270 */
[----:B------:R-:W-:Y:S11]  /*11b0*/  BRA.DIV UR5, `(.L_x_9) ;  /* 0x0000003205347947 */ /* 0x000ff6000b800000 */
[----:B------:R-:W0:Y:S01]  /*11c0*/  S2R R45, SR_GEMASK ;  /* 0x00000000002d7919 */ /* 0x000e220000003c00 */
[----:B------:R-:W-:Y:S01]  /*11d0*/  VOTE.ANY R8, PT, !P2 ;  /* 0x0000000000087806 */ /* 0x000fe200050e0100 */
[C---:B------:R-:W-:Y:S02]  /*11e0*/  VIADD R33, R44.reuse, 0x2 ;  /* 0x000000022c217836 */ /* 0x040fe40000000000 */
[C---:B------:R-:W-:Y:S02]  /*11f0*/  VIADD R32, R44.reuse, 0x4 ;  /* 0x000000042c207836 */ /* 0x040fe40000000000 */
[C---:B------:R-:W-:Y:S02]  /*1200*/  VIADD R19, R44.reuse, 0x8 ;  /* 0x000000082c137836 */ /* 0x040fe40000000000 */
[----:B------:R-:W-:Y:S01]  /*1210*/  VIADD R34, R44, 0x10 ;  /* 0x000000102c227836 */ /* 0x000fe20000000000 */
[----:B0-----:R-:W-:-:S05]  /*1220*/  LOP3.LUT R8, R8, 0x80000000, R45, 0xec, !PT ;  /* 0x8000000008087812 */ /* 0x001fca00078eec2d */
[----:B------:R-:W-:-:S05]  /*1230*/  VIADD R9, R8, 0xffffffff ;  /* 0xffffffff08097836 */ /* 0x000fca0000000000 */
[----:B------:R-:W-:-:S04]  /*1240*/  LOP3.LUT R9, R8, R9, RZ, 0xc, !PT ;  /* 0x0000000908097212 */ /* 0x000fc800078e0cff */
[----:B------:R0:W1:Y:S02]  /*1250*/  POPC R38, R9 ;  /* 0x0000000900267309 */ /* 0x0000640000000000 */
[----:B0-----:R-:W0:Y:S01]  /*1260*/  LDC.64 R8, c[0x0][0x390] ;  /* 0x0000e400ff087b82 */ /* 0x001e220000000a00 */
[----:B-1----:R-:W1:Y:S01]  /*1270*/  SHFL.DOWN PT, R16, R15, 0x1, R38 ;  /* 0x082000000f107989 */ /* 0x002e6200000e0026 */
[-C--:B------:R-:W-:Y:S02]  /*1280*/  ISETP.GE.AND P0, PT, R44, R38.reuse, PT ;  /* 0x000000262c00720c */ /* 0x080fe40003f06270 */
[-C--:B------:R-:W-:Y:S02]  /*1290*/  ISETP.GT.AND P2, PT, R34, R38.reuse, PT ;  /* 0x000000262200720c */ /* 0x080fe40003f44270 */
[----:B-1----:R-:W-:Y:S02]  /*12a0*/  SEL R16, R16, RZ, !P0 ;  /* 0x000000ff10107207 */ /* 0x002fe40004000000 */
[----:B------:R-:W-:-:S03]  /*12b0*/  ISETP.GT.AND P0, PT, R33, R38, PT ;  /* 0x000000262100720c */ /* 0x000fc60003f04270 */
[----:B------:R-:W-:-:S05]  /*12c0*/  IMAD.IADD R17, R16, 0x1, R15 ;  /* 0x0000000110117824 */ /* 0x000fca00078e020f */
[----:B------:R-:W1:Y:S02]  /*12d0*/  SHFL.DOWN PT, R16, R17, 0x2, R38 ;  /* 0x0840000011107989 */ /* 0x000e6400000e0026 */
[----:B-1----:R-:W-:Y:S02]  /*12e0*/  SEL R16, R16, RZ, !P0 ;  /* 0x000000ff10107207 */ /* 0x002fe40004000000 */
[----:B------:R-:W-:-:S03]  /*12f0*/  ISETP.GT.AND P0, PT, R32, R38, PT ;  /* 0x000000262000720c */ /* 0x000fc60003f04270 */
[----:B------:R-:W-:-:S05]  /*1300*/  IMAD.IADD R35, R17, 0x1, R16 ;  /* 0x0000000111237824 */ /* 0x000fca00078e0210 */
[----:B------:R-:W1:Y:S02]  /*1310*/  SHFL.DOWN PT, R16, R35, 0x4, R38 ;  /* 0x0880000023107989 */ /* 0x000e6400000e0026 */
[----:B-1----:R-:W-:Y:S02]  /*1320*/  SEL R16, R16, RZ, !P0 ;  /* 0x000000ff10107207 */ /* 0x002fe40004000000 */
[----:B------:R-:W-:-:S03]  /*1330*/  ISETP.GT.AND P0, PT, R19, R38, PT ;  /* 0x000000261300720c */ /* 0x000fc60003f04270 */
[----:B------:R-:W-:Y:S01]  /*1340*/  IMAD.IADD R37, R35, 0x1, R16 ;  /* 0x0000000123257824 */ /* 0x000fe200078e0210 */
[----:B0-----:R-:W-:-:S04]  /*1350*/  IADD3 R35, P3, PT, R8, 0x100, RZ ;  /* 0x0000010008237810 */ /* 0x001fc80007f7e0ff */
[----:B------:R-:W0:Y:S02]  /*1360*/  SHFL.DOWN PT, R16, R37, 0x8, R38 ;  /* 0x0900000025107989 */ /* 0x000e2400000e0026 */
[----:B0-----:R-:W-:Y:S02]  /*1370*/  SEL R16, R16, RZ, !P0 ;  /* 0x000000ff10107207 */ /* 0x001fe40004000000 */
[----:B------:R-:W-:-:S03]  /*1380*/  ISETP.NE.AND P0, PT, R14, 0x65, PT ;  /* 0x000000650e00780c */ /* 0x000fc60003f05270 */
[----:B------:R-:W-:Y:S02]  /*1390*/  IMAD.IADD R17, R37, 0x1, R16 ;  /* 0x0000000125117824 */ /* 0x000fe400078e0210 */
[----:B------:R-:W-:-:S03]  /*13a0*/  IMAD.X R37, RZ, RZ, R9, P3 ;  /* 0x000000ffff257224 */ /* 0x000fc600018e0609 */
[----:B------:R-:W0:Y:S05]  /*13b0*/  SHFL.DOWN PT, R16, R17, 0x10, R38 ;  /* 0x0a00000011107989 */ /* 0x000e2a00000e0026 */
[----:B------:R-:W-:Y:S02]  /*13c0*/  VOTE.ALL P0, P0 ;  /* 0x0000000000ff7806 */ /* 0x000fe40000000000 */
[----:B0-----:R-:W-:-:S05]  /*13d0*/  SEL R16, R16, RZ, !P2 ;  /* 0x000000ff10107207 */ /* 0x001fca0005000000 */
[----:B------:R-:W-:-:S07]  /*13e0*/  IMAD.IADD R36, R17, 0x1, R16 ;  /* 0x0000000111247824 */ /* 0x000fce00078e0210 */
.L_x_46:
[----:B------:R-:W-:Y:S05]  /*13f0*/  @!P0 BRA `(.L_x_10) ;  /* 0x0000000000d48947 */ /* 0x000fea0003800000 */
[----:B------:R-:W-:-:S07]  /*1400*/  IMAD.MOV.U32 R38, RZ, RZ, 0x1de ;  /* 0x000001deff267424 */ /* 0x000fce00078e00ff */
.L_x_16:
[----:B------:R-:W-:Y:S02]  /*1410*/  IMAD.MOV.U32 R8, RZ, RZ, R35 ;  /* 0x000000ffff087224 */ /* 0x000fe400078e0023 */
[----:B------:R-:W-:Y:S02]  /*1420*/  IMAD.MOV.U32 R9, RZ, RZ, R37 ;  /* 0x000000ffff097224 */ /* 0x000fe400078e0025 */
[----:B------:R-:W-:-:S05]  /*1430*/  IMAD.WIDE R16, R18, 0x8, R8 ;  /* 0x0000000812107825 */ /* 0x000fca00078e0208 */
[----:B------:R-:W2:Y:S01]  /*1440*/  LD.E.64.STRONG.GPU R14, desc[UR12][R16.64+-0x100] ;  /* 0xffff000c100e7980 */ /* 0x000ea2000c10fb00 */
[----:B------:R-:W-:Y:S05]  /*1450*/  YIELD ;  /* 0x0000000000007946 */ /* 0x000fea0003800000 */
[----:B------:R-:W-:Y:S01]  /*1460*/  UMOV UR5, 0xffffffff ;  /* 0xffffffff00057882 */ /* 0x000fe20000000000 */
[----:B------:R-:W-:Y:S02]  /*1470*/  SHF.R.U32.HI R38, RZ, 0x1, R38 ;  /* 0x00000001ff267819 */ /* 0x000fe40000011626 */
[----:B--2---:R-:W-:Y:S01]  /*1480*/  ISETP.NE.AND P0, PT, R14, 0x63, PT ;  /* 0x000000630e00780c */ /* 0x004fe20003f05270 */
[----:B------:R-:W-:-:S12]  /*1490*/  BRA.DIV UR5, `(.L_x_11) ;  /* 0x0000003205847947 */ /* 0x000fd8000b800000 */
[----:B------:R-:W-:-:S13]  /*14a0*/  VOTE.ANY P0, !P0 ;  /* 0x0000000000ff7806 */ /* 0x000fda0004000100 */
.L_x_49:
[----:B------:R-:W-:Y:S05]  /*14b0*/  @!P0 BRA `(.L_x_12) ;  /* 0x0000000000248947 */ /* 0x000fea0003800000 */
[----:B------:R-:W-:-:S07]  /*14c0*/  IMAD.MOV.U32 R9, RZ, RZ, R38 ;  /* 0x000000ffff097224 */ /* 0x000fce00078e0026 */
.L_x_14:
[----:B------:R-:W-:Y:S05]  /*14d0*/  NANOSLEEP R9 ;  /* 0x000000090000735d */ /* 0x000fea0003800000 */
[----:B------:R-:W2:Y:S01]  /*14e0*/  LD.E.64.STRONG.GPU R14, desc[UR12][R16.64+-0x100] ;  /* 0xffff000c100e7980 */ /* 0x000ea2000c10fb00 */
[----:B------:R-:W-:Y:S01]  /*14f0*/  UMOV UR5, 0xffffffff ;  /* 0xffffffff00057882 */ /* 0x000fe20000000000 */
[----:B------:R-:W-:Y:S02]  /*1500*/  SHF.R.U32.HI R9, RZ, 0x1, R9 ;  /* 0x00000001ff097819 */ /* 0x000fe40000011609 */
[----:B--2---:R-:W-:Y:S01]  /*1510*/  ISETP.NE.AND P0, PT, R14, 0x63, PT ;  /* 0x000000630e00780c */ /* 0x004fe20003f05270 */
[----:B------:R-:W-:-:S12]  /*1520*/  BRA.DIV UR5, `(.L_x_13) ;  /* 0x0000003205807947 */ /* 0x000fd8000b800000 */
[----:B------:R-:W-:-:S13]  /*1530*/  VOTE.ANY P0, !P0 ;  /* 0x0000000000ff7806 */ /* 0x000fda0004000100 */
.L_x_52:
[----:B------:R-:W-:Y:S05]  /*1540*/  @P0 BRA `(.L_x_14) ;  /* 0xfffffffc00e00947 */ /* 0x000fea000383ffff */
.L_x_12:
[----:B------:R-:W-:Y:S01]  /*1550*/  UMOV UR5, 0xffffffff ;  /* 0xffffffff00057882 */ /* 0x000fe20000000000 */
[----:B------:R-:W-:Y:S02]  /*1560*/  ISETP.NE.AND P0, PT, R14, 0x65, PT ;  /* 0x000000650e00780c */ /* 0x000fe40003f05270 */
[----:B------:R-:W-:Y:S11]  /*1570*/  BRA.DIV UR5, `(.L_x_15) ;  /* 0x00000032058c7947 */ /* 0x000ff6000b800000 */
[----:B------:R-:W-:Y:S01]  /*1580*/  VOTE.ANY R8, PT, !P0 ;  /* 0x0000000000087806 */ /* 0x000fe200040e0100 */
[----:B------:R-:W-:-:S03]  /*1590*/  VIADD R18, R18, 0xffffffe0 ;  /* 0xffffffe012127836 */ /* 0x000fc60000000000 */
[----:B------:R-:W-:-:S05]  /*15a0*/  LOP3.LUT R8, R8, 0x80000000, R45, 0xec, !PT ;  /* 0x8000000008087812 */ /* 0x000fca00078eec2d */
[----:B------:R-:W-:-:S05]  /*15b0*/  VIADD R9, R8, 0xffffffff ;  /* 0xffffffff08097836 */ /* 0x000fca0000000000 */
[----:B------:R-:W-:-:S06]  /*15c0*/  LOP3.LUT R9, R8, R9, RZ, 0xc, !PT ;  /* 0x0000000908097212 */ /* 0x000fcc00078e0cff */
[----:B------:R-:W0:Y:S02]  /*15d0*/  POPC R9, R9 ;  /* 0x0000000900097309 */ /* 0x000e240000000000 */
[----:B0-----:R-:W0:Y:S01]  /*15e0*/  SHFL.DOWN PT, R16, R15, 0x1, R9 ;  /* 0x082000000f107989 */ /* 0x001e2200000e0009 */
[-C--:B------:R-:W-:Y:S02]  /*15f0*/  ISETP.GE.AND P0, PT, R44, R9.reuse, PT ;  /* 0x000000092c00720c */ /* 0x080fe40003f06270 */
[-C--:B------:R-:W-:Y:S02]  /*1600*/  ISETP.GT.AND P2, PT, R34, R9.reuse, PT ;  /* 0x000000092200720c */ /* 0x080fe40003f44270 */
[----:B0-----:R-:W-:Y:S02]  /*1610*/  SEL R16, R16, RZ, !P0 ;  /* 0x000000ff10107207 */ /* 0x001fe40004000000 */
[----:B------:R-:W-:-:S03]  /*1620*/  ISETP.GT.AND P0, PT, R33, R9, PT ;  /* 0x000000092100720c */ /* 0x000fc60003f04270 */
[----:B------:R-:W-:-:S05]  /*1630*/  IMAD.IADD R15, R16, 0x1, R15 ;  /* 0x00000001100f7824 */ /* 0x000fca00078e020f */
[----:B------:R-:W0:Y:S02]  /*1640*/  SHFL.DOWN PT, R16, R15, 0x2, R9 ;  /* 0x084000000f107989 */ /* 0x000e2400000e0009 */
        /* <DEDUP_REMOVED lines=9> */
[----:B------:R-:W-:-:S03]  /*16e0*/  ISETP.NE.AND P0, PT, R14, 0x65, PT ;  /* 0x000000650e00780c */ /* 0x000fc60003f05270 */
[----:B------:R-:W-:-:S05]  /*16f0*/  IMAD.IADD R15, R15, 0x1, R16 ;  /* 0x000000010f0f7824 */ /* 0x000fca00078e0210 */
[----:B------:R-:W0:Y:S05]  /*1700*/  SHFL.DOWN PT, R16, R15, 0x10, R9 ;  /* 0x0a0000000f107989 */ /* 0x000e2a00000e0009 */
[----:B------:R-:W-:Y:S02]  /*1710*/  VOTE.ALL P0, P0 ;  /* 0x0000000000ff7806 */ /* 0x000fe40000000000 */
[----:B0-----:R-:W-:-:S04]  /*1720*/  SEL R16, R16, RZ, !P2 ;  /* 0x000000ff10107207 */ /* 0x001fc80005000000 */
[----:B------:R-:W-:-:S07]  /*1730*/  IADD3 R36, PT, PT, R15, R16, R36 ;  /* 0x000000100f247210 */ /* 0x000fce0007ffe024 */
.L_x_61:
[----:B------:R-:W-:Y:S05]  /*1740*/  @P0 BRA `(.L_x_16) ;  /* 0xfffffffc00300947 */ /* 0x000fea000383ffff */
.L_x_10:
[----:B------:R-:W-:Y:S01]  /*1750*/  ISETP.NE.AND P0, PT, R44, RZ, PT ;  /* 0x000000ff2c00720c */ /* 0x000fe20003f05270 */
[----:B------:R-:W0:Y:S01]  /*1760*/  @!P1 S2R R9, SR_CgaCtaId ;  /* 0x0000000000099919 */ /* 0x000e220000008800 */
[----:B------:R-:W-:Y:S01]  /*1770*/  @!P1 MOV R8, 0x400 ;  /* 0x0000040000089802 */ /* 0x000fe20000000f00 */
[----:B------:R-:W-:Y:S02]  /*1780*/  @!P1 IMAD.IADD R11, R11, 0x1, R36 ;  /* 0x000000010b0b9824 */ /* 0x000fe400078e0224 */
[----:B------:R-:W-:-:S05]  /*1790*/  @!P1 IMAD.MOV.U32 R10, RZ, RZ, 0x65 ;  /* 0x00000065ff0a9424 */ /* 0x000fca00078e00ff */
[----:B------:R1:W-:Y:S03]  /*17a0*/  @!P1 ST.E.64.STRONG.GPU desc[UR12][R12.64+0x100], R10 ;  /* 0x0001000a0c009985 */ /* 0x0003e6000c10fb0c */
[----:B------:R-:W-:Y:S01]  /*17b0*/  @!P0 MOV R14, 0x400 ;  /* 0x00000400000e8802 */ /* 0x000fe20000000f00 */
[----:B------:R-:W2:Y:S01]  /*17c0*/  @!P0 S2R R15, SR_CgaCtaId ;  /* 0x00000000000f8919 */ /* 0x000ea20000008800 */
[----:B0-----:R-:W-:Y:S01]  /*17d0*/  @!P1 LEA R9, R9, R8, 0x18 ;  /* 0x0000000809099211 */ /* 0x001fe200078ec0ff */
[----:B------:R-:W-:Y:S02]  /*17e0*/  IMAD.MOV.U32 R8, RZ, RZ, R43 ;  /* 0x000000ffff087224 */ /* 0x000fe400078e002b */
[----:B------:R-:W-:Y:S02]  /*17f0*/  @!P0 IMAD.MOV.U32 R8, RZ, RZ, R36 ;  /* 0x000000ffff088224 */ /* 0x000fe400078e0024 */
[----:B------:R1:W-:Y:S04]  /*1800*/  @!P1 STS [R9+0x8], R11 ;  /* 0x0000080b09009388 */ /* 0x0003e80000000800 */
[----:B------:R1:W-:Y:S01]  /*1810*/  @!P1 STS [R9+0x4], R36 ;  /* 0x0000042409009388 */ /* 0x0003e20000000800 */
[----:B--2---:R-:W-:-:S05]  /*1820*/  @!P0 LEA R15, R15, R14, 0x18 ;  /* 0x0000000e0f0f8211 */ /* 0x004fca00078ec0ff */
[----:B------:R1:W-:Y:S02]  /*1830*/  @!P0 STS [R15+0x54], R36 ;  /* 0x000054240f008388 */ /* 0x0003e40000000800 */
.L_x_4:
[----:B------:R-:W-:Y:S05]  /*1840*/  WARPSYNC.ALL ;  /* 0x0000000000007948 */ /* 0x000fea0003800000 */
[----:B------:R-:W0:Y:S08]  /*1850*/  S2UR UR7, SR_CgaCtaId ;  /* 0x00000000000779c3 */ /* 0x000e300000008800 */
[----:B------:R-:W-:Y:S06]  /*1860*/  BAR.SYNC.DEFER_BLOCKING 0x0 ;  /* 0x0000000000007b1d */ /* 0x000fec0000010000 */
[----:B------:R-:W-:Y:S01]  /*1870*/  UMOV UR5, 0x400 ;  /* 0x0000040000057882 */ /* 0x000fe20000000000 */
[----:B-1----:R-:W1:Y:S01]  /*1880*/  S2R R10, SR_TID.X ;  /* 0x00000000000a7919 */ /* 0x002e620000002100 */
[----:B0-----:R-:W-:-:S09]  /*1890*/  ULEA UR5, UR7, UR5, 0x18 ;  /* 0x0000000507057291 */ /* 0x001fd2000f8ec0ff */
[----:B------:R-:W0:Y:S01]  /*18a0*/  LDS R9, [UR5+0x54] ;  /* 0x00005405ff097984 */ /* 0x000e220008000800 */
[----:B-1----:R-:W-:-:S04]  /*18b0*/  ISETP.NE.AND P0, PT, R10, RZ, PT ;  /* 0x000000ff0a00720c */ /* 0x002fc80003f05270 */
[----:B0-----:R-:W-:-:S05]  /*18c0*/  SEL R9, R9, RZ, P0 ;  /* 0x000000ff09097207 */ /* 0x001fca0000000000 */
[----:B------:R-:W-:-:S07]  /*18d0*/  IMAD.IADD R33, R9, 0x1, R8 ;  /* 0x0000000109217824 */ /* 0x000fce00078e0208 */
.L_x_3:
[----:B------:R-:W-:Y:S05]  /*18e0*/  BSYNC.RECONVERGENT B0 ;  /* 0x0000000000007941 */ /* 0x000fea0003800200 */
.L_x_1:
[----:B------:R-:W-:Y:S01]  /*18f0*/  IMAD.IADD R26, R26, 0x1, R33 ;  /* 0x000000011a1a7824 */ /* 0x000fe200078e0221 */
[----:B------:R-:W-:Y:S03]  /*1900*/  BAR.SYNC.DEFER_BLOCKING 0x0 ;  /* 0x0000000000007b1d */ /* 0x000fe60000010000 */
[----:B------:R-:W-:-:S03]  /*1910*/  IMAD.IADD R25, R25, 0x1, R26 ;  /* 0x0000000119197824 */ /* 0x000fc600078e021a */
[----:B------:R-:W1:Y:S01]  /*1920*/  LDCU.64 UR8, c[0x0][0x388] ;  /* 0x00007100ff0877ac */ /* 0x000e620008000a00 */
[----:B------:R-:W-:-:S04]  /*1930*/  IMAD.IADD R24, R24, 0x1, R25 ;  /* 0x0000000118187824 */ /* 0x000fc800078e0219 */
[----:B------:R-:W-:-:S04]  /*1940*/  IMAD.IADD R40, R40, 0x1, R24 ;  /* 0x0000000128287824 */ /* 0x000fc800078e0218 */
[----:B0-----:R-:W-:-:S04]  /*1950*/  IMAD.IADD R8, R39, 0x1, R40 ;  /* 0x0000000127087824 */ /* 0x001fc800078e0228 */
[----:B------:R-:W-:-:S04]  /*1960*/  IMAD.IADD R31, R31, 0x1, R8 ;  /* 0x000000011f1f7824 */ /* 0x000fc800078e0208 */
[----:B------:R-:W-:Y:S01]  /*1970*/  IMAD.IADD R30, R30, 0x1, R31 ;  /* 0x000000011e1e7824 */ /* 0x000fe200078e021f */
[----:B------:R-:W-:Y:S01]  /*1980*/  STS [R27], R26 ;  /* 0x0000001a1b007388 */ /* 0x000fe20000000800 */
[----:B-1----:R-:W-:Y:S02]  /*1990*/  IADD3 R42, P0, PT, R42, UR8, RZ ;  /* 0x000000082a2a7c10 */ /* 0x002fe4000ff1e0ff */
[----:B------:R-:W-:Y:S01]  /*19a0*/  IMAD.IADD R10, R29, 0x1, R30 ;  /* 0x000000011d0a7824 */ /* 0x000fe200078e021e */
[----:B------:R-:W-:Y:S01]  /*19b0*/  STS [R27+0x4], R25 ;  /* 0x000004191b007388 */ /* 0x000fe20000000800 */
[----:B------:R-:W-:Y:S02]  /*19c0*/  IADD3.X R43, PT, PT, R41, UR9, RZ, P0, !PT ;  /* 0x00000009292b7c10 */ /* 0x000fe400087fe4ff */
[----:B------:R-:W-:Y:S01]  /*19d0*/  IMAD.IADD R23, R23, 0x1, R10 ;  /* 0x0000000117177824 */ /* 0x000fe200078e020a */
[----:B------:R-:W-:Y:S03]  /*19e0*/  STS [R27+0x8], R24 ;  /* 0x000008181b007388 */ /* 0x000fe60000000800 */
        /* <DEDUP_REMOVED lines=19> */
[----:B------:R-:W-:Y:S04]  /*1b20*/  STS [R27+0x30], R7 ;  /* 0x000030071b007388 */ /* 0x000fe80000000800 */
[----:B------:R-:W-:Y:S04]  /*1b30*/  STS [R27+0x34], R6 ;  /* 0x000034061b007388 */ /* 0x000fe80000000800 */
[----:B------:R-:W-:Y:S04]  /*1b40*/  STS [R27+0x38], R5 ;  /* 0x000038051b007388 */ /* 0x000fe80000000800 */
[----:B------:R-:W-:Y:S04]  /*1b50*/  STS [R27+0x3c], R4 ;  /* 0x00003c041b007388 */ /* 0x000fe80000000800 */
[----:B------:R-:W-:Y:S04]  /*1b60*/  STS [R27+0x40], R3 ;  /* 0x000040031b007388 */ /* 0x000fe80000000800 */
[----:B------:R-:W-:Y:S04]  /*1b70*/  STS [R27+0x44], R2 ;  /* 0x000044021b007388 */ /* 0x000fe80000000800 */
[----:B------:R-:W-:Y:S01]  /*1b80*/  STS [R27+0x48], R0 ;  /* 0x000048001b007388 */ /* 0x000fe20000000800 */
[----:B------:R-:W-:-:S03]  /*1b90*/  NOP ;  /* 0x0000000000007918 */ /* 0x000fc60000000000 */
[----:B------:R-:W0:Y:S04]  /*1ba0*/  LDS R9, [R28] ;  /* 0x000000001c097984 */ /* 0x000e280000000800 */
[----:B------:R-:W1:Y:S04]  /*1bb0*/  LDS R7, [R28+0x80] ;  /* 0x000080001c077984 */ /* 0x000e680000000800 */
[----:B------:R-:W2:Y:S04]  /*1bc0*/  LDS R11, [R28+0x100] ;  /* 0x000100001c0b7984 */ /* 0x000ea80000000800 */
[----:B------:R-:W3:Y:S04]  /*1bd0*/  LDS R13, [R28+0x180] ;  /* 0x000180001c0d7984 */ /* 0x000ee80000000800 */
[----:B------:R-:W4:Y:S04]  /*1be0*/  LDS R5, [R28+0x200] ;  /* 0x000200001c057984 */ /* 0x000f280000000800 */
[----:B------:R-:W5:Y:S04]  /*1bf0*/  LDS R15, [R28+0x280] ;  /* 0x000280001c0f7984 */ /* 0x000f680000000800 */
        /* <DEDUP_REMOVED lines=13> */
[----:B0-----:R-:W-:Y:S04]  /*1cd0*/  STG.E desc[UR12][R42.64], R9 ;  /* 0x000000092a007986 */ /* 0x001fe8000c10190c */
[----:B-1----:R-:W-:Y:S04]  /*1ce0*/  STG.E desc[UR12][R42.64+0x80], R7 ;  /* 0x000080072a007986 */ /* 0x002fe8000c10190c */
[----:B--2---:R-:W-:Y:S04]  /*1cf0*/  STG.E desc[UR12][R42.64+0x100], R11 ;  /* 0x0001000b2a007986 */ /* 0x004fe8000c10190c */
[----:B---3--:R-:W-:Y:S04]  /*1d00*/  STG.E desc[UR12][R42.64+0x180], R13 ;  /* 0x0001800d2a007986 */ /* 0x008fe8000c10190c */
[----:B----4-:R-:W-:Y:S04]  /*1d10*/  STG.E desc[UR12][R42.64+0x200], R5 ;  /* 0x000200052a007986 */ /* 0x010fe8000c10190c */
[----:B-----5:R-:W-:Y:S04]  /*1d20*/  STG.E desc[UR12][R42.64+0x280], R15 ;  /* 0x0002800f2a007986 */ /* 0x020fe8000c10190c */
[----:B------:R-:W-:Y:S04]  /*1d30*/  STG.E desc[UR12][R42.64+0x300], R3 ;  /* 0x000300032a007986 */ /* 0x000fe8000c10190c */
        /* <DEDUP_REMOVED lines=11> */
[----:B------:R-:W-:Y:S01]  /*1df0*/  STG.E desc[UR12][R42.64+0x900], R39 ;  /* 0x000900272a007986 */ /* 0x000fe2000c10190c */
[----:B------:R-:W-:Y:S05]  /*1e00*/  EXIT ;  /* 0x000000000000794d */ /* 0x000fea0003800000 */
.L_x_0:
[----:B------:R-:W-:-:S04]  /*1e10*/  ISETP.NE.U32.AND P0, PT, RZ, UR7, PT ;  /* 0x00000007ff007c0c */ /* 0x000fc8000bf05070 */
[----:B------:R-:W-:-:S13]  /*1e20*/  ISETP.NE.AND.EX P0, PT, RZ, UR4, PT, P0 ;  /* 0x00000004ff007c0c */ /* 0x000fda000bf05300 */
[----:B------:R-:W-:Y:S05]  /*1e30*/  @!P0 EXIT ;  /* 0x000000000000894d */ /* 0x000fea0003800000 */
[----:B------:R-:W0:Y:S02]  /*1e40*/  LDCU.64 UR4, c[0x0][0x380] ;  /* 0x00007000ff0477ac */ /* 0x000e240008000a00 */
[----:B0-----:R-:W-:-:S06]  /*1e50*/  UIMAD.WIDE UR4, UR6, 0x7b80, UR4 ;  /* 0x00007b80060478a5 */ /* 0x001fcc000f8e0204 */
[----:B------:R-:W-:Y:S02]  /*1e60*/  IMAD.U32 R2, RZ, RZ, UR4 ;  /* 0x00000004ff027e24 */ /* 0x000fe4000f8e00ff */
[----:B------:R-:W-:-:S05]  /*1e70*/  IMAD.U32 R3, RZ, RZ, UR5 ;  /* 0x00000005ff037e24 */ /* 0x000fca000f8e00ff */
[----:B------:R0:W2:Y:S01]  /*1e80*/  LDG.E R0, desc[UR12][R2.64] ;  /* 0x0000000c02007981 */ /* 0x0000a2000c1e1900 */
[----:B------:R-:W1:Y:S02]  /*1e90*/  S2R R43, SR_TID.X ;  /* 0x00000000002b7919 */ /* 0x000e640000002100 */
[C---:B-1----:R-:W-:Y:S02]  /*1ea0*/  LOP3.LUT R28, R43.reuse, 0x1f, RZ, 0xc0, !PT ;  /* 0x0000001f2b1c7812 */ /* 0x042fe400078ec0ff */
[----:B------:R-:W-:-:S05]  /*1eb0*/  LOP3.LUT R5, R43, 0x3e0, RZ, 0xc0, !PT ;  /* 0x000003e02b057812 */ /* 0x000fca00078ec0ff */
[----:B------:R-:W-:-:S04]  /*1ec0*/  IMAD R28, R5, 0x13, R28 ;  /* 0x00000013051c7824 */ /* 0x000fc800078e021c */
[C---:B------:R-:W-:Y:S01]  /*1ed0*/  VIADD R4, R28.reuse, 0x40 ;  /* 0x000000401c047836 */ /* 0x040fe20000000000 */
[C---:B------:R-:W-:Y:S01]  /*1ee0*/  ISETP.GE.U32.AND P1, PT, R28.reuse, UR7, PT ;  /* 0x000000071c007c0c */ /* 0x040fe2000bf26070 */
[C---:B------:R-:W-:Y:S01]  /*1ef0*/  VIADD R5, R28.reuse, 0x60 ;  /* 0x000000601c057836 */ /* 0x040fe20000000000 */
[C---:B0-----:R-:W-:Y:S01]  /*1f00*/  LEA R2, P2, R28.reuse, UR4, 0x2 ;  /* 0x000000041c027c11 */ /* 0x041fe2000f8410ff */
[----:B------:R-:W-:Y:S01]  /*1f10*/  VIADD R3, R28, 0xa0 ;  /* 0x000000a01c037836 */ /* 0x000fe20000000000 */
[----:B------:R-:W-:Y:S01]  /*1f20*/  ISETP.GE.U32.AND P6, PT, R4, UR7, PT ;  /* 0x0000000704007c0c */ /* 0x000fe2000bfc6070 */
[C---:B------:R-:W-:Y:S01]  /*1f30*/  VIADD R4, R28.reuse, 0xc0 ;  /* 0x000000c01c047836 */ /* 0x040fe20000000000 */
[----:B------:R-:W-:Y:S01]  /*1f40*/  ISETP.GE.U32.AND P3, PT, R5, UR7, PT ;  /* 0x0000000705007c0c */ /* 0x000fe2000bf66070 */
[C---:B------:R-:W-:Y:S01]  /*1f50*/  VIADD R5, R28.reuse, 0xe0 ;  /* 0x000000e01c057836 */ /* 0x040fe20000000000 */
[----:B------:R-:W-:Y:S01]  /*1f60*/  ISETP.GE.U32.AND P5, PT, R3, UR7, PT ;  /* 0x0000000703007c0c */ /* 0x000fe2000bfa6070 */
[----:B------:R-:W-:Y:S01]  /*1f70*/  VIADD R6, R28, 0x80 ;  /* 0x000000801c067836 */ /* 0x000fe20000000000 */
[----:B------:R-:W-:Y:S01]  /*1f80*/  ISETP.GE.U32.AND P0, PT, R4, UR7, PT ;  /* 0x0000000704007c0c */ /* 0x000fe2000bf06070 */
[----:B------:R-:W-:Y:S01]  /*1f90*/  IMAD.X R3, RZ, RZ, UR5, P2 ;  /* 0x00000005ff037e24 */ /* 0x000fe200090e06ff */
[----:B------:R-:W-:Y:S01]  /*1fa0*/  ISETP.GE.U32.AND P2, PT, R5, UR7, PT ;  /* 0x0000000705007c0c */ /* 0x000fe2000bf46070 */
[----:B------:R-:W-:Y:S01]  /*1fb0*/  VIADD R5, R28, 0x100 ;  /* 0x000001001c057836 */ /* 0x000fe20000000000 */
[----:B------:R-:W-:Y:S01]  /*1fc0*/  ISETP.GE.U32.AND P4, PT, R6, UR7, PT ;  /* 0x0000000706007c0c */ /* 0x000fe2000bf86070 */
[----:B------:R-:W-:-:S02]  /*1fd0*/  VIADD R41, R28, 0x20 ;  /* 0x000000201c297836 */ /* 0x000fc40000000000 */
[C---:B------:R-:W-:Y:S02]  /*1fe0*/  VIADD R7, R28.reuse, 0x160 ;  /* 0x000001601c077836 */ /* 0x040fe40000000000 */
[----:B------:R-:W-:Y:S02]  /*1ff0*/  VIADD R40, R28, 0x240 ;  /* 0x000002401c287836 */ /* 0x000fe40000000000 */
[----:B--2---:R-:W-:Y:S02]  /*2000*/  IMAD.MOV.U32 R4, RZ, RZ, R0 ;  /* 0x000000ffff047224 */ /* 0x004fe400078e0000 */
[----:B------:R-:W2:Y:S02]  /*2010*/  @!P1 LDG.E R0, desc[UR12][R2.64] ;  /* 0x0000000c02009981 */ /* 0x000ea4000c1e1900 */
[--C-:B------:R-:W-:Y:S01]  /*2020*/  IMAD.MOV.U32 R8, RZ, RZ, R4.reuse ;  /* 0x000000ffff087224 */ /* 0x100fe200078e0004 */
[----:B------:R-:W-:Y:S01]  /*2030*/  ISETP.GE.U32.AND P1, PT, R5, UR7, PT ;  /* 0x0000000705007c0c */ /* 0x000fe2000bf26070 */
[----:B------:R-:W-:-:S02]  /*2040*/  IMAD.MOV.U32 R10, RZ, RZ, R4 ;  /* 0x000000ffff0a7224 */ /* 0x000fc400078e0004 */
[C---:B------:R-:W-:Y:S02]  /*2050*/  VIADD R5, R28.reuse, 0x120 ;  /* 0x000001201c057836 */ /* 0x040fe40000000000 */
[----:B------:R-:W3:Y:S01]  /*2060*/  @!P6 LDG.E R8, desc[UR12][R2.64+0x100] ;  /* 0x0001000c0208e981 */ /* 0x000ee2000c1e1900 */
[----:B------:R-:W-:Y:S01]  /*2070*/  ISETP.GE.U32.AND P6, PT, R41, UR7, PT ;  /* 0x0000000729007c0c */ /* 0x000fe2000bfc6070 */
[--C-:B------:R-:W-:Y:S02]  /*2080*/  IMAD.MOV.U32 R12, RZ, RZ, R4.reuse ;  /* 0x000000ffff0c7224 */ /* 0x100fe400078e0004 */
[----:B------:R-:W4:Y:S01]  /*2090*/  @!P3 LDG.E R10, desc[UR12][R2.64+0x180] ;  /* 0x0001800c020ab981 */ /* 0x000f22000c1e1900 */
[----:B------:R-:W-:Y:S01]  /*20a0*/  ISETP.GE.U32.AND P3, PT, R5, UR7, PT ;  /* 0x0000000705007c0c */ /* 0x000fe2000bf66070 */
[C---:B------:R-:W-:Y:S02]  /*20b0*/  VIADD R5, R28.reuse, 0x140 ;  /* 0x000001401c057836 */ /* 0x040fe40000000000 */
[----:B------:R-:W-:Y:S01]  /*20c0*/  IMAD.MOV.U32 R6, RZ, RZ, R4 ;  /* 0x000000ffff067224 */ /* 0x000fe200078e0004 */
[----:B------:R-:W5:Y:S02]  /*20d0*/  @!P4 LDG.E R12, desc[UR12][R2.64+0x200] ;  /* 0x0002000c020cc981 */ /* 0x000f64000c1e1900 */
[----:B------:R-:W-:Y:S01]  /*20e0*/  ISETP.GE.U32.AND P4, PT, R5, UR7, PT ;  /* 0x0000000705007c0c */ /* 0x000fe2000bf86070 */
[----:B------:R-:W-:-:S02]  /*20f0*/  VIADD R5, R28, 0x180 ;  /* 0x000001801c057836 */ /* 0x000fc40000000000 */
[--C-:B------:R-:W-:Y:S01]  /*2100*/  IMAD.MOV.U32 R14, RZ, RZ, R4.reuse ;  /* 0x000000ffff0e7224 */ /* 0x100fe200078e0004 */
[----:B------:R-:W5:Y:S01]  /*2110*/  @!P6 LDG.E R6, desc[UR12][R2.64+0x80] ;  /* 0x0000800c0206e981 */ /* 0x000f62000c1e1900 */
[--C-:B------:R-:W-:Y:S01]  /*2120*/  IMAD.MOV.U32 R16, RZ, RZ, R4.reuse ;  /* 0x000000ffff107224 */ /* 0x100fe200078e0004 */
[----:B------:R-:W-:Y:S01]  /*2130*/  ISETP.GE.U32.AND P6, PT, R5, UR7, PT ;  /* 0x0000000705007c0c */ /* 0x000fe2000bfc6070 */
[C---:B------:R-:W-:Y:S02]  /*2140*/  VIADD R5, R28.reuse, 0x1a0 ;  /* 0x000001a01c057836 */ /* 0x040fe40000000000 */
[----:B------:R-:W5:Y:S01]  /*2150*/  @!P5 LDG.E R14, desc[UR12][R2.64+0x280] ;  /* 0x0002800c020ed981 */ /* 0x000f62000c1e1900 */
[----:B------:R-:W-:Y:S01]  /*2160*/  ISETP.GE.U32.AND P5, PT, R7, UR7, PT ;  /* 0x0000000707007c0c */ /* 0x000fe2000bfa6070 */
[--C-:B------:R-:W-:Y:S02]  /*2170*/  IMAD.MOV.U32 R18, RZ, RZ, R4.reuse ;  /* 0x000000ffff127224 */ /* 0x100fe400078e0004 */
[----:B------:R-:W-:Y:S01]  /*2180*/  IMAD.MOV.U32 R20, RZ, RZ, R4 ;  /* 0x000000ffff147224 */ /* 0x000fe200078e0004 */
[----:B------:R-:W5:Y:S01]  /*2190*/  @!P0 LDG.E R16, desc[UR12][R2.64+0x300] ;  /* 0x0003000c02108981 */ /* 0x000f62000c1e1900 */
[----:B------:R-:W-:Y:S01]  /*21a0*/  ISETP.GE.U32.AND P0, PT, R5, UR7, PT ;  /* 0x0000000705007c0c */ /* 0x000fe2000bf06070 */
[----:B------:R-:W-:-:S02]  /*21b0*/  VIADD R7, R28, 0x1c0 ;  /* 0x000001c01c077836 */ /* 0x000fc40000000000 */
[C---:B------:R-:W-:Y:S01]  /*21c0*/  VIADD R5, R28.reuse, 0x1e0 ;  /* 0x000001e01c057836 */ /* 0x040fe20000000000 */
[----:B------:R-:W5:Y:S01]  /*21d0*/  @!P2 LDG.E R18, desc[UR12][R2.64+0x380] ;  /* 0x0003800c0212a981 */ /* 0x000f62000c1e1900 */
[--C-:B------:R-:W-:Y:S01]  /*21e0*/  IMAD.MOV.U32 R22, RZ, RZ, R4.reuse ;  /* 0x000000ffff167224 */ /* 0x100fe200078e0004 */
[----:B------:R-:W-:Y:S01]  /*21f0*/  ISETP.GE.U32.AND P2, PT, R7, UR7, PT ;  /* 0x0000000707007c0c */ /* 0x000fe2000bf46070 */
[--C-:B------:R-:W-:Y:S01]  /*2200*/  IMAD.MOV.U32 R24, RZ, RZ, R4.reuse ;  /* 0x000000ffff187224 */ /* 0x100fe200078e0004 */
[----:B------:R-:W5:Y:S01]  /*2210*/  @!P1 LDG.E R20, desc[UR12][R2.64+0x400] ;  /* 0x0004000c02149981 */ /* 0x000f62000c1e1900 */
[----:B------:R-:W-:Y:S01]  /*2220*/  IMAD.MOV.U32 R30, RZ, RZ, R4 ;  /* 0x000000ffff1e7224 */ /* 0x000fe200078e0004 */
[----:B------:R-:W-:Y:S01]  /*2230*/  ISETP.GE.U32.AND P1, PT, R5, UR7, PT ;  /* 0x0000000705007c0c */ /* 0x000fe2000bf26070 */
[C---:B------:R-:W-:Y:S01]  /*2240*/  VIADD R5, R28.reuse, 0x200 ;  /* 0x000002001c057836 */ /* 0x040fe20000000000 */
[----:B------:R-:W5:Y:S01]  /*2250*/  @!P3 LDG.E R22, desc[UR12][R2.64+0x480] ;  /* 0x0004800c0216b981 */ /* 0x000f62000c1e1900 */
[----:B------:R-:W-:-:S03]  /*2260*/  VIADD R7, R28, 0x220 ;  /* 0x000002201c077836 */ /* 0x000fc60000000000 */
[----:B------:R-:W5:Y:S01]  /*2270*/  @!P4 LDG.E R24, desc[UR12][R2.64+0x500] ;  /* 0x0005000c0218c981 */ /* 0x000f62000c1e1900 */
[----:B------:R-:W-:Y:S02]  /*2280*/  ISETP.GE.U32.AND P3, PT, R5, UR7, PT ;  /* 0x0000000705007c0c */ /* 0x000fe4000bf66070 */
[----:B------:R-:W-:Y:S01]  /*2290*/  ISETP.GE.U32.AND P4, PT, R7, UR7, PT ;  /* 0x0000000707007c0c */ /* 0x000fe2000bf86070 */
[----:B------:R-:W5:Y:S01]  /*22a0*/  @!P5 LDG.E R30, desc[UR12][R2.64+0x580] ;  /* 0x0005800c021ed981 */ /* 0x000f62000c1e1900 */
[----:B------:R-:W-:Y:S01]  /*22b0*/  ISETP.GE.U32.AND P5, PT, R40, UR7, PT ;  /* 0x0000000728007c0c */ /* 0x000fe2000bfa6070 */
[--C-:B------:R-:W-:Y:S02]  /*22c0*/  IMAD.MOV.U32 R32, RZ, RZ, R4.reuse ;  /* 0x000000ffff207224 */ /* 0x100fe400078e0004 */
[--C-:B------:R-:W-:Y:S02]  /*22d0*/  IMAD.MOV.U32 R34, RZ, RZ, R4.reuse ;  /* 0x000000ffff227224 */ /* 0x100fe400078e0004 */
[----:B------:R-:W-:-:S02]  /*22e0*/  IMAD.MOV.U32 R38, RZ, RZ, R4 ;  /* 0x000000ffff267224 */ /* 0x000fc400078e0004 */
[--C-:B------:R-:W-:Y:S01]  /*22f0*/  IMAD.MOV.U32 R42, RZ, RZ, R4.reuse ;  /* 0x000000ffff2a7224 */ /* 0x100fe200078e0004 */
[----:B------:R-:W5:Y:S01]  /*2300*/  @!P6 LDG.E R32, desc[UR12][R2.64+0x600] ;  /* 0x0006000c0220e981 */ /* 0x000f62000c1e1900 */
[--C-:B------:R-:W-:Y:S02]  /*2310*/  IMAD.MOV.U32 R44, RZ, RZ, R4.reuse ;  /* 0x000000ffff2c7224 */ /* 0x100fe400078e0004 */
[----:B------:R-:W-:Y:S01]  /*2320*/  IMAD.MOV.U32 R5, RZ, RZ, R4 ;  /* 0x000000ffff057224 */ /* 0x000fe200078e0004 */
[----:B------:R-:W5:Y:S04]  /*2330*/  @!P0 LDG.E R34, desc[UR12][R2.64+0x680] ;  /* 0x0006800c02228981 */ /* 0x000f68000c1e1900 */
[----:B------:R-:W5:Y:S04]  /*2340*/  @!P2 LDG.E R38, desc[UR12][R2.64+0x700] ;  /* 0x0007000c0226a981 */ /* 0x000f68000c1e1900 */
[----:B------:R-:W5:Y:S04]  /*2350*/  @!P1 LDG.E R42, desc[UR12][R2.64+0x780] ;  /* 0x0007800c022a9981 */ /* 0x000f68000c1e1900 */
[----:B------:R-:W5:Y:S04]  /*2360*/  @!P3 LDG.E R44, desc[UR12][R2.64+0x800] ;  /* 0x0008000c022cb981 */ /* 0x000f68000c1e1900 */
[----:B------:R-:W5:Y:S04]  /*2370*/  @!P4 LDG.E R5, desc[UR12][R2.64+0x880] ;  /* 0x0008800c0205c981 */ /* 0x000f68000c1e1900 */
[----:B------:R-:W5:Y:S01]  /*2380*/  @!P5 LDG.E R4, desc[UR12][R2.64+0x900] ;  /* 0x0009000c0204d981 */ /* 0x000f62000c1e1900 */
[----:B------:R-:W0:Y:S01]  /*2390*/  S2R R35, SR_LANEID ;  /* 0x0000000000237919 */ /* 0x000e220000000000 */
[----:B------:R-:W1:Y:S01]  /*23a0*/  S2UR UR5, SR_CgaCtaId ;  /* 0x00000000000579c3 */ /* 0x000e620000008800 */
[----:B------:R-:W-:Y:S01]  /*23b0*/  SHF.R.U32.HI R36, RZ, 0x5, R43 ;  /* 0x00000005ff247819 */ /* 0x000fe2000001162b */
[----:B------:R-:W-:-:S02]  /*23c0*/  UMOV UR4, 0x400 ;  /* 0x0000040000047882 */ /* 0x000fc40000000000 */
[----:B-1----:R-:W-:Y:S02]  /*23d0*/  ULEA UR4, UR5, UR4, 0x18 ;  /* 0x0000000405047291 */ /* 0x002fe4000f8ec0ff */
[----:B0-----:R-:W-:-:S05]  /*23e0*/  IMAD R27, R36, 0x260, R35 ;  /* 0x00000260241b7824 */ /* 0x001fca00078e0223 */
[----:B------:R-:W-:-:S05]  /*23f0*/  LEA R27, R27, UR4, 0x2 ;  /* 0x000000041b1b7c11 */ /* 0x000fca000f8e10ff */
[----:B------:R-:W-:Y:S01]  /*2400*/  IMAD R26, R35, 0x48, R27 ;  /* 0x00000048231a7824 */ /* 0x000fe200078e021b */
[----:B------:R-:W-:Y:S01]  /*2410*/  UISETP.NE.AND UP0, UPT, UR6, URZ, UPT ;  /* 0x000000ff0600728c */ /* 0x000fe2000bf05270 */
        /* <DEDUP_REMOVED lines=41> */
[----:B0-----:R-:W-:Y:S02]  /*26b0*/  IADD3 R8, PT, PT, R23, R24, R25 ;  /* 0x0000001817087210 */ /* 0x001fe40007ffe019 */
[----:B------:R-:W-:Y:S02]  /*26c0*/  ISETP.GT.AND P0, PT, R35, RZ, PT ;  /* 0x000000ff2300720c */ /* 0x000fe40003f04270 */
[----:B------:R-:W-:Y:S02]  /*26d0*/  IADD3 R8, PT, PT, R33, R34, R8 ;  /* 0x0000002221087210 */ /* 0x000fe40007ffe008 */
[----:B------:R-:W-:Y:S02]  /*26e0*/  ISETP.NE.AND P1, PT, R35, 0x1f, PT ;  /* 0x0000001f2300780c */ /* 0x000fe40003f25270 */
[----:B------:R-:W-:Y:S02]  /*26f0*/  IADD3 R8, PT, PT, R31, R32, R8 ;  /* 0x000000201f087210 */ /* 0x000fe40007ffe008 */
[----:B------:R-:W-:-:S02]  /*2700*/  ISETP.NE.AND P2, PT, R36, 0xc, PT ;  /* 0x0000000c2400780c */ /* 0x000fc40003f45270 */
[----:B------:R-:W-:Y:S02]  /*2710*/  IADD3 R8, PT, PT, R29, R30, R8 ;  /* 0x0000001e1d087210 */ /* 0x000fe40007ffe008 */
[----:B------:R-:W-:Y:S02]  /*2720*/  ISETP.GE.U32.AND P3, PT, R43, 0x20, PT ;  /* 0x000000202b00780c */ /* 0x000fe40003f66070 */
        /* <DEDUP_REMOVED lines=37> */
[----:B------:R-:W-:-:S03]  /*2980*/  IMAD.IADD R11, R11, 0x1, R10 ;  /* 0x000000010b0b7824 */ /* 0x000fc600078e020a */
        /* <DEDUP_REMOVED lines=16> */
[----:B------:R-:W-:-:S04]  /*2a90*/  ISETP.NE.AND P0, PT, R36, 0x8, PT ;  /* 0x000000082400780c */ /* 0x000fc80003f05270 */
[----:B------:R-:W-:Y:S02]  /*2aa0*/  SEL R8, R15, R8, !P0 ;  /* 0x000000080f087207 */ /* 0x000fe40004000000 */
[----:B------:R-:W-:-:S04]  /*2ab0*/  ISETP.NE.AND P0, PT, R36, 0x9, PT ;  /* 0x000000092400780c */ /* 0x000fc80003f05270 */
[----:B------:R-:W-:Y:S02]  /*2ac0*/  SEL R8, R16, R8, !P0 ;  /* 0x0000000810087207 */ /* 0x000fe40004000000 */
[----:B------:R-:W-:-:S04]  /*2ad0*/  ISETP.NE.AND P0, PT, R36, 0xa, PT ;  /* 0x0000000a2400780c */ /* 0x000fc80003f05270 */
[----:B------:R-:W-:Y:S02]  /*2ae0*/  SEL R8, R17, R8, !P0 ;  /* 0x0000000811087207 */ /* 0x000fe40004000000 */
[----:B------:R-:W-:Y:S02]  /*2af0*/  ISETP.NE.AND P0, PT, R35, RZ, PT ;  /* 0x000000ff2300720c */ /* 0x000fe40003f05270 */
[----:B------:R-:W-:Y:S01]  /*2b00*/  SEL R8, R18, R8, !P1 ;  /* 0x0000000812087207 */ /* 0x000fe20004800000 */
[----:B------:R-:W-:Y:S01]  /*2b10*/  @!P2 IMAD.IADD R8, R19, 0x1, R18 ;  /* 0x000000011308a824 */ /* 0x000fe200078e0212 */
[----:B------:R-:W-:Y:S02]  /*2b20*/  SEL R9, R37, RZ, P0 ;  /* 0x000000ff25097207 */ /* 0x000fe40000000000 */
[----:B------:R-:W-:-:S03]  /*2b30*/  ISETP.NE.AND P0, PT, R43, RZ, PT ;  /* 0x000000ff2b00720c */ /* 0x000fc60003f05270 */
[----:B------:R-:W-:-:S05]  /*2b40*/  @P3 IMAD.IADD R37, R8, 0x1, R9 ;  /* 0x0000000108253824 */ /* 0x000fca00078e0209 */
[----:B------:R-:W-:Y:S01]  /*2b50*/  SEL R8, R37, RZ, P0 ;  /* 0x000000ff25087207 */ /* 0x000fe20000000000 */
[----:B------:R-:W-:Y:S06]  /*2b60*/  BRA `(.L_x_18) ;  /* 0x0000000c00847947 */ /* 0x000fec0003800000 */
.L_x_17:
[----:B0-----:R-:W-:Y:S02]  /*2b70*/  IADD3 R8, PT, PT, R23, R24, R25 ;  /* 0x0000001817087210 */ /* 0x001fe40007ffe019 */
[----:B------:R-:W-:Y:S02]  /*2b80*/  ISETP.GT.AND P0, PT, R35, RZ, PT ;  /* 0x000000ff2300720c */ /* 0x000fe40003f04270 */
[----:B------:R-:W-:Y:S02]  /*2b90*/  IADD3 R8, PT, PT, R33, R34, R8 ;  /* 0x0000002221087210 */ /* 0x000fe40007ffe008 */
        /* <DEDUP_REMOVED lines=69> */
[----:B------:R-:W-:Y:S01]  /*2ff0*/  ISETP.GT.U32.AND P0, PT, R43, 0x1f, PT ;  /* 0x0000001f2b00780c */ /* 0x000fe20003f04070 */
        /* <DEDUP_REMOVED lines=22> */
.L_x_64:
[----:B------:R-:W-:Y:S05]  /*3160*/  @!P0 BRA `(.L_x_21) ;  /* 0x0000000000248947 */ /* 0x000fea0003800000 */
[----:B------:R-:W-:-:S07]  /*3170*/  IMAD.MOV.U32 R9, RZ, RZ, 0x1de ;  /* 0x000001deff097424 */ /* 0x000fce00078e00ff */
.L_x_23:
[----:B------:R-:W-:Y:S05]  /*3180*/  NANOSLEEP R9 ;  /* 0x000000090000735d */ /* 0x000fea0003800000 */
[----:B------:R-:W2:Y:S01]  /*3190*/  LD.E.64.STRONG.GPU R14, desc[UR12][R16.64+0x100] ;  /* 0x0001000c100e7980 */ /* 0x000ea2000c10fb00 */
[----:B------:R-:W-:Y:S01]  /*31a0*/  UMOV UR5, 0xffffffff ;  /* 0xffffffff00057882 */ /* 0x000fe20000000000 */
[----:B------:R-:W-:Y:S02]  /*31b0*/  SHF.R.U32.HI R9, RZ, 0x1, R9 ;  /* 0x00000001ff097819 */ /* 0x000fe40000011609 */
[----:B--2---:R-:W-:Y:S01]  /*31c0*/  ISETP.NE.AND P0, PT, R14, 0x63, PT ;  /* 0x000000630e00780c */ /* 0x004fe20003f05270 */
[----:B------:R-:W-:-:S12]  /*31d0*/  BRA.DIV UR5, `(.L_x_22) ;  /* 0x0000001a05687947 */ /* 0x000fd8000b800000 */
[----:B------:R-:W-:-:S13]  /*31e0*/  VOTE.ANY P0, !P0 ;  /* 0x0000000000ff7806 */ /* 0x000fda0004000100 */
.L_x_67:
[----:B------:R-:W-:Y:S05]  /*31f0*/  @P0 BRA `(.L_x_23) ;  /* 0xfffffffc00e00947 */ /* 0x000fea000383ffff */
.L_x_21:
[----:B------:R-:W-:Y:S01]  /*3200*/  UMOV UR5, 0xffffffff ;  /* 0xffffffff00057882 */ /* 0x000fe20000000000 */
[----:B------:R-:W-:Y:S02]  /*3210*/  ISETP.NE.AND P2, PT, R14, 0x65, PT ;  /* 0x000000650e00780c */ /* 0x000fe40003f45270 */
[----:B------:R-:W-:Y:S11]  /*3220*/  BRA.DIV UR5, `(.L_x_24) ;  /* 0x0000001a05747947 */ /* 0x000ff6000b800000 */
[----:B------:R-:W0:Y:S01]  /*3230*/  S2R R42, SR_GEMASK ;  /* 0x00000000002a7919 */ /* 0x000e220000003c00 */
[----:B------:R-:W-:Y:S01]  /*3240*/  VOTE.ANY R8, PT, !P2 ;  /* 0x0000000000087806 */ /* 0x000fe200050e0100 */
[----:B------:R-:W-:-:S03]  /*3250*/  VIADD R19, R35, 0x2 ;  /* 0x0000000223137836 */ /* 0x000fc60000000000 */
[----:B0-----:R-:W-:-:S05]  /*3260*/  LOP3.LUT R8, R8, 0x80000000, R42, 0xec, !PT ;  /* 0x8000000008087812 */ /* 0x001fca00078eec2a */
[----:B------:R-:W-:-:S05]  /*3270*/  VIADD R9, R8, 0xffffffff ;  /* 0xffffffff08097836 */ /* 0x000fca0000000000 */
[----:B------:R-:W-:-:S04]  /*3280*/  LOP3.LUT R9, R8, R9, RZ, 0xc, !PT ;  /* 0x0000000908097212 */ /* 0x000fc800078e0cff */
[----:B------:R0:W1:Y:S02]  /*3290*/  POPC R38, R9 ;  /* 0x0000000900267309 */ /* 0x0000640000000000 */
[C---:B0-----:R-:W-:Y:S01]  /*32a0*/  VIADD R9, R35.reuse, 0x4 ;  /* 0x0000000423097836 */ /* 0x041fe20000000000 */
[----:B-1----:R-:W0:Y:S01]  /*32b0*/  SHFL.DOWN PT, R16, R15, 0x1, R38 ;  /* 0x082000000f107989 */ /* 0x002e2200000e0026 */
[----:B------:R-:W-:-:S04]  /*32c0*/  ISETP.GE.AND P0, PT, R35, R38, PT ;  /* 0x000000262300720c */ /* 0x000fc80003f06270 */
[----:B0-----:R-:W-:Y:S02]  /*32d0*/  SEL R16, R16, RZ, !P0 ;  /* 0x000000ff10107207 */ /* 0x001fe40004000000 */
[----:B------:R-:W-:-:S03]  /*32e0*/  ISETP.GT.AND P0, PT, R19, R38, PT ;  /* 0x000000261300720c */ /* 0x000fc60003f04270 */
[----:B------:R-:W-:Y:S02]  /*32f0*/  IMAD.IADD R17, R16, 0x1, R15 ;  /* 0x0000000110117824 */ /* 0x000fe400078e020f */
[----:B------:R-:W-:-:S03]  /*3300*/  VIADD R15, R35, 0x10 ;  /* 0x00000010230f7836 */ /* 0x000fc60000000000 */
[----:B------:R-:W0:Y:S02]  /*3310*/  SHFL.DOWN PT, R16, R17, 0x2, R38 ;  /* 0x0840000011107989 */ /* 0x000e2400000e0026 */
[-C--:B------:R-:W-:Y:S02]  /*3320*/  ISETP.GT.AND P2, PT, R15, R38.reuse, PT ;  /* 0x000000260f00720c */ /* 0x080fe40003f44270 */
[----:B0-----:R-:W-:Y:S02]  /*3330*/  SEL R16, R16, RZ, !P0 ;  /* 0x000000ff10107207 */ /* 0x001fe40004000000 */
[----:B------:R-:W-:Y:S01]  /*3340*/  ISETP.GT.AND P0, PT, R9, R38, PT ;  /* 0x000000260900720c */ /* 0x000fe20003f04270 */
[----:B------:R-:W-:Y:S02]  /*3350*/  VIADD R9, R35, 0x8 ;  /* 0x0000000823097836 */ /* 0x000fe40000000000 */
[----:B------:R-:W-:-:S05]  /*3360*/  IMAD.IADD R19, R17, 0x1, R16 ;  /* 0x0000000111137824 */ /* 0x000fca00078e0210 */
[----:B------:R-:W0:Y:S02]  /*3370*/  SHFL.DOWN PT, R16, R19, 0x4, R38 ;  /* 0x0880000013107989 */ /* 0x000e2400000e0026 */
[----:B0-----:R-:W-:Y:S02]  /*3380*/  SEL R16, R16, RZ, !P0 ;  /* 0x000000ff10107207 */ /* 0x001fe40004000000 */
[----:B------:R-:W-:Y:S02]  /*3390*/  ISETP.GT.AND P0, PT, R9, R38, PT ;  /* 0x000000260900720c */ /* 0x000fe40003f04270 */
[----:B------:R-:W0:Y:S01]  /*33a0*/  LDC.64 R8, c[0x0][0x390] ;  /* 0x0000e400ff087b82 */ /* 0x000e220000000a00 */
[----:B------:R-:W-:-:S05]  /*33b0*/  IMAD.IADD R37, R19, 0x1, R16 ;  /* 0x0000000113257824 */ /* 0x000fca00078e0210 */
[----:B------:R-:W1:Y:S01]  /*33c0*/  SHFL.DOWN PT, R16, R37, 0x8, R38 ;  /* 0x0900000025107989 */ /* 0x000e6200000e0026 */
[----:B0-----:R-:W-:Y:S02]  /*33d0*/  IADD3 R36, P3, PT, R8, 0x100, RZ ;  /* 0x0000010008247810 */ /* 0x001fe40007f7e0ff */
[----:B-1----:R-:W-:Y:S02]  /*33e0*/  SEL R16, R16, RZ, !P0 ;  /* 0x000000ff10107207 */ /* 0x002fe40004000000 */
[----:B------:R-:W-:-:S03]  /*33f0*/  ISETP.NE.AND P0, PT, R14, 0x65, PT ;  /* 0x000000650e00780c */ /* 0x000fc60003f05270 */
[----:B------:R-:W-:Y:S02]  /*3400*/  IMAD.IADD R17, R37, 0x1, R16 ;  /* 0x0000000125117824 */ /* 0x000fe400078e0210 */
[----:B------:R-:W-:-:S03]  /*3410*/  IMAD.X R37, RZ, RZ, R9, P3 ;  /* 0x000000ffff257224 */ /* 0x000fc600018e0609 */
[----:B------:R-:W0:Y:S05]  /*3420*/  SHFL.DOWN PT, R16, R17, 0x10, R38 ;  /* 0x0a00000011107989 */ /* 0x000e2a00000e0026 */
[----:B------:R-:W-:Y:S02]  /*3430*/  VOTE.ALL P0, P0 ;  /* 0x0000000000ff7806 */ /* 0x000fe40000000000 */
[----:B0-----:R-:W-:-:S05]  /*3440*/  SEL R16, R16, RZ, !P2 ;  /* 0x000000ff10107207 */ /* 0x001fca0005000000 */
[----:B------:R-:W-:-:S07]  /*3450*/  IMAD.IADD R19, R17, 0x1, R16 ;  /* 0x0000000111137824 */ /* 0x000fce00078e0210 */
.L_x_76:
[----:B------:R-:W-:Y:S05]  /*3460*/  @!P0 BRA `(.L_x_25) ;  /* 0x0000000000e48947 */ /* 0x000fea0003800000 */
[----:B------:R-:W-:-:S07]  /*3470*/  IMAD.MOV.U32 R38, RZ, RZ, 0x1de ;  /* 0x000001deff267424 */ /* 0x000fce00078e00ff */
.L_x_31:
        /* <DEDUP_REMOVED lines=10> */
.L_x_79:
[----:B------:R-:W-:Y:S05]  /*3520*/  @!P0 BRA `(.L_x_27) ;  /* 0x0000000000248947 */ /* 0x000fea0003800000 */
[----:B------:R-:W-:-:S07]  /*3530*/  IMAD.MOV.U32 R9, RZ, RZ, R38 ;  /* 0x000000ffff097224 */ /* 0x000fce00078e0026 */
.L_x_29:
[----:B------:R-:W-:Y:S05]  /*3540*/  NANOSLEEP R9 ;  /* 0x000000090000735d */ /* 0x000fea0003800000 */
[----:B------:R-:W2:Y:S01]  /*3550*/  LD.E.64.STRONG.GPU R14, desc[UR12][R16.64+-0x100] ;  /* 0xffff000c100e7980 */ /* 0x000ea2000c10fb00 */
[----:B------:R-:W-:Y:S01]  /*3560*/  UMOV UR5, 0xffffffff ;  /* 0xffffffff00057882 */ /* 0x000fe20000000000 */
[----:B------:R-:W-:Y:S02]  /*3570*/  SHF.R.U32.HI R9, RZ, 0x1, R9 ;  /* 0x00000001ff097819 */ /* 0x000fe40000011609 */
[----:B--2---:R-:W-:Y:S01]  /*3580*/  ISETP.NE.AND P0, PT, R14, 0x63, PT ;  /* 0x000000630e00780c */ /* 0x004fe20003f05270 */
[----:B------:R-:W-:-:S12]  /*3590*/  BRA.DIV UR5, `(.L_x_28) ;  /* 0x0000001a05c07947 */ /* 0x000fd8000b800000 */
[----:B------:R-:W-:-:S13]  /*35a0*/  VOTE.ANY P0, !P0 ;  /* 0x0000000000ff7806 */ /* 0x000fda0004000100 */
.L_x_82:
[----:B------:R-:W-:Y:S05]  /*35b0*/  @P0 BRA `(.L_x_29) ;  /* 0xfffffffc00e00947 */ /* 0x000fea000383ffff */
.L_x_27:
[----:B------:R-:W-:Y:S01]  /*35c0*/  UMOV UR5, 0xffffffff ;  /* 0xffffffff00057882 */ /* 0x000fe20000000000 */
[----:B------:R-:W-:Y:S02]  /*35d0*/  ISETP.NE.AND P0, PT, R14, 0x65, PT ;  /* 0x000000650e00780c */ /* 0x000fe40003f05270 */
[----:B------:R-:W-:Y:S11]  /*35e0*/  BRA.DIV UR5, `(.L_x_30) ;  /* 0x0000001a05cc7947 */ /* 0x000ff6000b800000 */
[----:B------:R-:W-:Y:S01]  /*35f0*/  VOTE.ANY R8, PT, !P0 ;  /* 0x0000000000087806 */ /* 0x000fe200040e0100 */
[----:B------:R-:W-:-:S03]  /*3600*/  VIADD R18, R18, 0xffffffe0 ;  /* 0xffffffe012127836 */ /* 0x000fc60000000000 */
[----:B------:R-:W-:-:S05]  /*3610*/  LOP3.LUT R8, R8, 0x80000000, R42, 0xec, !PT ;  /* 0x8000000008087812 */ /* 0x000fca00078eec2a */
[----:B------:R-:W-:-:S05]  /*3620*/  VIADD R9, R8, 0xffffffff ;  /* 0xffffffff08097836 */ /* 0x000fca0000000000 */
[----:B------:R-:W-:Y:S01]  /*3630*/  LOP3.LUT R9, R8, R9, RZ, 0xc, !PT ;  /* 0x0000000908097212 */ /* 0x000fe200078e0cff */
[----:B------:R-:W-:-:S05]  /*3640*/  VIADD R8, R35, 0x2 ;  /* 0x0000000223087836 */ /* 0x000fca0000000000 */
[----:B------:R-:W0:Y:S02]  /*3650*/  POPC R9, R9 ;  /* 0x0000000900097309 */ /* 0x000e240000000000 */
[----:B0-----:R-:W0:Y:S01]  /*3660*/  SHFL.DOWN PT, R16, R15, 0x1, R9 ;  /* 0x082000000f107989 */ /* 0x001e2200000e0009 */
[----:B------:R-:W-:-:S04]  /*3670*/  ISETP.GE.AND P0, PT, R35, R9, PT ;  /* 0x000000092300720c */ /* 0x000fc80003f06270 */
[----:B0-----:R-:W-:Y:S02]  /*3680*/  SEL R16, R16, RZ, !P0 ;  /* 0x000000ff10107207 */ /* 0x001fe40004000000 */
[----:B------:R-:W-:Y:S01]  /*3690*/  ISETP.GT.AND P0, PT, R8, R9, PT ;  /* 0x000000090800720c */ /* 0x000fe20003f04270 */
[----:B------:R-:W-:Y:S02]  /*36a0*/  VIADD R8, R35, 0x4 ;  /* 0x0000000423087836 */ /* 0x000fe40000000000 */
[----:B------:R-:W-:-:S05]  /*36b0*/  IMAD.IADD R44, R16, 0x1, R15 ;  /* 0x00000001102c7824 */ /* 0x000fca00078e020f */
[----:B------:R-:W0:Y:S02]  /*36c0*/  SHFL.DOWN PT, R16, R44, 0x2, R9 ;  /* 0x084000002c107989 */ /* 0x000e2400000e0009 */
        /* <DEDUP_REMOVED lines=8> */
[----:B------:R-:W-:-:S03]  /*3750*/  IMAD.IADD R45, R17, 0x1, R16 ;  /* 0x00000001112d7824 */ /* 0x000fc600078e0210 */
[----:B------:R-:W-:Y:S02]  /*3760*/  ISETP.GT.AND P2, PT, R8, R9, PT ;  /* 0x000000090800720c */ /* 0x000fe40003f44270 */
        /* <DEDUP_REMOVED lines=8> */
.L_x_91:
[----:B------:R-:W-:Y:S05]  /*37f0*/  @P0 BRA `(.L_x_31) ;  /* 0xfffffffc00200947 */ /* 0x000fea000383ffff */
.L_x_25:
        /* <DEDUP_REMOVED lines=15> */
.L_x_19:
[----:B------:R-:W-:Y:S05]  /*38f0*/  WARPSYNC.ALL ;  /* 0x0000000000007948 */ /* 0x000fea0003800000 */
[----:B------:R-:W0:Y:S08]  /*3900*/  S2UR UR5, SR_CgaCtaId ;  /* 0x00000000000579c3 */ /* 0x000e300000008800 */
[----:B------:R-:W-:Y:S01]  /*3910*/  BAR.SYNC.DEFER_BLOCKING 0x0 ;  /* 0x0000000000007b1d */ /* 0x000fe20000010000 */
[----:B------:R-:W-:-:S05]  /*3920*/  ISETP.NE.AND P0, PT, R43, RZ, PT ;  /* 0x000000ff2b00720c */ /* 0x000fca0003f05270 */
[----:B------:R-:W-:Y:S02]  /*3930*/  UMOV UR4, 0x400 ;  /* 0x0000040000047882 */ /* 0x000fe40000000000 */
[----:B0-----:R-:W-:-:S09]  /*3940*/  ULEA UR4, UR5, UR4, 0x18 ;  /* 0x0000000405047291 */ /* 0x001fd2000f8ec0ff */
[----:B------:R-:W0:Y:S02]  /*3950*/  LDS R9, [UR4+0x54] ;  /* 0x00005404ff097984 */ /* 0x000e240008000800 */
[----:B0-----:R-:W-:-:S05]  /*3960*/  SEL R9, R9, RZ, P0 ;  /* 0x000000ff09097207 */ /* 0x001fca0000000000 */
[----:B------:R-:W-:-:S07]  /*3970*/  IMAD.IADD R8, R9, 0x1, R8 ;  /* 0x0000000109087824 */ /* 0x000fce00078e0208 */
.L_x_18:
[----:B------:R-:W-:Y:S01]  /*3980*/  IMAD.IADD R25, R25, 0x1, R8 ;  /* 0x0000000119197824 */ /* 0x000fe200078e0208 */
[----:B------:R-:W-:Y:S01]  /*3990*/  BAR.SYNC.DEFER_BLOCKING 0x0 ;  /* 0x0000000000007b1d */ /* 0x000fe20000010000 */
[----:B------:R-:W-:Y:S01]  /*39a0*/  ISETP.NE.AND P0, PT, R43, RZ, PT ;  /* 0x000000ff2b00720c */ /* 0x000fe20003f05270 */
[----:B-1----:R-:W-:Y:S02]  /*39b0*/  IMAD.U32 R10, RZ, RZ, UR7 ;  /* 0x00000007ff0a7e24 */ /* 0x002fe4000f8e00ff */
[----:B------:R-:W-:Y:S02]  /*39c0*/  IMAD.IADD R24, R24, 0x1, R25 ;  /* 0x0000000118187824 */ /* 0x000fe400078e0219 */
[----:B------:R-:W0:Y:S02]  /*39d0*/  LDCU.64 UR8, c[0x0][0x388] ;  /* 0x00007100ff0877ac */ /* 0x000e240008000a00 */
[----:B------:R-:W-:-:S04]  /*39e0*/  IMAD.IADD R23, R23, 0x1, R24 ;  /* 0x0000000117177824 */ /* 0x000fc800078e0218 */
[----:B------:R-:W-:-:S04]  /*39f0*/  IMAD.IADD R34, R34, 0x1, R23 ;  /* 0x0000000122227824 */ /* 0x000fc800078e0217 */
[----:B------:R-:W-:-:S04]  /*3a00*/  IMAD.IADD R33, R33, 0x1, R34 ;  /* 0x0000000121217824 */ /* 0x000fc800078e0222 */
[----:B------:R-:W-:-:S04]  /*3a10*/  IMAD.IADD R32, R32, 0x1, R33 ;  /* 0x0000000120207824 */ /* 0x000fc800078e0221 */
[----:B------:R-:W-:Y:S01]  /*3a20*/  IMAD.IADD R31, R31, 0x1, R32 ;  /* 0x000000011f1f7824 */ /* 0x000fe200078e0220 */
[----:B------:R-:W-:Y:S03]  /*3a30*/  STS [R26], R25 ;  /* 0x000000191a007388 */ /* 0x000fe60000000800 */
        /* <DEDUP_REMOVED lines=27> */
[----:B------:R1:W-:Y:S04]  /*3bf0*/  STS [R26+0x40], R3 ;  /* 0x000040031a007388 */ /* 0x0003e80000000800 */
[----:B------:R-:W-:Y:S04]  /*3c00*/  STS [R26+0x44], R9 ;  /* 0x000044091a007388 */ /* 0x000fe80000000800 */
[----:B------:R-:W-:Y:S01]  /*3c10*/  STS [R26+0x48], R11 ;  /* 0x0000480b1a007388 */ /* 0x000fe20000000800 */
[----:B------:R-:W-:-:S03]  /*3c20*/  NOP ;  /* 0x0000000000007918 */ /* 0x000fc60000000000 */
[----:B------:R-:W-:Y:S04]  /*3c30*/  LDS R33, [R27] ;  /* 0x000000001b217984 */ /* 0x000fe80000000800 */
[----:B------:R-:W-:Y:S04]  /*3c40*/  LDS R35, [R27+0x80] ;  /* 0x000080001b237984 */ /* 0x000fe80000000800 */
        /* <DEDUP_REMOVED lines=17> */
[----:B------:R2:W-:Y:S01]  /*3d60*/  @!P0 STS [UR4+0x7b80], R10 ;  /* 0x007b800aff008988 */ /* 0x0005e20008000804 */
[----:B------:R-:W-:Y:S01]  /*3d70*/  BAR.SYNC.DEFER_BLOCKING 0x0 ;  /* 0x0000000000007b1d */ /* 0x000fe20000010000 */
[----:B-1----:R-:W-:-:S05]  /*3d80*/  IADD3 R3, P0, PT, R28, UR10, RZ ;  /* 0x0000000a1c037c10 */ /* 0x002fca000ff1e0ff */
[----:B------:R-:W1:Y:S01]  /*3d90*/  S2R R2, SR_TID.X ;  /* 0x0000000000027919 */ /* 0x000e620000002100 */
[----:B------:R-:W3:Y:S01]  /*3da0*/  LDS R29, [UR4+0x7b80] ;  /* 0x007b8004ff1d7984 */ /* 0x000ee20008000800 */
[C---:B-1----:R-:W-:Y:S02]  /*3db0*/  LOP3.LUT R4, R2.reuse, 0x3e0, RZ, 0xc0, !PT ;  /* 0x000003e002047812 */ /* 0x042fe400078ec0ff */
[----:B------:R-:W-:-:S05]  /*3dc0*/  LOP3.LUT R2, R2, 0x1f, RZ, 0xc0, !PT ;  /* 0x0000001f02027812 */ /* 0x000fca00078ec0ff */
[----:B------:R-:W-:Y:S02]  /*3dd0*/  IMAD R6, R4, 0x13, R2 ;  /* 0x0000001304067824 */ /* 0x000fe400078e0202 */
[----:B------:R-:W-:Y:S01]  /*3de0*/  IMAD.X R4, RZ, RZ, UR11, P0 ;  /* 0x0000000bff047e24 */ /* 0x000fe200080e06ff */
[C---:B0-----:R-:W-:Y:S01]  /*3df0*/  LEA R2, P0, R3.reuse, UR8, 0x2 ;  /* 0x0000000803027c11 */ /* 0x041fe2000f8010ff */
[C---:B------:R-:W-:Y:S02]  /*3e00*/  VIADD R8, R6.reuse, 0x40 ;  /* 0x0000004006087836 */ /* 0x040fe40000000000 */
[C---:B--2---:R-:W-:Y:S01]  /*3e10*/  VIADD R10, R6.reuse, 0xa0 ;  /* 0x000000a0060a7836 */ /* 0x044fe20000000000 */
[----:B------:R-:W-:Y:S01]  /*3e20*/  LEA.HI.X R3, R3, UR9, R4, 0x2, P0 ;  /* 0x0000000903037c11 */ /* 0x000fe200080f1404 */
[C---:B------:R-:W-:Y:S02]  /*3e30*/  VIADD R4, R6.reuse, 0x60 ;  /* 0x0000006006047836 */ /* 0x040fe40000000000 */
[----:B------:R-:W-:Y:S01]  /*3e40*/  VIADD R12, R6, 0xc0 ;  /* 0x000000c0060c7836 */ /* 0x000fe20000000000 */
[----:B---3--:R-:W-:-:S02]  /*3e50*/  ISETP.GE.AND P1, PT, R28, R29, PT ;  /* 0x0000001d1c00720c */ /* 0x008fc40003f26270 */
[-C--:B------:R-:W-:Y:S02]  /*3e60*/  ISETP.GE.AND P2, PT, R41, R29.reuse, PT ;  /* 0x0000001d2900720c */ /* 0x080fe40003f46270 */
[-C--:B------:R-:W-:Y:S01]  /*3e70*/  ISETP.GE.AND P3, PT, R8, R29.reuse, PT ;  /* 0x0000001d0800720c */ /* 0x080fe20003f66270 */
[----:B------:R-:W-:Y:S01]  /*3e80*/  VIADD R8, R6, 0x80 ;  /* 0x0000008006087836 */ /* 0x000fe20000000000 */
[-C--:B------:R-:W-:Y:S01]  /*3e90*/  ISETP.GE.AND P4, PT, R4, R29.reuse, PT ;  /* 0x0000001d0400720c */ /* 0x080fe20003f86270 */
[----:B------:R-:W-:Y:S01]  /*3ea0*/  VIADD R4, R6, 0xe0 ;  /* 0x000000e006047836 */ /* 0x000fe20000000000 */
[-C--:B------:R-:W-:Y:S02]  /*3eb0*/  ISETP.GE.AND P6, PT, R10, R29.reuse, PT ;  /* 0x0000001d0a00720c */ /* 0x080fe40003fc6270 */
[-C--:B------:R-:W-:Y:S01]  /*3ec0*/  ISETP.GE.AND P5, PT, R8, R29.reuse, PT ;  /* 0x0000001d0800720c */ /* 0x080fe20003fa6270 */
[----:B------:R-:W-:Y:S01]  /*3ed0*/  VIADD R8, R6, 0x100 ;  /* 0x0000010006087836 */ /* 0x000fe20000000000 */
[-C--:B------:R-:W-:Y:S01]  /*3ee0*/  ISETP.GE.AND P0, PT, R12, R29.reuse, PT ;  /* 0x0000001d0c00720c */ /* 0x080fe20003f06270 */
[----:B------:R0:W-:Y:S01]  /*3ef0*/  @!P1 STG.E desc[UR12][R2.64], R33 ;  /* 0x0000002102009986 */ /* 0x0001e2000c10190c */
[----:B------:R-:W-:Y:S01]  /*3f00*/  ISETP.GE.AND P1, PT, R4, R29, PT ;  /* 0x0000001d0400720c */ /* 0x000fe20003f26270 */
[----:B------:R-:W-:-:S02]  /*3f10*/  VIADD R4, R6, 0x120 ;  /* 0x0000012006047836 */ /* 0x000fc40000000000 */
[----:B------:R0:W-:Y:S01]  /*3f20*/  @!P2 STG.E desc[UR12][R2.64+0x80], R35 ;  /* 0x000080230200a986 */ /* 0x0001e2000c10190c */
[-C--:B------:R-:W-:Y:S01]  /*3f30*/  ISETP.GE.AND P2, PT, R8, R29.reuse, PT ;  /* 0x0000001d0800720c */ /* 0x080fe20003f46270 */
[----:B------:R-:W-:Y:S02]  /*3f40*/  VIADD R8, R6, 0x140 ;  /* 0x0000014006087836 */ /* 0x000fe40000000000 */
[----:B------:R0:W-:Y:S01]  /*3f50*/  @!P3 STG.E desc[UR12][R2.64+0x100], R37 ;  /* 0x000100250200b986 */ /* 0x0001e2000c10190c */
[-C--:B------:R-:W-:Y:S01]  /*3f60*/  ISETP.GE.AND P3, PT, R4, R29.reuse, PT ;  /* 0x0000001d0400720c */ /* 0x080fe20003f66270 */
[----:B------:R-:W-:Y:S02]  /*3f70*/  VIADD R4, R6, 0x160 ;  /* 0x0000016006047836 */ /* 0x000fe40000000000 */
        /* <DEDUP_REMOVED lines=14> */
[C---:B------:R-:W-:Y:S02]  /*4060*/  VIADD R8, R6.reuse, 0x200 ;  /* 0x0000020006087836 */ /* 0x040fe40000000000 */
[----:B------:R-:W-:Y:S01]  /*4070*/  VIADD R6, R6, 0x220 ;  /* 0x0000022006067836 */ /* 0x000fe20000000000 */
[----:B------:R0:W-:Y:S01]  /*4080*/  @!P2 STG.E desc[UR12][R2.64+0x400], R23 ;  /* 0x000400170200a986 */ /* 0x0001e2000c10190c */
[----:B------:R-:W-:-:S03]  /*4090*/  ISETP.GE.AND P2, PT, R4, R29, PT ;  /* 0x0000001d0400720c */ /* 0x000fc60003f46270 */
[----:B------:R0:W-:Y:S01]  /*40a0*/  @!P3 STG.E desc[UR12][R2.64+0x480], R19 ;  /* 0x000480130200b986 */ /* 0x0001e2000c10190c */
[----:B------:R-:W-:-:S03]  /*40b0*/  ISETP.GE.AND P3, PT, R8, R29, PT ;  /* 0x0000001d0800720c */ /* 0x000fc60003f66270 */
[----:B------:R0:W-:Y:S01]  /*40c0*/  @!P4 STG.E desc[UR12][R2.64+0x500], R21 ;  /* 0x000500150200c986 */ /* 0x0001e2000c10190c */
[----:B------:R-:W-:-:S03]  /*40d0*/  ISETP.GE.AND P4, PT, R6, R29, PT ;  /* 0x0000001d0600720c */ /* 0x000fc60003f86270 */
[----:B------:R0:W-:Y:S01]  /*40e0*/  @!P5 STG.E desc[UR12][R2.64+0x580], R17 ;  /* 0x000580110200d986 */ /* 0x0001e2000c10190c */
[----:B------:R-:W-:-:S03]  /*40f0*/  ISETP.GE.AND P5, PT, R40, R29, PT ;  /* 0x0000001d2800720c */ /* 0x000fc60003fa6270 */
[----:B------:R0:W-:Y:S04]  /*4100*/  @!P6 STG.E desc[UR12][R2.64+0x600], R15 ;  /* 0x0006000f0200e986 */ /* 0x0001e8000c10190c */
[----:B------:R0:W-:Y:S04]  /*4110*/  @!P0 STG.E desc[UR12][R2.64+0x680], R13 ;  /* 0x0006800d02008986 */ /* 0x0001e8000c10190c */
[----:B------:R0:W-:Y:S04]  /*4120*/  @!P1 STG.E desc[UR12][R2.64+0x700], R11 ;  /* 0x0007000b02009986 */ /* 0x0001e8000c10190c */
[----:B------:R0:W-:Y:S04]  /*4130*/  @!P2 STG.E desc[UR12][R2.64+0x780], R9 ;  /* 0x000780090200a986 */ /* 0x0001e8000c10190c */
[----:B------:R0:W-:Y:S04]  /*4140*/  @!P3 STG.E desc[UR12][R2.64+0x800], R7 ;  /* 0x000800070200b986 */ /* 0x0001e8000c10190c */
[----:B------:R0:W-:Y:S01]  /*4150*/  @!P4 STG.E desc[UR12][R2.64+0x880], R5 ;  /* 0x000880050200c986 */ /* 0x0001e2000c10190c */
[----:B------:R-:W-:Y:S05]  /*4160*/  @P5 EXIT ;  /* 0x000000000000594d */ /* 0x000fea0003800000 */
[----:B------:R-:W-:Y:S01]  /*4170*/  STG.E desc[UR12][R2.64+0x900], R25 ;  /* 0x0009001902007986 */ /* 0x000fe2000c10190c */
[----:B------:R-:W-:Y:S05]  /*4180*/  EXIT ;  /* 0x000000000000794d */ /* 0x000fea0003800000 */
.L_x_5:
[----:B------:R-:W-:Y:S01]  /*4190*/  BSSY B1, `(.L_x_32) ;  /* 0x0000006000017945 */ /* 0x000fe20003800000 */
[----:B------:R-:W-:Y:S01]  /*41a0*/  PLOP3.LUT P0, PT, P0, PT, PT, 0x8, 0x80 ;  /* 0x000000000080781c */ /* 0x000fe2000070e170 */
[----:B------:R-:W-:-:S12]  /*41b0*/  IMAD.MOV.U32 R8, RZ, RZ, -0x1 ;  /* 0xffffffffff087424 */ /* 0x000fd800078e00ff */
[----:B------:R-:W-:Y:S05]  /*41c0*/  WARPSYNC.COLLECTIVE R8, `(.L_x_33) ;  /* 0x0000000008087348 */ /* 0x000fea0003c00000 */
[----:B------:R-:W-:Y:S01]  /*41d0*/  VOTE.ANY P0, P0 ;  /* 0x0000000000ff7806 */ /* 0x000fe20000000100 */
[----:B------:R-:W-:-:S12]  /*41e0*/  ENDCOLLECTIVE ;  /* 0x000000000000791b */ /* 0x000fd80003800000 */
.L_x_33:
[----:B------:R-:W-:Y:S05]  /*41f0*/  BSYNC B1 ;  /* 0x0000000000017941 */ /* 0x000fea0003800000 */
.L_x_32:
[----:B------:R-:W-:Y:S05]  /*4200*/  BRA `(.L_x_34) ;  /* 0xffffffcc00b87947 */ /* 0x000fea000383ffff */
.L_x_7:
[----:B------:R-:W-:Y:S01]  /*4210*/  BSSY B1, `(.L_x_35) ;  /* 0x0000006000017945 */ /* 0x000fe20003800000 */
[----:B------:R-:W-:Y:S01]  /*4220*/  PLOP3.LUT P0, PT, P0, PT, PT, 0x8, 0x80 ;  /* 0x000000000080781c */ /* 0x000fe2000070e170 */
[----:B------:R-:W-:-:S12]  /*4230*/  IMAD.MOV.U32 R8, RZ, RZ, -0x1 ;  /* 0xffffffffff087424 */ /* 0x000fd800078e00ff */
[----:B------:R-:W-:Y:S05]  /*4240*/  WARPSYNC.COLLECTIVE R8, `(.L_x_36) ;  /* 0x0000000008087348 */ /* 0x000fea0003c00000 */
[----:B------:R-:W-:Y:S01]  /*4250*/  VOTE.ANY P0, P0 ;  /* 0x0000000000ff7806 */ /* 0x000fe20000000100 */
[----:B------:R-:W-:-:S12]  /*4260*/  ENDCOLLECTIVE ;  /* 0x000000000000791b */ /* 0x000fd80003800000 */
.L_x_36:
[----:B------:R-:W-:Y:S05]  /*4270*/  BSYNC B1 ;  /* 0x0000000000017941 */ /* 0x000fea0003800000 */
.L_x_35:
[----:B------:R-:W-:Y:S05]  /*4280*/  BRA `(.L_x_37) ;  /* 0xffffffcc00bc7947 */ /* 0x000fea000383ffff */
.L_x_9:
[----:B------:R-:W0:Y:S01]  /*4290*/  S2R R45, SR_GEMASK ;  /* 0x00000000002d7919 */ /* 0x000e220000003c00 */
[----:B------:R-:W-:Y:S01]  /*42a0*/  BSSY B1, `(.L_x_38) ;  /* 0x0000007000017945 */ /* 0x000fe20003800000 */
[----:B------:R-:W-:Y:S01]  /*42b0*/  ISETP.NE.AND P0, PT, R14, 0x65, PT ;  /* 0x000000650e00780c */ /* 0x000fe20003f05270 */
[----:B------:R-:W-:Y:S01]  /*42c0*/  IMAD.MOV.U32 R8, RZ, RZ, -0x1 ;  /* 0xffffffffff087424 */ /* 0x000fe200078e00ff */
[----:B------:R-:W-:-:S13]  /*42d0*/  PLOP3.LUT P2, PT, P2, PT, PT, 0x8, 0x80 ;  /* 0x000000000080781c */ /* 0x000fda000174e170 */
[----:B0-----:R-:W-:Y:S05]  /*42e0*/  WARPSYNC.COLLECTIVE R8, `(.L_x_39) ;  /* 0x0000000008087348 */ /* 0x001fea0003c00000 */
[----:B------:R-:W-:Y:S01]  /*42f0*/  VOTE.ANY R8, PT, P2 ;  /* 0x0000000000087806 */ /* 0x000fe200010e0100 */
[----:B0-----:R-:W-:Y:S06]  /*4300*/  ENDCOLLECTIVE ;  /* 0x000000000000791b */ /* 0x001fec0003800000 */
.L_x_39:
[----:B------:R-:W-:Y:S05]  /*4310*/  BSYNC B1 ;  /* 0x0000000000017941 */ /* 0x000fea0003800000 */
.L_x_38:
[----:B------:R-:W-:Y:S01]  /*4320*/  LOP3.LUT R8, R8, 0x80000000, R45, 0xec, !PT ;  /* 0x8000000008087812 */ /* 0x000fe200078eec2d */
[----:B------:R-:W-:Y:S02]  /*4330*/  IMAD.MOV.U32 R10, RZ, RZ, 0x1 ;  /* 0x00000001ff0a7424 */ /* 0x000fe400078e00ff */
[----:B------:R-:W-:Y:S02]  /*4340*/  VIADD R33, R44, 0x2 ;  /* 0x000000022c217836 */ /* 0x000fe40000000000 */
[----:B------:R-:W-:Y:S02]  /*4350*/  VIADD R9, R8, 0xffffffff ;  /* 0xffffffff08097836 */ /* 0x000fe40000000000 */
[C---:B------:R-:W-:Y:S02]  /*4360*/  VIADD R32, R44.reuse, 0x4 ;  /* 0x000000042c207836 */ /* 0x040fe40000000000 */
[----:B------:R-:W-:Y:S01]  /*4370*/  VIADD R19, R44, 0x8 ;  /* 0x000000082c137836 */ /* 0x000fe20000000000 */
[----:B------:R-:W-:Y:S01]  /*4380*/  LOP3.LUT R38, R8, R9, RZ, 0xc, !PT ;  /* 0x0000000908267212 */ /* 0x000fe200078e0cff */
[----:B------:R-:W-:-:S02]  /*4390*/  IMAD.MOV.U32 R8, RZ, RZ, -0x1 ;  /* 0xffffffffff087424 */ /* 0x000fc400078e00ff */
[----:B------:R-:W-:-:S03]  /*43a0*/  VIADD R34, R44, 0x10 ;  /* 0x000000102c227836 */ /* 0x000fc60000000000 */
[----:B------:R-:W0:Y:S02]  /*43b0*/  POPC R38, R38 ;  /* 0x0000002600267309 */ /* 0x000e240000000000 */
[----:B0-----:R-:W-:-:S07]  /*43c0*/  IMAD.MOV.U32 R9, RZ, RZ, R38 ;  /* 0x000000ffff097224 */ /* 0x001fce00078e0026 */
[----:B------:R-:W-:Y:S05]  /*43d0*/  WARPSYNC.COLLECTIVE R8, `(.L_x_40) ;  /* 0x0000000008087348 */ /* 0x000fea0003c00000 */
[----:B------:R0:W1:Y:S02]  /*43e0*/  SHFL.DOWN P2, R16, R15, R10, R9 ;  /* 0x0800000a0f107389 */ /* 0x0000640000040009 */
[----:B01----:R-:W-:Y:S05]  /*43f0*/  ENDCOLLECTIVE ;  /* 0x000000000000791b */ /* 0x003fea0003800000 */
.L_x_40:
[----:B------:R-:W-:Y:S01]  /*4400*/  IMAD.MOV.U32 R10, RZ, RZ, 0x2 ;  /* 0x00000002ff0a7424 */ /* 0x000fe200078e00ff */
[----:B------:R-:W-:-:S04]  /*4410*/  ISETP.GE.AND P2, PT, R44, R38, PT ;  /* 0x000000262c00720c */ /* 0x000fc80003f46270 */
[----:B------:R-:W-:-:S05]  /*4420*/  SEL R16, R16, RZ, !P2 ;  /* 0x000000ff10107207 */ /* 0x000fca0005000000 */
[----:B------:R-:W-:-:S04]  /*4430*/  IMAD.IADD R17, R16, 0x1, R15 ;  /* 0x0000000110117824 */ /* 0x000fc800078e020f */
[----:B------:R-:W-:-:S07]  /*4440*/  IMAD.MOV.U32 R15, RZ, RZ, R17 ;  /* 0x000000ffff0f7224 */ /* 0x000fce00078e0011 */
[----:B------:R-:W-:Y:S05]  /*4450*/  WARPSYNC.COLLECTIVE R8, `(.L_x_41) ;  /* 0x0000000008087348 */ /* 0x000fea0003c00000 */
[----:B------:R0:W1:Y:S02]  /*4460*/  SHFL.DOWN P2, R16, R15, R10, R9 ;  /* 0x0800000a0f107389 */ /* 0x0000640000040009 */
[----:B01----:R-:W-:Y:S05]  /*4470*/  ENDCOLLECTIVE ;  /* 0x000000000000791b */ /* 0x003fea0003800000 */
.L_x_41:
[----:B------:R-:W-:Y:S01]  /*4480*/  IMAD.MOV.U32 R10, RZ, RZ, 0x4 ;  /* 0x00000004ff0a7424 */ /* 0x000fe200078e00ff */
[----:B------:R-:W-:-:S04]  /*4490*/  ISETP.GT.AND P2, PT, R33, R38, PT ;  /* 0x000000262100720c */ /* 0x000fc80003f44270 */
[----:B------:R-:W-:-:S05]  /*44a0*/  SEL R16, R16, RZ, !P2 ;  /* 0x000000ff10107207 */ /* 0x000fca0005000000 */
[----:B------:R-:W-:-:S04]  /*44b0*/  IMAD.IADD R35, R17, 0x1, R16 ;  /* 0x0000000111237824 */ /* 0x000fc800078e0210 */
[----:B------:R-:W-:-:S07]  /*44c0*/  IMAD.MOV.U32 R15, RZ, RZ, R35 ;  /* 0x000000ffff0f7224 */ /* 0x000fce00078e0023 */
[----:B------:R-:W-:Y:S05]  /*44d0*/  WARPSYNC.COLLECTIVE R8, `(.L_x_42) ;  /* 0x0000000008087348 */ /* 0x000fea0003c00000 */
[----:B------:R0:W1:Y:S02]  /*44e0*/  SHFL.DOWN P2, R16, R15, R10, R9 ;  /* 0x0800000a0f107389 */ /* 0x0000640000040009 */
[----:B01----:R-:W-:Y:S05]  /*44f0*/  ENDCOLLECTIVE ;  /* 0x000000000000791b */ /* 0x003fea0003800000 */
.L_x_42:
        /* <DEDUP_REMOVED lines=8> */
.L_x_43:
        /* <DEDUP_REMOVED lines=8> */
.L_x_44:
[----:B------:R-:W0:Y:S01]  /*4600*/  LDC.64 R8, c[0x0][0x390] ;  /* 0x0000e400ff087b82 */ /* 0x000e220000000a00 */
[----:B------:R-:W-:-:S04]  /*4610*/  ISETP.GT.AND P2, PT, R34, R38, PT ;  /* 0x000000262200720c */ /* 0x000fc80003f44270 */
[----:B------:R-:W-:-:S05]  /*4620*/  SEL R16, R16, RZ, !P2 ;  /* 0x000000ff10107207 */ /* 0x000fca0005000000 */
[----:B------:R-:W-:Y:S01]  /*4630*/  IMAD.IADD R36, R17, 0x1, R16 ;  /* 0x0000000111247824 */ /* 0x000fe200078e0210 */
[----:B0-----:R-:W-:Y:S01]  /*4640*/  IADD3 R35, P2, PT, R8, 0x100, RZ ;  /* 0x0000010008237810 */ /* 0x001fe20007f5e0ff */
[----:B------:R-:W-:-:S04]  /*4650*/  IMAD.MOV.U32 R8, RZ, RZ, -0x1 ;  /* 0xffffffffff087424 */ /* 0x000fc800078e00ff */
[----:B------:R-:W-:-:S08]  /*4660*/  IMAD.X R37, RZ, RZ, R9, P2 ;  /* 0x000000ffff257224 */ /* 0x000fd000010e0609 */
[----:B------:R-:W-:Y:S05]  /*4670*/  WARPSYNC.COLLECTIVE R8, `(.L_x_45) ;  /* 0x0000000008087348 */ /* 0x000fea0003c00000 */
[----:B------:R-:W-:Y:S01]  /*4680*/  VOTE.ALL P0, P0 ;  /* 0x0000000000ff7806 */ /* 0x000fe20000000000 */
[----:B------:R-:W-:-:S12]  /*4690*/  ENDCOLLECTIVE ;  /* 0x000000000000791b */ /* 0x000fd80003800000 */
.L_x_45:
[----:B------:R-:W-:Y:S05]  /*46a0*/  BRA `(.L_x_46) ;  /* 0xffffffcc00507947 */ /* 0x000fea000383ffff */
.L_x_11:
[----:B------:R-:W-:Y:S01]  /*46b0*/  BSSY B1, `(.L_x_47) ;  /* 0x0000006000017945 */ /* 0x000fe20003800000 */
[----:B------:R-:W-:Y:S01]  /*46c0*/  PLOP3.LUT P0, PT, P0, PT, PT, 0x8, 0x80 ;  /* 0x000000000080781c */ /* 0x000fe2000070e170 */
[----:B------:R-:W-:-:S12]  /*46d0*/  IMAD.MOV.U32 R8, RZ, RZ, -0x1 ;  /* 0xffffffffff087424 */ /* 0x000fd800078e00ff */
[----:B------:R-:W-:Y:S05]  /*46e0*/  WARPSYNC.COLLECTIVE R8, `(.L_x_48) ;  /* 0x0000000008087348 */ /* 0x000fea0003c00000 */
[----:B------:R-:W-:Y:S01]  /*46f0*/  VOTE.ANY P0, P0 ;  /* 0x0000000000ff7806 */ /* 0x000fe20000000100 */
[----:B------:R-:W-:-:S12]  /*4700*/  ENDCOLLECTIVE ;  /* 0x000000000000791b */ /* 0x000fd80003800000 */
.L_x_48:
[----:B------:R-:W-:Y:S05]  /*4710*/  BSYNC B1 ;  /* 0x0000000000017941 */ /* 0x000fea0003800000 */
.L_x_47:
[----:B------:R-:W-:Y:S05]  /*4720*/  BRA `(.L_x_49) ;  /* 0xffffffcc00607947 */ /* 0x000fea000383ffff */
.L_x_13:
[----:B------:R-:W-:Y:S01]  /*4730*/  BSSY B1, `(.L_x_50) ;  /* 0x0000006000017945 */ /* 0x000fe20003800000 */
[----:B------:R-:W-:Y:S01]  /*4740*/  PLOP3.LUT P0, PT, P0, PT, PT, 0x8, 0x80 ;  /* 0x000000000080781c */ /* 0x000fe2000070e170 */
[----:B------:R-:W-:-:S12]  /*4750*/  IMAD.MOV.U32 R8, RZ, RZ, -0x1 ;  /* 0xffffffffff087424 */ /* 0x000fd800078e00ff */
[----:B------:R-:W-:Y:S05]  /*4760*/  WARPSYNC.COLLECTIVE R8, `(.L_x_51) ;  /* 0x0000000008087348 */ /* 0x000fea0003c00000 */
[----:B------:R-:W-:Y:S01]  /*4770*/  VOTE.ANY P0, P0 ;  /* 0x0000000000ff7806 */ /* 0x000fe20000000100 */
[----:B------:R-:W-:-:S12]  /*4780*/  ENDCOLLECTIVE ;  /* 0x000000000000791b */ /* 0x000fd80003800000 */
.L_x_51:
[----:B------:R-:W-:Y:S05]  /*4790*/  BSYNC B1 ;  /* 0x0000000000017941 */ /* 0x000fea0003800000 */
.L_x_50:
[----:B------:R-:W-:Y:S05]  /*47a0*/  BRA `(.L_x_52) ;  /* 0xffffffcc00647947 */ /* 0x000fea000383ffff */
.L_x_15:
[----:B------:R-:W-:Y:S01]  /*47b0*/  BSSY B1, `(.L_x_53) ;  /* 0x0000006000017945 */ /* 0x000fe20003800000 */
[----:B------:R-:W-:Y:S01]  /*47c0*/  PLOP3.LUT P2, PT, P0, PT, PT, 0x8, 0x80 ;  /* 0x000000000080781c */ /* 0x000fe2000074e170 */
[----:B------:R-:W-:-:S12]  /*47d0*/  IMAD.MOV.U32 R8, RZ, RZ, -0x1 ;  /* 0xffffffffff087424 */ /* 0x000fd800078e00ff */
[----:B------:R-:W-:Y:S05]  /*47e0*/  WARPSYNC.COLLECTIVE R8, `(.L_x_54) ;  /* 0x0000000008087348 */ /* 0x000fea0003c00000 */
[----:B------:R-:W-:Y:S01]  /*47f0*/  VOTE.ANY R8, PT, P2 ;  /* 0x0000000000087806 */ /* 0x000fe200010e0100 */
[----:B------:R-:W-:Y:S06]  /*4800*/  ENDCOLLECTIVE ;  /* 0x000000000000791b */ /* 0x000fec0003800000 */
.L_x_54:
[----:B------:R-:W-:Y:S05]  /*4810*/  BSYNC B1 ;  /* 0x0000000000017941 */ /* 0x000fea0003800000 */
.L_x_53:
[----:B------:R-:W-:Y:S01]  /*4820*/  LOP3.LUT R8, R8, 0x80000000, R45, 0xec, !PT ;  /* 0x8000000008087812 */ /* 0x000fe200078eec2d */
[----:B------:R-:W-:Y:S02]  /*4830*/  IMAD.MOV.U32 R10, RZ, RZ, 0x1 ;  /* 0x00000001ff0a7424 */ /* 0x000fe400078e00ff */
[----:B------:R-:W-:Y:S02]  /*4840*/  VIADD R18, R18, 0xffffffe0 ;  /* 0xffffffe012127836 */ /* 0x000fe40000000000 */
[----:B------:R-:W-:-:S05]  /*4850*/  VIADD R9, R8, 0xffffffff ;  /* 0xffffffff08097836 */ /* 0x000fca0000000000 */
[----:B------:R-:W-:Y:S01]  /*4860*/  LOP3.LUT R17, R8, R9, RZ, 0xc, !PT ;  /* 0x0000000908117212 */ /* 0x000fe200078e0cff */
[----:B------:R-:W-:-:S03]  /*4870*/  IMAD.MOV.U32 R8, RZ, RZ, -0x1 ;  /* 0xffffffffff087424 */ /* 0x000fc600078e00ff */
[----:B------:R0:W1:Y:S04]  /*4880*/  POPC R9, R17 ;  /* 0x0000001100097309 */ /* 0x0000680000000000 */
[----:B01----:R-:W-:Y:S05]  /*4890*/  WARPSYNC.COLLECTIVE R8, `(.L_x_55) ;  /* 0x0000000008087348 */ /* 0x003fea0003c00000 */
[----:B-1----:R1:W2:Y:S02]  /*48a0*/  SHFL.DOWN P2, R16, R15, R10, R9 ;  /* 0x0800000a0f107389 */ /* 0x0022a40000040009 */
[----:B012---:R-:W-:Y:S05]  /*48b0*/  ENDCOLLECTIVE ;  /* 0x000000000000791b */ /* 0x007fea0003800000 */
.L_x_55:
[----:B------:R-:W-:Y:S01]  /*48c0*/  ISETP.GE.AND P0, PT, R44, R9, PT ;  /* 0x000000092c00720c */ /* 0x000fe20003f06270 */
[----:B------:R-:W-:-:S03]  /*48d0*/  IMAD.MOV.U32 R10, RZ, RZ, 0x2 ;  /* 0x00000002ff0a7424 */ /* 0x000fc600078e00ff */
[----:B------:R-:W-:Y:S02]  /*48e0*/  SEL R16, R16, RZ, !P0 ;  /* 0x000000ff10107207 */ /* 0x000fe40004000000 */
[----:B------:R-:W-:-:S03]  /*48f0*/  ISETP.GT.AND P0, PT, R33, R9, PT ;  /* 0x000000092100720c */ /* 0x000fc60003f04270 */
[----:B------:R-:W-:-:S10]  /*4900*/  IMAD.IADD R15, R16, 0x1, R15 ;  /* 0x00000001100f7824 */ /* 0x000fd400078e020f */
[----:B------:R-:W-:Y:S05]  /*4910*/  WARPSYNC.COLLECTIVE R8, `(.L_x_56) ;  /* 0x0000000008087348 */ /* 0x000fea0003c00000 */
[----:B------:R0:W1:Y:S02]  /*4920*/  SHFL.DOWN P2, R16, R15, R10, R9 ;  /* 0x0800000a0f107389 */ /* 0x0000640000040009 */
[----:B01----:R-:W-:Y:S05]  /*4930*/  ENDCOLLECTIVE ;  /* 0x000000000000791b */ /* 0x003fea0003800000 */
.L_x_56:
[----:B------:R-:W-:Y:S01]  /*4940*/  IMAD.MOV.U32 R10, RZ, RZ, 0x4 ;  /* 0x00000004ff0a7424 */ /* 0x000fe200078e00ff */
[----:B------:R-:W-:Y:S02]  /*4950*/  SEL R16, R16, RZ, !P0 ;  /* 0x000000ff10107207 */ /* 0x000fe40004000000 */
[----:B------:R-:W-:-:S03]  /*4960*/  ISETP.GT.AND P0, PT, R32, R9, PT ;  /* 0x000000092000720c */ /* 0x000fc60003f04270 */
[----:B------:R-:W-:-:S10]  /*4970*/  IMAD.IADD R15, R15, 0x1, R16 ;  /* 0x000000010f0f7824 */ /* 0x000fd400078e0210 */
[----:B------:R-:W-:Y:S05]  /*4980*/  WARPSYNC.COLLECTIVE R8, `(.L_x_57) ;  /* 0x0000000008087348 */ /* 0x000fea0003c00000 */
[----:B------:R0:W1:Y:S02]  /*4990*/  SHFL.DOWN P2, R16, R15, R10, R9 ;  /* 0x0800000a0f107389 */ /* 0x0000640000040009 */
[----:B01----:R-:W-:Y:S05]  /*49a0*/  ENDCOLLECTIVE ;  /* 0x000000000000791b */ /* 0x003fea0003800000 */
.L_x_57:
[----:B------:R-:W-:Y:S01]  /*49b0*/  IMAD.MOV.U32 R10, RZ, RZ, 0x8 ;  /* 0x00000008ff0a7424 */ /* 0x000fe200078e00ff */
[----:B------:R-:W-:Y:S02]  /*49c0*/  SEL R16, R16, RZ, !P0 ;  /* 0x000000ff10107207 */ /* 0x000fe40004000000 */
[----:B------:R-:W-:-:S03]  /*49d0*/  ISETP.GT.AND P0, PT, R19, R9, PT ;  /* 0x000000091300720c */ /* 0x000fc60003f04270 */
[----:B------:R-:W-:-:S10]  /*49e0*/  IMAD.IADD R15, R15, 0x1, R16 ;  /* 0x000000010f0f7824 */ /* 0x000fd400078e0210 */
[----:B------:R-:W-:Y:S05]  /*49f0*/  WARPSYNC.COLLECTIVE R8, `(.L_x_58) ;  /* 0x0000000008087348 */ /* 0x000fea0003c00000 */
[----:B------:R0:W1:Y:S02]  /*4a00*/  SHFL.DOWN P2, R16, R15, R10, R9 ;  /* 0x0800000a0f107389 */ /* 0x0000640000040009 */
[----:B01----:R-:W-:Y:S05]  /*4a10*/  ENDCOLLECTIVE ;  /* 0x000000000000791b */ /* 0x003fea0003800000 */
.L_x_58:
[----:B------:R-:W-:Y:S01]  /*4a20*/  IMAD.MOV.U32 R10, RZ, RZ, 0x10 ;  /* 0x00000010ff0a7424 */ /* 0x000fe200078e00ff */
[----:B------:R-:W-:Y:S02]  /*4a30*/  SEL R16, R16, RZ, !P0 ;  /* 0x000000ff10107207 */ /* 0x000fe40004000000 */
[----:B------:R-:W-:-:S03]  /*4a40*/  ISETP.GT.AND P0, PT, R34, R9, PT ;  /* 0x000000092200720c */ /* 0x000fc60003f04270 */
[----:B------:R-:W-:-:S10]  /*4a50*/  IMAD.IADD R15, R15, 0x1, R16 ;  /* 0x000000010f0f7824 */ /* 0x000fd400078e0210 */
[----:B------:R-:W-:Y:S05]  /*4a60*/  WARPSYNC.COLLECTIVE R8, `(.L_x_59) ;  /* 0x0000000008087348 */ /* 0x000fea0003c00000 */
[----:B------:R0:W1:Y:S02]  /*4a70*/  SHFL.DOWN P2, R16, R15, R10, R9 ;  /* 0x0800000a0f107389 */ /* 0x0000640000040009 */
[----:B01----:R-:W-:Y:S05]  /*4a80*/  ENDCOLLECTIVE ;  /* 0x000000000000791b */ /* 0x003fea0003800000 */
.L_x_59:
[----:B------:R-:W-:Y:S02]  /*4a90*/  SEL R16, R16, RZ, !P0 ;  /* 0x000000ff10107207 */ /* 0x000fe40004000000 */
[----:B------:R-:W-:Y:S02]  /*4aa0*/  ISETP.NE.AND P0, PT, R14, 0x65, PT ;  /* 0x000000650e00780c */ /* 0x000fe40003f05270 */
[----:B------:R-:W-:-:S11]  /*4ab0*/  IADD3 R36, PT, PT, R15, R16, R36 ;  /* 0x000000100f247210 */ /* 0x000fd60007ffe024 */
[----:B------:R-:W-:Y:S05]  /*4ac0*/  WARPSYNC.COLLECTIVE R8, `(.L_x_60) ;  /* 0x0000000008087348 */ /* 0x000fea0003c00000 */
[----:B------:R-:W-:Y:S01]  /*4ad0*/  VOTE.ALL P0, P0 ;  /* 0x0000000000ff7806 */ /* 0x000fe20000000000 */
[----:B------:R-:W-:-:S12]  /*4ae0*/  ENDCOLLECTIVE ;  /* 0x000000000000791b */ /* 0x000fd80003800000 */
.L_x_60:
[----:B------:R-:W-:Y:S05]  /*4af0*/  BRA `(.L_x_61) ;  /* 0xffffffcc00107947 */ /* 0x000fea000383ffff */
.L_x_20:
[----:B------:R-:W-:Y:S01]  /*4b00*/  BSSY B0, `(.L_x_62) ;  /* 0x0000006000007945 */ /* 0x000fe20003800000 */
[----:B------:R-:W-:Y:S01]  /*4b10*/  PLOP3.LUT P0, PT, P0, PT, PT, 0x8, 0x80 ;  /* 0x000000000080781c */ /* 0x000fe2000070e170 */
[----:B------:R-:W-:-:S12]  /*4b20*/  IMAD.MOV.U32 R8, RZ, RZ, -0x1 ;  /* 0xffffffffff087424 */ /* 0x000fd800078e00ff */
[----:B------:R-:W-:Y:S05]  /*4b30*/  WARPSYNC.COLLECTIVE R8, `(.L_x_63) ;  /* 0x0000000008087348 */ /* 0x000fea0003c00000 */
[----:B------:R-:W-:Y:S01]  /*4b40*/  VOTE.ANY P0, P0 ;  /* 0x0000000000ff7806 */ /* 0x000fe20000000100 */
[----:B------:R-:W-:-:S12]  /*4b50*/  ENDCOLLECTIVE ;  /* 0x000000000000791b */ /* 0x000fd80003800000 */
.L_x_63:
[----:B------:R-:W-:Y:S05]  /*4b60*/  BSYNC B0 ;  /* 0x0000000000007941 */ /* 0x000fea0003800000 */
.L_x_62:
[----:B------:R-:W-:Y:S05]  /*4b70*/  BRA `(.L_x_64) ;  /* 0xffffffe400787947 */ /* 0x000fea000383ffff */
.L_x_22:
[----:B------:R-:W-:Y:S01]  /*4b80*/  BSSY B0, `(.L_x_65) ;  /* 0x0000006000007945 */ /* 0x000fe20003800000 */
[----:B------:R-:W-:Y:S01]  /*4b90*/  PLOP3.LUT P0, PT, P0, PT, PT, 0x8, 0x80 ;  /* 0x000000000080781c */ /* 0x000fe2000070e170 */
[----:B------:R-:W-:-:S12]  /*4ba0*/  IMAD.MOV.U32 R8, RZ, RZ, -0x1 ;  /* 0xffffffffff087424 */ /* 0x000fd800078e00ff */
[----:B------:R-:W-:Y:S05]  /*4bb0*/  WARPSYNC.COLLECTIVE R8, `(.L_x_66) ;  /* 0x0000000008087348 */ /* 0x000fea0003c00000 */
[----:B------:R-:W-:Y:S01]  /*4bc0*/  VOTE.ANY P0, P0 ;  /* 0x0000000000ff7806 */ /* 0x000fe20000000100 */
[----:B------:R-:W-:-:S12]  /*4bd0*/  ENDCOLLECTIVE ;  /* 0x000000000000791b */ /* 0x000fd80003800000 */
.L_x_66:
[----:B------:R-:W-:Y:S05]  /*4be0*/  BSYNC B0 ;  /* 0x0000000000007941 */ /* 0x000fea0003800000 */
.L_x_65:
[----:B------:R-:W-:Y:S05]  /*4bf0*/  BRA `(.L_x_67) ;  /* 0xffffffe4007c7947 */ /* 0x000fea000383ffff */
.L_x_24:
        /* <DEDUP_REMOVED lines=8> */
.L_x_69:
[----:B------:R-:W-:Y:S05]  /*4c80*/  BSYNC B0 ;  /* 0x0000000000007941 */ /* 0x000fea0003800000 */
.L_x_68:
[----:B------:R-:W-:Y:S01]  /*4c90*/  LOP3.LUT R8, R8, 0x80000000, R42, 0xec, !PT ;  /* 0x8000000008087812 */ /* 0x000fe200078eec2a */
[----:B------:R-:W-:Y:S02]  /*4ca0*/  IMAD.MOV.U32 R10, RZ, RZ, 0x1 ;  /* 0x00000001ff0a7424 */ /* 0x000fe400078e00ff */
[----:B------:R-:W-:Y:S02]  /*4cb0*/  VIADD R19, R35, 0x2 ;  /* 0x0000000223137836 */ /* 0x000fe40000000000 */
[----:B------:R-:W-:-:S05]  /*4cc0*/  VIADD R9, R8, 0xffffffff ;  /* 0xffffffff08097836 */ /* 0x000fca0000000000 */
[----:B------:R-:W-:Y:S01]  /*4cd0*/  LOP3.LUT R38, R8, R9, RZ, 0xc, !PT ;  /* 0x0000000908267212 */ /* 0x000fe200078e0cff */
[----:B------:R-:W-:-:S05]  /*4ce0*/  IMAD.MOV.U32 R8, RZ, RZ, -0x1 ;  /* 0xffffffffff087424 */ /* 0x000fca00078e00ff */
[----:B------:R-:W0:Y:S02]  /*4cf0*/  POPC R38, R38 ;  /* 0x0000002600267309 */ /* 0x000e240000000000 */
[----:B0-----:R-:W-:Y:S01]  /*4d00*/  IMAD.MOV.U32 R9, RZ, RZ, R38 ;  /* 0x000000ffff097224 */ /* 0x001fe200078e0026 */
[----:B------:R-:W-:-:S13]  /*4d10*/  ISETP.GT.AND P3, PT, R19, R38, PT ;  /* 0x000000261300720c */ /* 0x000fda0003f64270 */
[----:B------:R-:W-:Y:S05]  /*4d20*/  WARPSYNC.COLLECTIVE R8, `(.L_x_70) ;  /* 0x0000000008087348 */ /* 0x000fea0003c00000 */
[----:B------:R0:W1:Y:S02]  /*4d30*/  SHFL.DOWN P2, R16, R15, R10, R9 ;  /* 0x0800000a0f107389 */ /* 0x0000640000040009 */
[----:B01----:R-:W-:Y:S05]  /*4d40*/  ENDCOLLECTIVE ;  /* 0x000000000000791b */ /* 0x003fea0003800000 */
.L_x_70:
        /* <DEDUP_REMOVED lines=8> */
.L_x_71:
[----:B------:R-:W-:Y:S01]  /*4dd0*/  IMAD.MOV.U32 R10, RZ, RZ, 0x4 ;  /* 0x00000004ff0a7424 */ /* 0x000fe200078e00ff */
[----:B------:R-:W-:-:S05]  /*4de0*/  SEL R16, R16, RZ, !P3 ;  /* 0x000000ff10107207 */ /* 0x000fca0005800000 */
[----:B------:R-:W-:Y:S02]  /*4df0*/  IMAD.IADD R19, R17, 0x1, R16 ;  /* 0x0000000111137824 */ /* 0x000fe400078e0210 */
[----:B------:R-:W-:Y:S02]  /*4e00*/  VIADD R17, R35, 0x4 ;  /* 0x0000000423117836 */ /* 0x000fe40000000000 */
[----:B------:R-:W-:-:S03]  /*4e10*/  IMAD.MOV.U32 R15, RZ, RZ, R19 ;  /* 0x000000ffff0f7224 */ /* 0x000fc600078e0013 */
[----:B------:R-:W-:Y:S01]  /*4e20*/  ISETP.GT.AND P3, PT, R17, R38, PT ;  /* 0x000000261100720c */ /* 0x000fe20003f64270 */
[----:B------:R-:W-:-:S12]  /*4e30*/  VIADD R17, R35, 0x8 ;  /* 0x0000000823117836 */ /* 0x000fd80000000000 */
[----:B------:R-:W-:Y:S05]  /*4e40*/  WARPSYNC.COLLECTIVE R8, `(.L_x_72) ;  /* 0x0000000008087348 */ /* 0x000fea0003c00000 */
[----:B------:R0:W1:Y:S02]  /*4e50*/  SHFL.DOWN P2, R16, R15, R10, R9 ;  /* 0x0800000a0f107389 */ /* 0x0000640000040009 */
[----:B01----:R-:W-:Y:S05]  /*4e60*/  ENDCOLLECTIVE ;  /* 0x000000000000791b */ /* 0x003fea0003800000 */
.L_x_72:
[----:B------:R-:W-:Y:S01]  /*4e70*/  IMAD.MOV.U32 R10, RZ, RZ, 0x8 ;  /* 0x00000008ff0a7424 */ /* 0x000fe200078e00ff */
[----:B------:R-:W-:Y:S02]  /*4e80*/  SEL R16, R16, RZ, !P3 ;  /* 0x000000ff10107207 */ /* 0x000fe40005800000 */
[----:B------:R-:W-:-:S03]  /*4e90*/  ISETP.GT.AND P3, PT, R17, R38, PT ;  /* 0x000000261100720c */ /* 0x000fc60003f64270 */
[----:B------:R-:W-:Y:S02]  /*4ea0*/  IMAD.IADD R37, R19, 0x1, R16 ;  /* 0x0000000113257824 */ /* 0x000fe400078e0210 */
[----:B------:R-:W-:Y:S02]  /*4eb0*/  VIADD R19, R35, 0x10 ;  /* 0x0000001023137836 */ /* 0x000fe40000000000 */
[----:B------:R-:W-:-:S07]  /*4ec0*/  IMAD.MOV.U32 R15, RZ, RZ, R37 ;  /* 0x000000ffff0f7224 */ /* 0x000fce00078e0025 */
[----:B------:R-:W-:Y:S05]  /*4ed0*/  WARPSYNC.COLLECTIVE R8, `(.L_x_73) ;  /* 0x0000000008087348 */ /* 0x000fea0003c00000 */
[----:B------:R0:W1:Y:S02]  /*4ee0*/  SHFL.DOWN P2, R16, R15, R10, R9 ;  /* 0x0800000a0f107389 */ /* 0x0000640000040009 */
[----:B01----:R-:W-:Y:S05]  /*4ef0*/  ENDCOLLECTIVE ;  /* 0x000000000000791b */ /* 0x003fea0003800000 */
.L_x_73:
[----:B------:R-:W-:Y:S01]  /*4f00*/  IMAD.MOV.U32 R10, RZ, RZ, 0x10 ;  /* 0x00000010ff0a7424 */ /* 0x000fe200078e00ff */
[----:B------:R-:W-:-:S05]  /*4f10*/  SEL R16, R16, RZ, !P3 ;  /* 0x000000ff10107207 */ /* 0x000fca0005800000 */
[----:B------:R-:W-:-:S04]  /*4f20*/  IMAD.IADD R17, R37, 0x1, R16 ;  /* 0x0000000125117824 */ /* 0x000fc800078e0210 */
[----:B------:R-:W-:-:S07]  /*4f30*/  IMAD.MOV.U32 R15, RZ, RZ, R17 ;  /* 0x000000ffff0f7224 */ /* 0x000fce00078e0011 */
[----:B------:R-:W-:Y:S05]  /*4f40*/  WARPSYNC.COLLECTIVE R8, `(.L_x_74) ;  /* 0x0000000008087348 */ /* 0x000fea0003c00000 */
[----:B------:R0:W1:Y:S02]  /*4f50*/  SHFL.DOWN P2, R16, R15, R10, R9 ;  /* 0x0800000a0f107389 */ /* 0x0000640000040009 */
[----:B01----:R-:W-:Y:S05]  /*4f60*/  ENDCOLLECTIVE ;  /* 0x000000000000791b */ /* 0x003fea0003800000 */
.L_x_74:
        /* <DEDUP_REMOVED lines=10> */
.L_x_75:
[----:B------:R-:W-:Y:S05]  /*5010*/  BRA `(.L_x_76) ;  /* 0xffffffe400107947 */ /* 0x000fea000383ffff */
.L_x_26:
[----:B------:R-:W-:Y:S01]  /*5020*/  BSSY B0, `(.L_x_77) ;  /* 0x0000006000007945 */ /* 0x000fe20003800000 */
[----:B------:R-:W-:Y:S01]  /*5030*/  PLOP3.LUT P0, PT, P0, PT, PT, 0x8, 0x80 ;  /* 0x000000000080781c */ /* 0x000fe2000070e170 */
[----:B------:R-:W-:-:S12]  /*5040*/  IMAD.MOV.U32 R8, RZ, RZ, -0x1 ;  /* 0xffffffffff087424 */ /* 0x000fd800078e00ff */
[----:B------:R-:W-:Y:S05]  /*5050*/  WARPSYNC.COLLECTIVE R8, `(.L_x_78) ;  /* 0x0000000008087348 */ /* 0x000fea0003c00000 */
[----:B------:R-:W-:Y:S01]  /*5060*/  VOTE.ANY P0, P0 ;  /* 0x0000000000ff7806 */ /* 0x000fe20000000100 */
[----:B------:R-:W-:-:S12]  /*5070*/  ENDCOLLECTIVE ;  /* 0x000000000000791b */ /* 0x000fd80003800000 */
.L_x_78:
[----:B------:R-:W-:Y:S05]  /*5080*/  BSYNC B0 ;  /* 0x0000000000007941 */ /* 0x000fea0003800000 */
.L_x_77:
[----:B------:R-:W-:Y:S05]  /*5090*/  BRA `(.L_x_79) ;  /* 0xffffffe400207947 */ /* 0x000fea000383ffff */
.L_x_28:
[----:B------:R-:W-:Y:S01]  /*50a0*/  BSSY B0, `(.L_x_80) ;  /* 0x0000006000007945 */ /* 0x000fe20003800000 */
[----:B------:R-:W-:Y:S01]  /*50b0*/  PLOP3.LUT P0, PT, P0, PT, PT, 0x8, 0x80 ;  /* 0x000000000080781c */ /* 0x000fe2000070e170 */
[----:B------:R-:W-:-:S12]  /*50c0*/  IMAD.MOV.U32 R8, RZ, RZ, -0x1 ;  /* 0xffffffffff087424 */ /* 0x000fd800078e00ff */
[----:B------:R-:W-:Y:S05]  /*50d0*/  WARPSYNC.COLLECTIVE R8, `(.L_x_81) ;  /* 0x0000000008087348 */ /* 0x000fea0003c00000 */
[----:B------:R-:W-:Y:S01]  /*50e0*/  VOTE.ANY P0, P0 ;  /* 0x0000000000ff7806 */ /* 0x000fe20000000100 */
[----:B------:R-:W-:-:S12]  /*50f0*/  ENDCOLLECTIVE ;  /* 0x000000000000791b */ /* 0x000fd80003800000 */
.L_x_81:
[----:B------:R-:W-:Y:S05]  /*5100*/  BSYNC B0 ;  /* 0x0000000000007941 */ /* 0x000fea0003800000 */
.L_x_80:
[----:B------:R-:W-:Y:S05]  /*5110*/  BRA `(.L_x_82) ;  /* 0xffffffe400247947 */ /* 0x000fea000383ffff */
.L_x_30:
[----:B------:R-:W-:Y:S01]  /*5120*/  BSSY B0, `(.L_x_83) ;  /* 0x0000006000007945 */ /* 0x000fe20003800000 */
[----:B------:R-:W-:Y:S01]  /*5130*/  PLOP3.LUT P2, PT, P0, PT, PT, 0x8, 0x80 ;  /* 0x000000000080781c */ /* 0x000fe2000074e170 */
[----:B------:R-:W-:-:S12]  /*5140*/  IMAD.MOV.U32 R8, RZ, RZ, -0x1 ;  /* 0xffffffffff087424 */ /* 0x000fd800078e00ff */
[----:B------:R-:W-:Y:S05]  /*5150*/  WARPSYNC.COLLECTIVE R8, `(.L_x_84) ;  /* 0x0000000008087348 */ /* 0x000fea0003c00000 */
[----:B------:R-:W-:Y:S01]  /*5160*/  VOTE.ANY R8, PT, P2 ;  /* 0x0000000000087806 */ /* 0x000fe200010e0100 */
[----:B------:R-:W-:Y:S06]  /*5170*/  ENDCOLLECTIVE ;  /* 0x000000000000791b */ /* 0x000fec0003800000 */
.L_x_84:
[----:B------:R-:W-:Y:S05]  /*5180*/  BSYNC B0 ;  /* 0x0000000000007941 */ /* 0x000fea0003800000 */
.L_x_83:
        /* <DEDUP_REMOVED lines=10> */
.L_x_85:
[----:B------:R-:W-:Y:S01]  /*5230*/  ISETP.GE.AND P0, PT, R35, R9, PT ;  /* 0x000000092300720c */ /* 0x000fe20003f06270 */
[----:B------:R-:W-:-:S03]  /*5240*/  IMAD.MOV.U32 R10, RZ, RZ, 0x2 ;  /* 0x00000002ff0a7424 */ /* 0x000fc600078e00ff */
[----:B------:R-:W-:-:S05]  /*5250*/  SEL R16, R16, RZ, !P0 ;  /* 0x000000ff10107207 */ /* 0x000fca0004000000 */
[----:B------:R-:W-:Y:S02]  /*5260*/  IMAD.IADD R44, R16, 0x1, R15 ;  /* 0x00000001102c7824 */ /* 0x000fe400078e020f */
[----:B------:R-:W-:Y:S02]  /*5270*/  VIADD R16, R35, 0x2 ;  /* 0x0000000223107836 */ /* 0x000fe40000000000 */
[----:B------:R-:W-:-:S03]  /*5280*/  IMAD.MOV.U32 R15, RZ, RZ, R44 ;  /* 0x000000ffff0f7224 */ /* 0x000fc600078e002c */
[----:B------:R-:W-:-:S13]  /*5290*/  ISETP.GT.AND P0, PT, R16, R9, PT ;  /* 0x000000091000720c */ /* 0x000fda0003f04270 */
[----:B------:R-:W-:Y:S05]  /*52a0*/  WARPSYNC.COLLECTIVE R8, `(.L_x_86) ;  /* 0x0000000008087348 */ /* 0x000fea0003c00000 */
[----:B------:R0:W1:Y:S02]  /*52b0*/  SHFL.DOWN P2, R16, R15, R10, R9 ;  /* 0x0800000a0f107389 */ /* 0x0000640000040009 */
[----:B01----:R-:W-:Y:S05]  /*52c0*/  ENDCOLLECTIVE ;  /* 0x000000000000791b */ /* 0x003fea0003800000 */
.L_x_86:
[----:B------:R-:W-:Y:S01]  /*52d0*/  IMAD.MOV.U32 R10, RZ, RZ, 0x4 ;  /* 0x00000004ff0a7424 */ /* 0x000fe200078e00ff */
[----:B------:R-:W-:Y:S01]  /*52e0*/  SEL R17, R16, RZ, !P0 ;  /* 0x000000ff10117207 */ /* 0x000fe20004000000 */
[----:B------:R-:W-:-:S04]  /*52f0*/  VIADD R16, R35, 0x4 ;  /* 0x0000000423107836 */ /* 0x000fc80000000000 */
[----:B------:R-:W-:Y:S01]  /*5300*/  IMAD.IADD R17, R44, 0x1, R17 ;  /* 0x000000012c117824 */ /* 0x000fe200078e0211 */
[----:B------:R-:W-:-:S03]  /*5310*/  ISETP.GT.AND P0, PT, R16, R9, PT ;  /* 0x000000091000720c */ /* 0x000fc60003f04270 */
[----:B------:R-:W-:-:S10]  /*5320*/  IMAD.MOV.U32 R15, RZ, RZ, R17 ;  /* 0x000000ffff0f7224 */ /* 0x000fd400078e0011 */
[----:B------:R-:W-:Y:S05]  /*5330*/  WARPSYNC.COLLECTIVE R8, `(.L_x_87) ;  /* 0x0000000008087348 */ /* 0x000fea0003c00000 */
[----:B------:R0:W1:Y:S02]  /*5340*/  SHFL.DOWN P2, R16, R15, R10, R9 ;  /* 0x0800000a0f107389 */ /* 0x0000640000040009 */
[----:B01----:R-:W-:Y:S05]  /*5350*/  ENDCOLLECTIVE ;  /* 0x000000000000791b */ /* 0x003fea0003800000 */
.L_x_87:
[----:B------:R-:W-:Y:S01]  /*5360*/  IMAD.MOV.U32 R10, RZ, RZ, 0x8 ;  /* 0x00000008ff0a7424 */ /* 0x000fe200078e00ff */
[----:B------:R-:W-:-:S05]  /*5370*/  SEL R16, R16, RZ, !P0 ;  /* 0x000000ff10107207 */ /* 0x000fca0004000000 */
[----:B------:R-:W-:Y:S02]  /*5380*/  IMAD.IADD R45, R17, 0x1, R16 ;  /* 0x00000001112d7824 */ /* 0x000fe400078e0210 */
[C---:B------:R-:W-:Y:S02]  /*5390*/  VIADD R16, R35.reuse, 0x8 ;  /* 0x0000000823107836 */ /* 0x040fe40000000000 */
[----:B------:R-:W-:Y:S02]  /*53a0*/  IMAD.MOV.U32 R15, RZ, RZ, R45 ;  /* 0x000000ffff0f7224 */ /* 0x000fe400078e002d */
[----:B------:R-:W-:Y:S01]  /*53b0*/  VIADD R17, R35, 0x10 ;  /* 0x0000001023117836 */ /* 0x000fe20000000000 */
[----:B------:R-:W-:-:S13]  /*53c0*/  ISETP.GT.AND P0, PT, R16, R9, PT ;  /* 0x000000091000720c */ /* 0x000fda0003f04270 */
[----:B------:R-:W-:Y:S05]  /*53d0*/  WARPSYNC.COLLECTIVE R8, `(.L_x_88) ;  /* 0x0000000008087348 */ /* 0x000fea0003c00000 */
[----:B------:R0:W1:Y:S02]  /*53e0*/  SHFL.DOWN P2, R16, R15, R10, R9 ;  /* 0x0800000a0f107389 */ /* 0x0000640000040009 */
[----:B01----:R-:W-:Y:S05]  /*53f0*/  ENDCOLLECTIVE ;  /* 0x000000000000791b */ /* 0x003fea0003800000 */
.L_x_88:
[----:B------:R-:W-:Y:S01]  /*5400*/  IMAD.MOV.U32 R10, RZ, RZ, 0x10 ;  /* 0x00000010ff0a7424 */ /* 0x000fe200078e00ff */
[----:B------:R-:W-:Y:S02]  /*5410*/  SEL R16, R16, RZ, !P0 ;  /* 0x000000ff10107207 */ /* 0x000fe40004000000 */
[----:B------:R-:W-:-:S03]  /*5420*/  ISETP.GT.AND P0, PT, R17, R9, PT ;  /* 0x000000091100720c */ /* 0x000fc60003f04270 */
[----:B------:R-:W-:-:S04]  /*5430*/  IMAD.IADD R44, R45, 0x1, R16 ;  /* 0x000000012d2c7824 */ /* 0x000fc800078e0210 */
[----:B------:R-:W-:-:S07]  /*5440*/  IMAD.MOV.U32 R15, RZ, RZ, R44 ;  /* 0x000000ffff0f7224 */ /* 0x000fce00078e002c */
[----:B------:R-:W-:Y:S05]  /*5450*/  WARPSYNC.COLLECTIVE R8, `(.L_x_89) ;  /* 0x0000000008087348 */ /* 0x000fea0003c00000 */
[----:B------:R0:W1:Y:S02]  /*5460*/  SHFL.DOWN P2, R16, R15, R10, R9 ;  /* 0x0800000a0f107389 */ /* 0x0000640000040009 */
[----:B01----:R-:W-:Y:S05]  /*5470*/  ENDCOLLECTIVE ;  /* 0x000000000000791b */ /* 0x003fea0003800000 */
.L_x_89:
[----:B------:R-:W-:Y:S02]  /*5480*/  SEL R16, R16, RZ, !P0 ;  /* 0x000000ff10107207 */ /* 0x000fe40004000000 */
[----:B------:R-:W-:Y:S02]  /*5490*/  ISETP.NE.AND P0, PT, R14, 0x65, PT ;  /* 0x000000650e00780c */ /* 0x000fe40003f05270 */
[----:B------:R-:W-:-:S11]  /*54a0*/  IADD3 R19, PT, PT, R44, R16, R19 ;  /* 0x000000102c137210 */ /* 0x000fd60007ffe013 */
[----:B------:R-:W-:Y:S05]  /*54b0*/  WARPSYNC.COLLECTIVE R8, `(.L_x_90) ;  /* 0x0000000008087348 */ /* 0x000fea0003c00000 */
[----:B------:R-:W-:Y:S01]  /*54c0*/  VOTE.ALL P0, P0 ;  /* 0x0000000000ff7806 */ /* 0x000fe20000000000 */
[----:B------:R-:W-:-:S12]  /*54d0*/  ENDCOLLECTIVE ;  /* 0x000000000000791b */ /* 0x000fd80003800000 */
.L_x_90:
[----:B------:R-:W-:Y:S05]  /*54e0*/  BRA `(.L_x_91) ;  /* 0xffffffe000c07947 */ /* 0x000fea000383ffff */
.L_x_92:
[----:B------:R-:W-:-:S00]  /*54f0*/  BRA `(.L_x_92) ;  /* 0xfffffffc00fc7947 */ /* 0x000fc0000383ffff */
[----:B------:R-:W-:-:S00]  /*5500*/  NOP ;  /* 0x0000000000007918 */ /* 0x000fc00000000000 */
[----:B------:R-:W-:-:S00]  /*5510*/  NOP ;  /* 0x0000000000007918 */ /* 0x000fc00000000000 */
[----:B------:R-:W-:-:S00]  /*5520*/  NOP ;  /* 0x0000000000007918 */ /* 0x000fc00000000000 */
[----:B------:R-:W-:-:S00]  /*5530*/  NOP ;  /* 0x0000000000007918 */ /* 0x000fc00000000000 */
[----:B------:R-:W-:-:S00]  /*5540*/  NOP ;  /* 0x0000000000007918 */ /* 0x000fc00000000000 */
[----:B------:R-:W-:-:S00]  /*5550*/  NOP ;  /* 0x0000000000007918 */ /* 0x000fc00000000000 */
[----:B------:R-:W-:-:S00]  /*5560*/  NOP ;  /* 0x0000000000007918 */ /* 0x000fc00000000000 */
[----:B------:R-:W-:-:S00]  /*5570*/  NOP ;  /* 0x0000000000007918 */ /* 0x000fc00000000000 */
.L_x_427:


//--------------------- .text._ZN3cub18CUB_300001_SM_10006detail4scan16DeviceScanKernelINS2_10policy_hubIiiijN4cuda3std3__44plusIiEEE10Policy1000EN6thrust24THRUST_300001_SM_1000_NS6detail15normal_iteratorINSD_10device_ptrIiEEEESI_NS0_13ScanTileStateIiLb1EEES9_NS0_8NullTypeEjiLb0ESL_EEvT0_T1_T2_iT3_T4_T5_ --------------------------
	.section	.text._ZN3cub18CUB_300001_SM_10006detail4scan16DeviceScanKernelINS2_10policy_hubIiiijN4cuda3std3__44plusIiEEE10Policy1000EN6thrust24THRUST_300001_SM_1000_NS6detail15normal_iteratorINSD_10device_ptrIiEEEESI_NS0_13ScanTileStateIiLb1EEES9_NS0_8NullTypeEjiLb0ESL_EEvT0_T1_T2_iT3_T4_T5_,"ax",@progbits
	.align	128
        .global         _ZN3cub18CUB_300001_SM_10006detail4scan16DeviceScanKernelINS2_10policy_hubIiiijN4cuda3std3__44plusIiEEE10Policy1000EN6thrust24THRUST_300001_SM_1000_NS6detail15normal_iteratorINSD_10device_ptrIiEEEESI_NS0_13ScanTileStateIiLb1EEES9_NS0_8NullTypeEjiLb0ESL_EEvT0_T1_T2_iT3_T4_T5_
        .type           _ZN3cub18CUB_300001_SM_10006detail4scan16DeviceScanKernelINS2_10policy_hubIiiijN4cuda3std3__44plusIiEEE10Policy1000EN6thrust24THRUST_300001_SM_1000_NS6detail15normal_iteratorINSD_10device_ptrIiEEEESI_NS0_13ScanTileStateIiLb1EEES9_NS0_8NullTypeEjiLb0ESL_EEvT0_T1_T2_iT3_T4_T5_,@function
        .size           _ZN3cub18CUB_300001_SM_10006detail4scan16DeviceScanKernelINS2_10policy_hubIiiijN4cuda3std3__44plusIiEEE10Policy1000EN6thrust24THRUST_300001_SM_1000_NS6detail15normal_iteratorINSD_10device_ptrIiEEEESI_NS0_13ScanTileStateIiLb1EEES9_NS0_8NullTypeEjiLb0ESL_EEvT0_T1_T2_iT3_T4_T5_,(.L_x_428 - _ZN3cub18CUB_300001_SM_10006detail4scan16DeviceScanKernelINS2_10policy_hubIiiijN4cuda3std3__44plusIiEEE10Policy1000EN6thrust24THRUST_300001_SM_1000_NS6detail15normal_iteratorINSD_10device_ptrIiEEEESI_NS0_13ScanTileStateIiLb1EEES9_NS0_8NullTypeEjiLb0ESL_EEvT0_T1_T2_iT3_T4_T5_)
        .other          _ZN3cub18CUB_300001_SM_10006detail4scan16DeviceScanKernelINS2_10policy_hubIiiijN4cuda3std3__44plusIiEEE10Policy1000EN6thrust24THRUST_300001_SM_1000_NS6detail15normal_iteratorINSD_10device_ptrIiEEEESI_NS0_13ScanTileStateIiLb1EEES9_NS0_8NullTypeEjiLb0ESL_EEvT0_T1_T2_iT3_T4_T5_,@"STO_CUDA_ENTRY STV_DEFAULT"
_ZN3cub18CUB_300001_SM_10006detail4scan16DeviceScanKernelINS2_10policy_hubIiiijN4cuda3std3__44plusIiEEE10Policy1000EN6thrust24THRUST_300001_SM_1000_NS6detail15normal_iteratorINSD_10device_ptrIiEEEESI_NS0_13ScanTileStateIiLb1EEES9_NS0_8NullTypeEjiLb0ESL_EEvT0_T1_T2_iT3_T4_T5_:
.text._ZN3cub18CUB_300001_SM_10006detail4scan16DeviceScanKernelINS2_10policy_hubIiiijN4cuda3std3__44plusIiEEE10Policy1000EN6thrust24THRUST_300001_SM_1000_NS6detail15normal_iteratorINSD_10device_ptrIiEEEESI_NS0_13ScanTileStateIiLb1EEES9_NS0_8NullTypeEjiLb0ESL_EEvT0_T1_T2_iT3_T4_T5_:
[----:B------:R-:W-:Y:S08]  /*0000*/  LDC R1, c[0x0][0x37c] ;  /* 0x0000df00ff017b82 */ /* 0x000ff00000000800 */
[----:B------:R-:W0:Y:S01]  /*0010*/  S2UR UR4, SR_CTAID.X ;  /* 0x00000000000479c3 */ /* 0x000e220000002500 */
[----:B------:R-:W1:Y:S01]  /*0020*/  LDCU UR5, c[0x0][0x3a0] ;  /* 0x00007400ff0577ac */ /* 0x000e620008000800 */
[----:B------:R-:W2:Y:S06]  /*0030*/  LDCU.64 UR8, c[0x0][0x358] ;  /* 0x00006b00ff0877ac */ /* 0x000eac0008000a00 */
[----:B------:R-:W0:Y:S02]  /*0040*/  LDC R42, c[0x0][0x398] ;  /* 0x0000e600ff2a7b82 */ /* 0x000e240000000800 */
[----:B0-----:R-:W-:-:S04]  /*0050*/  VIADD R42, R42, UR4 ;  /* 0x000000042a2a7c36 */ /* 0x001fc80008000000 */
[----:B------:R-:W-:-:S05]  /*0060*/  IMAD R3, R42, 0x2100, RZ ;  /* 0x000021002a037824 */ /* 0x000fca00078e02ff */
[----:B-1----:R-:W-:-:S04]  /*0070*/  IADD3 R0, PT, PT, -R3, UR5, RZ ;  /* 0x0000000503007c10 */ /* 0x002fc8000fffe1ff */
[----:B------:R-:W-:-:S13]  /*0080*/  ISETP.GE.U32.AND P0, PT, R0, 0x2101, PT ;  /* 0x000021010000780c */ /* 0x000fda0003f06070 */
[----:B--2---:R-:W-:Y:S05]  /*0090*/  @!P0 BRA `(.L_x_93) ;  /* 0x0000001c00f88947 */ /* 0x004fea0003800000 */
[----:B------:R-:W0:Y:S01]  /*00a0*/  S2R R16, SR_TID.X ;  /* 0x0000000000107919 */ /* 0x000e220000002100 */
[----:B------:R-:W1:Y:S01]  /*00b0*/  LDCU.64 UR4, c[0x0][0x380] ;  /* 0x00007000ff0477ac */ /* 0x000e620008000a00 */
[C---:B0-----:R-:W-:Y:S02]  /*00c0*/  LOP3.LUT R0, R16.reuse, 0x1f, RZ, 0xc0, !PT ;  /* 0x0000001f10007812 */ /* 0x041fe400078ec0ff */
[----:B------:R-:W-:-:S05]  /*00d0*/  LOP3.LUT R5, R16, 0x3e0, RZ, 0xc0, !PT ;  /* 0x000003e010057812 */ /* 0x000fca00078ec0ff */
[----:B------:R-:W-:-:S05]  /*00e0*/  IMAD R0, R5, 0x16, R0 ;  /* 0x0000001605007824 */ /* 0x000fca00078e0200 */
[----:B------:R-:W-:-:S05]  /*00f0*/  IADD3 R0, P0, PT, R3, R0, RZ ;  /* 0x0000000003007210 */ /* 0x000fca0007f1e0ff */
[----:B------:R-:W-:Y:S02]  /*0100*/  IMAD.X R3, RZ, RZ, RZ, P0 ;  /* 0x000000ffff037224 */ /* 0x000fe400000e06ff */
        /* <DEDUP_REMOVED lines=30> */
[----:B------:R-:W-:Y:S01]  /*02f0*/  ISETP.NE.AND P0, PT, R42, RZ, PT ;  /* 0x000000ff2a00720c */ /* 0x000fe20003f05270 */
        /* <DEDUP_REMOVED lines=28> */
[----:B------:R0:W1:Y:S04]  /*04c0*/  LDS.64 R36, [R27] ;  /* 0x000000001b247984 */ /* 0x0000680000000a00 */
[----:B------:R0:W2:Y:S04]  /*04d0*/  LDS.64 R34, [R27+0x8] ;  /* 0x000008001b227984 */ /* 0x0000a80000000a00 */
[----:B------:R0:W3:Y:S04]  /*04e0*/  LDS.64 R32, [R27+0x10] ;  /* 0x000010001b207984 */ /* 0x0000e80000000a00 */
[----:B------:R0:W4:Y:S04]  /*04f0*/  LDS.64 R18, [R27+0x18] ;  /* 0x000018001b127984 */ /* 0x0001280000000a00 */
[----:B------:R0:W0:Y:S04]  /*0500*/  LDS.64 R14, [R27+0x20] ;  /* 0x000020001b0e7984 */ /* 0x0000280000000a00 */
[----:B------:R0:W0:Y:S04]  /*0510*/  LDS.64 R12, [R27+0x28] ;  /* 0x000028001b0c7984 */ /* 0x0000280000000a00 */
[----:B------:R0:W0:Y:S04]  /*0520*/  LDS.64 R10, [R27+0x30] ;  /* 0x000030001b0a7984 */ /* 0x0000280000000a00 */
[----:B------:R0:W0:Y:S04]  /*0530*/  LDS.64 R8, [R27+0x38] ;  /* 0x000038001b087984 */ /* 0x0000280000000a00 */
[----:B------:R0:W0:Y:S04]  /*0540*/  LDS.64 R6, [R27+0x40] ;  /* 0x000040001b067984 */ /* 0x0000280000000a00 */
[----:B------:R0:W0:Y:S04]  /*0550*/  LDS.64 R4, [R27+0x48] ;  /* 0x000048001b047984 */ /* 0x0000280000000a00 */
[----:B------:R0:W0:Y:S01]  /*0560*/  LDS.64 R2, [R27+0x50] ;  /* 0x000050001b027984 */ /* 0x0000220000000a00 */
[----:B------:R-:W-:Y:S06]  /*0570*/  BAR.SYNC.DEFER_BLOCKING 0x0 ;  /* 0x0000000000007b1d */ /* 0x000fec0000010000 */
[----:B-1----:R-:W-:Y:S05]  /*0580*/  @P0 BRA `(.L_x_95) ;  /* 0x0000000400440947 */ /* 0x002fea0003800000 */
[----:B0-2---:R-:W-:Y:S02]  /*0590*/  IADD3 R17, PT, PT, R34, R37, R36 ;  /* 0x0000002522117210 */ /* 0x005fe40007ffe024 */
[C---:B------:R-:W-:Y:S02]  /*05a0*/  ISETP.GT.AND P0, PT, R39.reuse, RZ, PT ;  /* 0x000000ff2700720c */ /* 0x040fe40003f04270 */
[----:B---3--:R-:W-:Y:S02]  /*05b0*/  IADD3 R17, PT, PT, R32, R35, R17 ;  /* 0x0000002320117210 */ /* 0x008fe40007ffe011 */
[----:B------:R-:W-:Y:S02]  /*05c0*/  ISETP.NE.AND P1, PT, R39, 0x1f, PT ;  /* 0x0000001f2700780c */ /* 0x000fe40003f25270 */
[----:B----4-:R-:W-:Y:S02]  /*05d0*/  IADD3 R17, PT, PT, R18, R33, R17 ;  /* 0x0000002112117210 */ /* 0x010fe40007ffe011 */
        /* <DEDUP_REMOVED lines=8> */
[----:B------:R-:W-:-:S04]  /*0660*/  IADD3 R17, PT, PT, R4, R7, R17 ;  /* 0x0000000704117210 */ /* 0x000fc80007ffe011 */
[----:B------:R-:W-:-:S05]  /*0670*/  IADD3 R20, PT, PT, R2, R5, R17 ;  /* 0x0000000502147210 */ /* 0x000fca0007ffe011 */
        /* <DEDUP_REMOVED lines=24> */
[----:B------:R-:W0:Y:S04]  /*0800*/  SHFL.UP PT, R41, R41, 0x1, RZ ;  /* 0x0420000029297989 */ /* 0x000e2800000e00ff */
[----:B------:R-:W1:Y:S04]  /*0810*/  LDS.128 R20, [UR4+0x10] ;  /* 0x00001004ff147984 */ /* 0x000e680008000c00 */
[----:B------:R-:W2:Y:S04]  /*0820*/  LDS.128 R24, [UR4+0x20] ;  /* 0x00002004ff187984 */ /* 0x000ea80008000c00 */
[----:B------:R-:W3:Y:S01]  /*0830*/  LDS.128 R28, [UR4+0x30] ;  /* 0x00003004ff1c7984 */ /* 0x000ee20008000c00 */
[----:B0-----:R-:W-:Y:S01]  /*0840*/  SEL R17, R41, RZ, P3 ;  /* 0x000000ff29117207 */ /* 0x001fe20001800000 */
[----:B-1----:R-:W-:-:S04]  /*0850*/  IMAD.IADD R21, R20, 0x1, R21 ;  /* 0x0000000114157824 */ /* 0x002fc800078e0215 */
[----:B------:R-:W-:Y:S01]  /*0860*/  IMAD.IADD R22, R22, 0x1, R21 ;  /* 0x0000000116167824 */ /* 0x000fe200078e0215 */
[----:B------:R-:W-:Y:S02]  /*0870*/  SEL R20, R21, R20, !P0 ;  /* 0x0000001415147207 */ /* 0x000fe40004000000 */
[----:B------:R-:W-:Y:S01]  /*0880*/  ISETP.NE.AND P0, PT, R40, 0x3, PT ;  /* 0x000000032800780c */ /* 0x000fe20003f05270 */
[----:B------:R-:W-:-:S03]  /*0890*/  IMAD.IADD R23, R23, 0x1, R22 ;  /* 0x0000000117177824 */ /* 0x000fc600078e0216 */
[----:B------:R-:W-:Y:S01]  /*08a0*/  SEL R20, R22, R20, !P0 ;  /* 0x0000001416147207 */ /* 0x000fe20004000000 */
[----:B--2---:R-:W-:Y:S01]  /*08b0*/  IMAD.IADD R24, R23, 0x1, R24 ;  /* 0x0000000117187824 */ /* 0x004fe200078e0218 */
        /* <DEDUP_REMOVED lines=8> */
[----:B---3--:R-:W-:Y:S01]  /*0940*/  IMAD.IADD R28, R27, 0x1, R28 ;  /* 0x000000011b1c7824 */ /* 0x008fe200078e021c */
        /* <DEDUP_REMOVED lines=16> */
[----:B------:R-:W0:Y:S01]  /*0a50*/  LDC.64 R16, c[0x0][0x390] ;  /* 0x0000e400ff107b82 */ /* 0x000e220000000a00 */
[----:B------:R-:W-:Y:S02]  /*0a60*/  IMAD.MOV.U32 R30, RZ, RZ, 0x65 ;  /* 0x00000065ff1e7424 */ /* 0x000fe400078e00ff */
[----:B------:R-:W-:-:S03]  /*0a70*/  IMAD.MOV.U32 R41, RZ, RZ, RZ ;  /* 0x000000ffff297224 */ /* 0x000fc600078e00ff */
[----:B0-----:R0:W-:Y:S01]  /*0a80*/  ST.E.64.STRONG.GPU desc[UR8][R16.64+0x100], R30 ;  /* 0x0001001e10007985 */ /* 0x0011e2000c10fb08 */
[----:B------:R-:W-:Y:S05]  /*0a90*/  BRA `(.L_x_96) ;  /* 0x0000001000047947 */ /* 0x000fea0003800000 */
.L_x_95:
[----:B0-2---:R-:W-:Y:S02]  /*0aa0*/  IADD3 R17, PT, PT, R34, R37, R36 ;  /* 0x0000002522117210 */ /* 0x005fe40007ffe024 */
[C---:B------:R-:W-:Y:S02]  /*0ab0*/  ISETP.GT.AND P0, PT, R39.reuse, RZ, PT ;  /* 0x000000ff2700720c */ /* 0x040fe40003f04270 */
[----:B---3--:R-:W-:Y:S02]  /*0ac0*/  IADD3 R17, PT, PT, R32, R35, R17 ;  /* 0x0000002320117210 */ /* 0x008fe40007ffe011 */
[C---:B------:R-:W-:Y:S02]  /*0ad0*/  ISETP.NE.AND P1, PT, R39.reuse, 0x1f, PT ;  /* 0x0000001f2700780c */ /* 0x040fe40003f25270 */
[----:B----4-:R-:W-:Y:S02]  /*0ae0*/  IADD3 R17, PT, PT, R18, R33, R17 ;  /* 0x0000002112117210 */ /* 0x010fe40007ffe011 */
[----:B------:R-:W-:-:S02]  /*0af0*/  ISETP.NE.AND P2, PT, R39, RZ, PT ;  /* 0x000000ff2700720c */ /* 0x000fc40003f45270 */
[----:B------:R-:W-:-:S04]  /*0b00*/  IADD3 R17, PT, PT, R14, R19, R17 ;  /* 0x000000130e117210 */ /* 0x000fc80007ffe011 */
        /* <DEDUP_REMOVED lines=45> */
[----:B------:R-:W-:Y:S01]  /*0de0*/  IMAD.IADD R26, R26, 0x1, R25 ;  /* 0x000000011a1a7824 */ /* 0x000fe200078e0219 */
[----:B------:R-:W0:Y:S02]  /*0df0*/  SHFL.UP PT, R23, R41, 0x1, RZ ;  /* 0x0420000029177989 */ /* 0x000e2400000e00ff */
        /* <DEDUP_REMOVED lines=12> */
[----:B------:R-:W-:Y:S02]  /*0ec0*/  ISETP.NE.AND P0, PT, R40, 0x9, PT ;  /* 0x000000092800780c */ /* 0x000fe40003f05270 */
[----:B0-----:R-:W-:Y:S02]  /*0ed0*/  SEL R17, R23, RZ, P2 ;  /* 0x000000ff17117207 */ /* 0x001fe40001000000 */
[----:B------:R-:W-:Y:S02]  /*0ee0*/  SEL R20, R28, R20, !P0 ;  /* 0x000000141c147207 */ /* 0x000fe40004000000 */
[----:B------:R-:W-:-:S04]  /*0ef0*/  ISETP.NE.AND P0, PT, R40, 0xa, PT ;  /* 0x0000000a2800780c */ /* 0x000fc80003f05270 */
[----:B------:R-:W-:Y:S02]  /*0f00*/  SEL R20, R29, R20, !P0 ;  /* 0x000000141d147207 */ /* 0x000fe40004000000 */
[----:B------:R-:W-:Y:S02]  /*0f10*/  ISETP.GT.U32.AND P0, PT, R16, 0x1f, PT ;  /* 0x0000001f1000780c */ /* 0x000fe40003f04070 */
[----:B------:R-:W-:Y:S02]  /*0f20*/  SEL R20, R30, R20, !P1 ;  /* 0x000000141e147207 */ /* 0x000fe40004800000 */
[----:B------:R-:W-:-:S03]  /*0f30*/  ISETP.GE.U32.AND P1, PT, R16, 0x20, PT ;  /* 0x000000201000780c */ /* 0x000fc60003f26070 */
[----:B------:R-:W-:-:S05]  /*0f40*/  IMAD.IADD R20, R20, 0x1, R17 ;  /* 0x0000000114147824 */ /* 0x000fca00078e0211 */
[----:B------:R-:W-:Y:S01]  /*0f50*/  SEL R23, R23, R20, !P1 ;  /* 0x0000001417177207 */ /* 0x000fe20004800000 */
[----:B------:R-:W-:Y:S06]  /*0f60*/  @P0 BRA `(.L_x_97) ;  /* 0x0000000800a80947 */ /* 0x000fec0003800000 */
[----:B------:R-:W0:Y:S01]  /*0f70*/  LDC.64 R20, c[0x0][0x390] ;  /* 0x0000e400ff147b82 */ /* 0x000e220000000a00 */
[----:B------:R-:W-:Y:S02]  /*0f80*/  ISETP.NE.AND P1, PT, R16, RZ, PT ;  /* 0x000000ff1000720c */ /* 0x000fe40003f25270 */
[----:B------:R-:W-:-:S05]  /*0f90*/  LOP3.LUT R17, RZ, R16, RZ, 0x33, !PT ;  /* 0x00000010ff117212 */ /* 0x000fca00078e33ff */
[----:B------:R-:W-:-:S06]  /*0fa0*/  IMAD.IADD R24, R42, 0x1, R17 ;  /* 0x000000012a187824 */ /* 0x000fcc00078e0211 */
        /* <DEDUP_REMOVED lines=11> */
.L_x_127:
[----:B------:R-:W-:Y:S05]  /*1060*/  @!P0 BRA `(.L_x_99) ;  /* 0x0000000000748947 */ /* 0x000fea0003800000 */
[----:B------:R-:W-:-:S07]  /*1070*/  IMAD.MOV.U32 R22, RZ, RZ, 0x3b8 ;  /* 0x000003b8ff167424 */ /* 0x000fce00078e00ff */
.L_x_101:
[----:B------:R-:W-:Y:S02]  /*1080*/  VIADD R25, R22, 0x1 ;  /* 0x0000000116197836 */ /* 0x000fe40000000000 */
[----:B------:R-:W-:Y:S02]  /*1090*/  IMAD R42, R42, 0x41a7, RZ ;  /* 0x000041a72a2a7824 */ /* 0x000fe400078e02ff */
[----:B------:R-:W0:Y:S01]  /*10a0*/  I2F.U32.RP R28, R25 ;  /* 0x00000019001c7306 */ /* 0x000e220000209000 */
[----:B------:R-:W-:Y:S01]  /*10b0*/  IMAD.MOV R29, RZ, RZ, -R25 ;  /* 0x000000ffff1d7224 */ /* 0x000fe200078e0a19 */
[----:B------:R-:W-:Y:S02]  /*10c0*/  ISETP.NE.U32.AND P2, PT, R25, RZ, PT ;  /* 0x000000ff1900720c */ /* 0x000fe40003f45070 */
[----:B------:R-:W-:-:S04]  /*10d0*/  LOP3.LUT R42, R42, 0x7fffffff, RZ, 0xc0, !PT ;  /* 0x7fffffff2a2a7812 */ /* 0x000fc800078ec0ff */
[----:B0-----:R-:W0:Y:S02]  /*10e0*/  MUFU.RCP R28, R28 ;  /* 0x0000001c001c7308 */ /* 0x001e240000001000 */
[----:B0-----:R-:W-:-:S06]  /*10f0*/  VIADD R20, R28, 0xffffffe ;  /* 0x0ffffffe1c147836 */ /* 0x001fcc0000000000 */
[----:B------:R0:W1:Y:S02]  /*1100*/  F2I.FTZ.U32.TRUNC.NTZ R21, R20 ;  /* 0x0000001400157305 */ /* 0x000064000021f000 */
[----:B0-----:R-:W-:Y:S02]  /*1110*/  IMAD.MOV.U32 R20, RZ, RZ, RZ ;  /* 0x000000ffff147224 */ /* 0x001fe400078e00ff */
[----:B-1----:R-:W-:-:S04]  /*1120*/  IMAD R29, R29, R21, RZ ;  /* 0x000000151d1d7224 */ /* 0x002fc800078e02ff */
[----:B------:R-:W-:-:S06]  /*1130*/  IMAD.HI.U32 R21, R21, R29, R20 ;  /* 0x0000001d15157227 */ /* 0x000fcc00078e0014 */
[----:B------:R-:W-:-:S04]  /*1140*/  IMAD.HI.U32 R21, R21, R42, RZ ;  /* 0x0000002a15157227 */ /* 0x000fc800078e00ff */
[----:B------:R-:W-:-:S04]  /*1150*/  IMAD.MOV R21, RZ, RZ, -R21 ;  /* 0x000000ffff157224 */ /* 0x000fc800078e0a15 */
[----:B------:R-:W-:-:S05]  /*1160*/  IMAD R28, R25, R21, R42 ;  /* 0x00000015191c7224 */ /* 0x000fca00078e022a */
[----:B------:R-:W-:-:S13]  /*1170*/  ISETP.GE.U32.AND P0, PT, R28, R25, PT ;  /* 0x000000191c00720c */ /* 0x000fda0003f06070 */
[----:B------:R-:W-:-:S05]  /*1180*/  @P0 IMAD.IADD R28, R28, 0x1, -R25 ;  /* 0x000000011c1c0824 */ /* 0x000fca00078e0a19 */
[----:B------:R-:W-:-:S13]  /*1190*/  ISETP.GE.U32.AND P0, PT, R28, R25, PT ;  /* 0x000000191c00720c */ /* 0x000fda0003f06070 */
[----:B------:R-:W-:Y:S01]  /*11a0*/  @P0 IMAD.IADD R28, R28, 0x1, -R25 ;  /* 0x000000011c1c0824 */ /* 0x000fe200078e0a19 */
[----:B------:R-:W-:-:S04]  /*11b0*/  @!P2 LOP3.LUT R28, RZ, R25, RZ, 0x33, !PT ;  /* 0x00000019ff1ca212 */ /* 0x000fc800078e33ff */
[----:B------:R-:W-:Y:S05]  /*11c0*/  NANOSLEEP R28 ;  /* 0x0000001c0000735d */ /* 0x000fea0003800000 */
[----:B------:R-:W2:Y:S01]  /*11d0*/  LD.E.64.STRONG.GPU R28, desc[UR8][R16.64+0x100] ;  /* 0x00010008101c7980 */ /* 0x000ea2000c10fb00 */
[----:B------:R-:W-:Y:S01]  /*11e0*/  UMOV UR5, 0xffffffff ;  /* 0xffffffff00057882 */ /* 0x000fe20000000000 */
[----:B------:R-:W-:Y:S02]  /*11f0*/  SHF.R.U32.HI R22, RZ, 0x1, R22 ;  /* 0x00000001ff167819 */ /* 0x000fe40000011616 */
[----:B--2---:R-:W-:Y:S01]  /*1200*/  ISETP.NE.AND P0, PT, R28, 0x63, PT ;  /* 0x000000631c00780c */ /* 0x004fe20003f05270 */
[----:B------:R-:W-:-:S12]  /*1210*/  BRA.DIV UR5, `(.L_x_100) ;  /* 0x00000036056c7947 */ /* 0x000fd8000b800000 */
[----:B------:R-:W-:-:S13]  /*1220*/  VOTE.ANY P0, !P0 ;  /* 0x0000000000ff7806 */ /* 0x000fda0004000100 */
.L_x_130:
[----:B------:R-:W-:Y:S05]  /*1230*/  @P0 BRA `(.L_x_101) ;  /* 0xfffffffc00900947 */ /* 0x000fea000383ffff */
.L_x_99:
[----:B------:R-:W-:Y:S01]  /*1240*/  UMOV UR5, 0xffffffff ;  /* 0xffffffff00057882 */ /* 0x000fe20000000000 */
[----:B------:R-:W-:Y:S02]  /*1250*/  ISETP.NE.AND P0, PT, R28, 0x65, PT ;  /* 0x000000651c00780c */ /* 0x000fe40003f05270 */
[----:B------:R-:W-:Y:S11]  /*1260*/  BRA.DIV UR5, `(.L_x_102) ;  /* 0x0000003605787947 */ /* 0x000ff6000b800000 */
[----:B------:R-:W0:Y:S01]  /*1270*/  S2R R25, SR_GEMASK ;  /* 0x0000000000197919 */ /* 0x000e220000003c00 */
[----:B------:R-:W-:Y:S01]  /*1280*/  VOTE.ANY R21, PT, !P0 ;  /* 0x0000000000157806 */ /* 0x000fe200040e0100 */
        /* <DEDUP_REMOVED lines=10> */
[----:B0-----:R-:W-:Y:S02]  /*1330*/  IADD3 R44, P3, PT, R16, 0x100, RZ ;  /* 0x00000100102c7810 */ /* 0x001fe40007f7e0ff */
[----:B-1----:R-:W-:Y:S02]  /*1340*/  SEL R22, R22, RZ, !P0 ;  /* 0x000000ff16167207 */ /* 0x002fe40004000000 */
[----:B------:R-:W-:-:S03]  /*1350*/  ISETP.GT.AND P0, PT, R41, R48, PT ;  /* 0x000000302900720c */ /* 0x000fc60003f04270 */
[----:B------:R-:W-:-:S05]  /*1360*/  IMAD.IADD R43, R22, 0x1, R29 ;  /* 0x00000001162b7824 */ /* 0x000fca00078e021d */
[----:B------:R-:W0:Y:S02]  /*1370*/  SHFL.DOWN PT, R22, R43, 0x2, R48 ;  /* 0x084000002b167989 */ /* 0x000e2400000e0030 */
[----:B0-----:R-:W-:Y:S02]  /*1380*/  SEL R22, R22, RZ, !P0 ;  /* 0x000000ff16167207 */ /* 0x001fe40004000000 */
[----:B------:R-:W-:-:S03]  /*1390*/  ISETP.GT.AND P0, PT, R40, R48, PT ;  /* 0x000000302800720c */ /* 0x000fc60003f04270 */
[----:B------:R-:W-:Y:S02]  /*13a0*/  IMAD.IADD R45, R43, 0x1, R22 ;  /* 0x000000012b2d7824 */ /* 0x000fe400078e0216 */
[----:B------:R-:W-:-:S03]  /*13b0*/  VIADD R43, R39, 0x10 ;  /* 0x00000010272b7836 */ /* 0x000fc60000000000 */
[----:B------:R-:W0:Y:S02]  /*13c0*/  SHFL.DOWN PT, R22, R45, 0x4, R48 ;  /* 0x088000002d167989 */ /* 0x000e2400000e0030 */
[-C--:B------:R-:W-:Y:S02]  /*13d0*/  ISETP.GT.AND P2, PT, R43, R48.reuse, PT ;  /* 0x000000302b00720c */ /* 0x080fe40003f44270 */
[----:B0-----:R-:W-:Y:S02]  /*13e0*/  SEL R22, R22, RZ, !P0 ;  /* 0x000000ff16167207 */ /* 0x001fe40004000000 */
[----:B------:R-:W-:-:S03]  /*13f0*/  ISETP.GT.AND P0, PT, R30, R48, PT ;  /* 0x000000301e00720c */ /* 0x000fc60003f04270 */
[----:B------:R-:W-:Y:S02]  /*1400*/  IMAD.IADD R29, R45, 0x1, R22 ;  /* 0x000000012d1d7824 */ /* 0x000fe400078e0216 */
[----:B------:R-:W-:-:S03]  /*1410*/  IMAD.X R45, RZ, RZ, R17, P3 ;  /* 0x000000ffff2d7224 */ /* 0x000fc600018e0611 */
[----:B------:R-:W0:Y:S02]  /*1420*/  SHFL.DOWN PT, R22, R29, 0x8, R48 ;  /* 0x090000001d167989 */ /* 0x000e2400000e0030 */
[----:B0-----:R-:W-:Y:S02]  /*1430*/  SEL R22, R22, RZ, !P0 ;  /* 0x000000ff16167207 */ /* 0x001fe40004000000 */
[----:B------:R-:W-:-:S03]  /*1440*/  ISETP.NE.AND P0, PT, R28, 0x65, PT ;  /* 0x000000651c00780c */ /* 0x000fc60003f05270 */
[----:B------:R-:W-:-:S05]  /*1450*/  IMAD.IADD R47, R29, 0x1, R22 ;  /* 0x000000011d2f7824 */ /* 0x000fca00078e0216 */
[----:B------:R-:W0:Y:S05]  /*1460*/  SHFL.DOWN PT, R22, R47, 0x10, R48 ;  /* 0x0a0000002f167989 */ /* 0x000e2a00000e0030 */
[----:B------:R-:W-:Y:S02]  /*1470*/  VOTE.ALL P0, P0 ;  /* 0x0000000000ff7806 */ /* 0x000fe40000000000 */
[----:B0-----:R-:W-:-:S05]  /*1480*/  SEL R22, R22, RZ, !P2 ;  /* 0x000000ff16167207 */ /* 0x001fca0005000000 */
[----:B------:R-:W-:-:S07]  /*1490*/  IMAD.IADD R46, R47, 0x1, R22 ;  /* 0x000000012f2e7824 */ /* 0x000fce00078e0216 */
.L_x_139:
[----:B------:R-:W-:Y:S05]  /*14a0*/  @!P0 BRA `(.L_x_103) ;  /* 0x00000004001c8947 */ /* 0x000fea0003800000 */
[----:B------:R-:W-:-:S07]  /*14b0*/  IMAD.MOV.U32 R47, RZ, RZ, 0x3b8 ;  /* 0x000003b8ff2f7424 */ /* 0x000fce00078e00ff */
.L_x_109:
        /* <DEDUP_REMOVED lines=8> */
.L_x_142:
[----:B------:R-:W-:Y:S05]  /*1540*/  @!P0 BRA `(.L_x_105) ;  /* 0x0000000000748947 */ /* 0x000fea0003800000 */
[----:B------:R-:W-:-:S07]  /*1550*/  IMAD.MOV.U32 R22, RZ, RZ, R47 ;  /* 0x000000ffff167224 */ /* 0x000fce00078e002f */
.L_x_107:
        /* <DEDUP_REMOVED lines=27> */
.L_x_145:
[----:B------:R-:W-:Y:S05]  /*1710*/  @P0 BRA `(.L_x_107) ;  /* 0xfffffffc00900947 */ /* 0x000fea000383ffff */
.L_x_105:
[----:B------:R-:W-:Y:S01]  /*1720*/  UMOV UR5, 0xffffffff ;  /* 0xffffffff00057882 */ /* 0x000fe20000000000 */
[----:B------:R-:W-:Y:S02]  /*1730*/  ISETP.NE.AND P0, PT, R28, 0x65, PT ;  /* 0x000000651c00780c */ /* 0x000fe40003f05270 */
[----:B------:R-:W-:Y:S11]  /*1740*/  BRA.DIV UR5, `(.L_x_108) ;  /* 0x0000003605887947 */ /* 0x000ff6000b800000 */
[----:B------:R-:W-:Y:S01]  /*1750*/  VOTE.ANY R21, PT, !P0 ;  /* 0x0000000000157806 */ /* 0x000fe200040e0100 */
[----:B------:R-:W-:-:S03]  /*1760*/  VIADD R24, R24, 0xffffffe0 ;  /* 0xffffffe018187836 */ /* 0x000fc60000000000 */
[----:B------:R-:W-:-:S05]  /*1770*/  LOP3.LUT R21, R21, 0x80000000, R25, 0xec, !PT ;  /* 0x8000000015157812 */ /* 0x000fca00078eec19 */
[----:B------:R-:W-:-:S05]  /*1780*/  VIADD R16, R21, 0xffffffff ;  /* 0xffffffff15107836 */ /* 0x000fca0000000000 */
[----:B------:R-:W-:-:S04]  /*1790*/  LOP3.LUT R16, R21, R16, RZ, 0xc, !PT ;  /* 0x0000001015107212 */ /* 0x000fc800078e0cff */
        /* <DEDUP_REMOVED lines=23> */
.L_x_154:
[----:B------:R-:W-:Y:S05]  /*1910*/  @P0 BRA `(.L_x_109) ;  /* 0xfffffff800e80947 */ /* 0x000fea000383ffff */
.L_x_103:
        /* <DEDUP_REMOVED lines=8> */
[----:B0-----:R-:W-:-:S05]  /*19a0*/  @!P1 LEA R16, R17, R16, 0x18 ;  /* 0x0000001011109211 */ /* 0x001fca00078ec0ff */
[----:B------:R1:W-:Y:S04]  /*19b0*/  @!P1 STS [R16+0x8], R31 ;  /* 0x0000081f10009388 */ /* 0x0003e80000000800 */
[----:B------:R1:W-:Y:S01]  /*19c0*/  @!P1 STS [R16+0x4], R46 ;  /* 0x0000042e10009388 */ /* 0x0003e20000000800 */
[----:B--2---:R-:W-:Y:S01]  /*19d0*/  @!P0 LEA R21, R21, R20, 0x18 ;  /* 0x0000001415158211 */ /* 0x004fe200078ec0ff */
[----:B------:R-:W-:Y:S02]  /*19e0*/  IMAD.MOV.U32 R20, RZ, RZ, R23 ;  /* 0x000000ffff147224 */ /* 0x000fe400078e0017 */
[----:B------:R-:W-:Y:S02]  /*19f0*/  @!P0 IMAD.MOV.U32 R20, RZ, RZ, R46 ;  /* 0x000000ffff148224 */ /* 0x000fe400078e002e */
[----:B------:R1:W-:Y:S05]  /*1a00*/  @!P0 STS [R21+0x4c], R46 ;  /* 0x00004c2e15008388 */ /* 0x0003ea0000000800 */
.L_x_97:
[----:B------:R-:W-:Y:S05]  /*1a10*/  WARPSYNC.ALL ;  /* 0x0000000000007948 */ /* 0x000fea0003800000 */
[----:B------:R-:W0:Y:S08]  /*1a20*/  S2UR UR6, SR_CgaCtaId ;  /* 0x00000000000679c3 */ /* 0x000e300000008800 */
[----:B------:R-:W-:Y:S06]  /*1a30*/  BAR.SYNC.DEFER_BLOCKING 0x0 ;  /* 0x0000000000007b1d */ /* 0x000fec0000010000 */
[----:B------:R-:W-:Y:S01]  /*1a40*/  UMOV UR5, 0x400 ;  /* 0x0000040000057882 */ /* 0x000fe20000000000 */
[----:B------:R-:W2:Y:S01]  /*1a50*/  S2R R17, SR_TID.X ;  /* 0x0000000000117919 */ /* 0x000ea20000002100 */
[----:B0-----:R-:W-:-:S09]  /*1a60*/  ULEA UR5, UR6, UR5, 0x18 ;  /* 0x0000000506057291 */ /* 0x001fd2000f8ec0ff */
[----:B-1----:R-:W0:Y:S01]  /*1a70*/  LDS R16, [UR5+0x4c] ;  /* 0x00004c05ff107984 */ /* 0x002e220008000800 */
[----:B--2---:R-:W-:-:S04]  /*1a80*/  ISETP.NE.AND P0, PT, R17, RZ, PT ;  /* 0x000000ff1100720c */ /* 0x004fc80003f05270 */
[----:B0-----:R-:W-:-:S05]  /*1a90*/  SEL R41, R16, RZ, P0 ;  /* 0x000000ff10297207 */ /* 0x001fca0000000000 */
[----:B------:R-:W-:-:S07]  /*1aa0*/  IMAD.IADD R41, R41, 0x1, R20 ;  /* 0x0000000129297824 */ /* 0x000fce00078e0214 */
.L_x_96:
[----:B------:R-:W-:Y:S05]  /*1ab0*/  BSYNC.RECONVERGENT B0 ;  /* 0x0000000000007941 */ /* 0x000fea0003800200 */
.L_x_94:
[----:B------:R-:W-:Y:S01]  /*1ac0*/  IMAD.IADD R36, R36, 0x1, R41 ;  /* 0x0000000124247824 */ /* 0x000fe200078e0229 */
[----:B0-----:R-:W0:Y:S01]  /*1ad0*/  S2R R16, SR_TID.X ;  /* 0x0000000000107919 */ /* 0x001e220000002100 */
[----:B------:R-:W1:Y:S01]  /*1ae0*/  S2UR UR6, SR_CgaCtaId ;  /* 0x00000000000679c3 */ /* 0x000e620000008800 */
[----:B------:R-:W-:Y:S01]  /*1af0*/  UMOV UR5, 0x400 ;  /* 0x0000040000057882 */ /* 0x000fe20000000000 */
[----:B------:R-:W-:Y:S01]  /*1b00*/  IMAD.IADD R37, R37, 0x1, R36 ;  /* 0x0000000125257824 */ /* 0x000fe200078e0224 */
[----:B------:R-:W2:Y:S03]  /*1b10*/  S2R R17, SR_LANEID ;  /* 0x0000000000117919 */ /* 0x000ea60000000000 */
[----:B------:R-:W-:Y:S02]  /*1b20*/  IMAD.IADD R34, R34, 0x1, R37 ;  /* 0x0000000122227824 */ /* 0x000fe400078e0225 */
[----:B------:R-:W-:Y:S02]  /*1b30*/  BAR.SYNC.DEFER_BLOCKING 0x0 ;  /* 0x0000000000007b1d */ /* 0x000fe40000010000 */
[----:B------:R-:W-:-:S04]  /*1b40*/  IMAD.IADD R35, R35, 0x1, R34 ;  /* 0x0000000123237824 */ /* 0x000fc800078e0222 */
[----:B------:R-:W-:-:S04]  /*1b50*/  IMAD.IADD R32, R32, 0x1, R35 ;  /* 0x0000000120207824 */ /* 0x000fc800078e0223 */
[----:B------:R-:W-:-:S04]  /*1b60*/  IMAD.IADD R33, R33, 0x1, R32 ;  /* 0x0000000121217824 */ /* 0x000fc800078e0220 */
[----:B------:R-:W-:Y:S01]  /*1b70*/  IMAD.IADD R18, R18, 0x1, R33 ;  /* 0x0000000112127824 */ /* 0x000fe200078e0221 */
[----:B-1----:R-:W-:-:S03]  /*1b80*/  ULEA UR5, UR6, UR5, 0x18 ;  /* 0x0000000506057291 */ /* 0x002fc6000f8ec0ff */
[----:B------:R-:W-:Y:S01]  /*1b90*/  IMAD.IADD R19, R19, 0x1, R18 ;  /* 0x0000000113137824 */ /* 0x000fe200078e0212 */
[----:B------:R-:W1:Y:S03]  /*1ba0*/  LDCU.64 UR6, c[0x0][0x388] ;  /* 0x00007100ff0677ac */ /* 0x000e660008000a00 */
[----:B------:R-:W-:Y:S01]  /*1bb0*/  IMAD.IADD R14, R14, 0x1, R19 ;  /* 0x000000010e0e7824 */ /* 0x000fe200078e0213 */
[----:B0-----:R-:W-:-:S03]  /*1bc0*/  SHF.R.U32.HI R16, RZ, 0x5, R16 ;  /* 0x00000005ff107819 */ /* 0x001fc60000011610 */
[----:B------:R-:W-:Y:S02]  /*1bd0*/  IMAD.IADD R15, R15, 0x1, R14 ;  /* 0x000000010f0f7824 */ /* 0x000fe400078e020e */
[----:B--2---:R-:W-:Y:S02]  /*1be0*/  IMAD R16, R16, 0x2c0, R17 ;  /* 0x000002c010107824 */ /* 0x004fe400078e0211 */
[----:B------:R-:W-:-:S03]  /*1bf0*/  IMAD.IADD R12, R12, 0x1, R15 ;  /* 0x000000010c0c7824 */ /* 0x000fc600078e020f */
[----:B------:R-:W-:Y:S01]  /*1c00*/  LEA R16, R16, UR5, 0x2 ;  /* 0x0000000510107c11 */ /* 0x000fe2000f8e10ff */
[----:B------:R-:W-:Y:S01]  /*1c10*/  IMAD.IADD R13, R13, 0x1, R12 ;  /* 0x000000010d0d7824 */ /* 0x000fe200078e020c */
[----:B-1----:R-:W-:-:S03]  /*1c20*/  IADD3 R38, P0, PT, R38, UR6, RZ ;  /* 0x0000000626267c10 */ /* 0x002fc6000ff1e0ff */
[----:B------:R-:W-:Y:S02]  /*1c30*/  IMAD.IADD R10, R10, 0x1, R13 ;  /* 0x000000010a0a7824 */ /* 0x000fe400078e020d */
[----:B------:R-:W-:Y:S01]  /*1c40*/  IMAD R20, R17, 0x54, R16 ;  /* 0x0000005411147824 */ /* 0x000fe200078e0210 */
[----:B------:R-:W-:Y:S01]  /*1c50*/  IADD3.X R39, PT, PT, R0, UR7, RZ, P0, !PT ;  /* 0x0000000700277c10 */ /* 0x000fe200087fe4ff */
[----:B------:R-:W-:-:S03]  /*1c60*/  IMAD.IADD R11, R11, 0x1, R10 ;  /* 0x000000010b0b7824 */ /* 0x000fc600078e020a */
[----:B------:R-:W-:Y:S01]  /*1c70*/  STS.64 [R20], R36 ;  /* 0x0000002414007388 */ /* 0x000fe20000000a00 */
[----:B------:R-:W-:-:S03]  /*1c80*/  IMAD.IADD R8, R8, 0x1, R11 ;  /* 0x0000000108087824 */ /* 0x000fc600078e020b */
[----:B------:R-:W-:Y:S01]  /*1c90*/  STS.64 [R20+0x8], R34 ;  /* 0x0000082214007388 */ /* 0x000fe20000000a00 */
        /* <DEDUP_REMOVED lines=13> */
[----:B------:R-:W-:Y:S04]  /*1d70*/  STS.64 [R20+0x40], R6 ;  /* 0x0000400614007388 */ /* 0x000fe80000000a00 */
[----:B------:R-:W-:Y:S04]  /*1d80*/  STS.64 [R20+0x48], R4 ;  /* 0x0000480414007388 */ /* 0x000fe80000000a00 */
[----:B------:R-:W-:Y:S01]  /*1d90*/  STS.64 [R20+0x50], R2 ;  /* 0x0000500214007388 */ /* 0x000fe20000000a00 */
        /* <DEDUP_REMOVED lines=46> */
.L_x_93:
[----:B------:R-:W-:-:S13]  /*2080*/  ISETP.NE.AND P0, PT, R0, RZ, PT ;  /* 0x000000ff0000720c */ /* 0x000fda0003f05270 */
[----:B------:R-:W-:Y:S05]  /*2090*/  @!P0 EXIT ;  /* 0x000000000000894d */ /* 0x000fea0003800000 */
[----:B------:R-:W0:Y:S02]  /*20a0*/  LDC.64 R4, c[0x0][0x380] ;  /* 0x0000e000ff047b82 */ /* 0x000e240000000a00 */
[----:B0-----:R-:W-:-:S05]  /*20b0*/  IMAD.WIDE.U32 R4, R3, 0x4, R4 ;  /* 0x0000000403047825 */ /* 0x001fca00078e0004 */
[----:B------:R0:W2:Y:S01]  /*20c0*/  LDG.E R6, desc[UR8][R4.64] ;  /* 0x0000000804067981 */ /* 0x0000a2000c1e1900 */
[----:B------:R-:W1:Y:S02]  /*20d0*/  S2R R2, SR_TID.X ;  /* 0x0000000000027919 */ /* 0x000e640000002100 */
[C---:B-1----:R-:W-:Y:S02]  /*20e0*/  LOP3.LUT R3, R2.reuse, 0x1f, RZ, 0xc0, !PT ;  /* 0x0000001f02037812 */ /* 0x042fe400078ec0ff */
[----:B------:R-:W-:-:S05]  /*20f0*/  LOP3.LUT R8, R2, 0x3e0, RZ, 0xc0, !PT ;  /* 0x000003e002087812 */ /* 0x000fca00078ec0ff */
[----:B------:R-:W-:-:S04]  /*2100*/  IMAD R3, R8, 0x16, R3 ;  /* 0x0000001608037824 */ /* 0x000fc800078e0203 */
[C---:B------:R-:W-:Y:S01]  /*2110*/  VIADD R7, R3.reuse, 0x20 ;  /* 0x0000002003077836 */ /* 0x040fe20000000000 */
[C---:B------:R-:W-:Y:S01]  /*2120*/  ISETP.GE.U32.AND P6, PT, R3.reuse, R0, PT ;  /* 0x000000000300720c */ /* 0x040fe20003fc6070 */
[C---:B------:R-:W-:Y:S01]  /*2130*/  VIADD R9, R3.reuse, 0x40 ;  /* 0x0000004003097836 */ /* 0x040fe20000000000 */
[C---:B0-----:R-:W-:Y:S01]  /*2140*/  LEA R4, P1, R3.reuse, R4, 0x2 ;  /* 0x0000000403047211 */ /* 0x041fe200078210ff */
[----:B------:R-:W-:Y:S01]  /*2150*/  VIADD R11, R3, 0x60 ;  /* 0x00000060030b7836 */ /* 0x000fe20000000000 */
[-C--:B------:R-:W-:Y:S01]  /*2160*/  ISETP.GE.U32.AND P5, PT, R7, R0.reuse, PT ;  /* 0x000000000700720c */ /* 0x080fe20003fa6070 */
[----:B------:R-:W-:Y:S01]  /*2170*/  VIADD R7, R3, 0x80 ;  /* 0x0000008003077836 */ /* 0x000fe20000000000 */
[-C--:B------:R-:W-:Y:S01]  /*2180*/  ISETP.GE.U32.AND P0, PT, R9, R0.reuse, PT ;  /* 0x000000000900720c */ /* 0x080fe20003f06070 */
[----:B------:R-:W-:Y:S01]  /*2190*/  IMAD.X R5, RZ, RZ, R5, P1 ;  /* 0x000000ffff057224 */ /* 0x000fe200008e0605 */
[-C--:B------:R-:W-:Y:S01]  /*21a0*/  ISETP.GE.U32.AND P4, PT, R11, R0.reuse, PT ;  /* 0x000000000b00720c */ /* 0x080fe20003f86070 */
[----:B------:R-:W-:Y:S01]  /*21b0*/  VIADD R9, R3, 0xa0 ;  /* 0x000000a003097836 */ /* 0x000fe20000000000 */
[----:B------:R-:W-:Y:S01]  /*21c0*/  ISETP.GE.U32.AND P3, PT, R7, R0, PT ;  /* 0x000000000700720c */ /* 0x000fe20003f66070 */
[----:B------:R-:W-:-:S03]  /*21d0*/  VIADD R7, R3, 0xc0 ;  /* 0x000000c003077836 */ /* 0x000fc60000000000 */
[-C--:B------:R-:W-:Y:S01]  /*21e0*/  ISETP.GE.U32.AND P2, PT, R9, R0.reuse, PT ;  /* 0x000000000900720c */ /* 0x080fe20003f46070 */
[----:B------:R-:W-:Y:S01]  /*21f0*/  VIADD R9, R3, 0x100 ;  /* 0x0000010003097836 */ /* 0x000fe20000000000 */
[-C--:B------:R-:W-:Y:S01]  /*2200*/  ISETP.GE.U32.AND P1, PT, R7, R0.reuse, PT ;  /* 0x000000000700720c */ /* 0x080fe20003f26070 */
[C---:B------:R-:W-:Y:S02]  /*2210*/  VIADD R7, R3.reuse, 0xe0 ;  /* 0x000000e003077836 */ /* 0x040fe40000000000 */
[----:B------:R-:W-:Y:S02]  /*2220*/  VIADD R39, R3, 0x2a0 ;  /* 0x000002a003277836 */ /* 0x000fe40000000000 */
[----:B--2---:R-:W-:Y:S02]  /*2230*/  IMAD.MOV.U32 R16, RZ, RZ, R6 ;  /* 0x000000ffff107224 */ /* 0x004fe400078e0006 */
[----:B------:R-:W2:Y:S01]  /*2240*/  @!P6 LDG.E R6, desc[UR8][R4.64] ;  /* 0x000000080406e981 */ /* 0x000ea2000c1e1900 */
[----:B------:R-:W-:Y:S01]  /*2250*/  ISETP.GE.U32.AND P6, PT, R7, R0, PT ;  /* 0x000000000700720c */ /* 0x000fe20003fc6070 */
[----:B------:R-:W-:-:S02]  /*2260*/  IMAD.MOV.U32 R10, RZ, RZ, R16 ;  /* 0x000000ffff0a7224 */ /* 0x000fc400078e0010 */
[----:B------:R-:W-:Y:S02]  /*2270*/  VIADD R7, R3, 0x120 ;  /* 0x0000012003077836 */ /* 0x000fe40000000000 */
[--C-:B------:R-:W-:Y:S02]  /*2280*/  IMAD.MOV.U32 R12, RZ, RZ, R16.reuse ;  /* 0x000000ffff0c7224 */ /* 0x100fe400078e0010 */
[----:B------:R-:W3:Y:S01]  /*2290*/  @!P0 LDG.E R10, desc[UR8][R4.64+0x100] ;  /* 0x00010008040a8981 */ /* 0x000ee2000c1e1900 */
[-C--:B------:R-:W-:Y:S01]  /*22a0*/  ISETP.GE.U32.AND P0, PT, R7, R0.reuse, PT ;  /* 0x000000000700720c */ /* 0x080fe20003f06070 */
[----:B------:R-:W-:Y:S02]  /*22b0*/  VIADD R7, R3, 0x140 ;  /* 0x0000014003077836 */ /* 0x000fe40000000000 */
[--C-:B------:R-:W-:Y:S01]  /*22c0*/  IMAD.MOV.U32 R8, RZ, RZ, R16.reuse ;  /* 0x000000ffff087224 */ /* 0x100fe200078e0010 */
[----:B------:R-:W4:Y:S01]  /*22d0*/  @!P4 LDG.E R12, desc[UR8][R4.64+0x180] ;  /* 0x00018008040cc981 */ /* 0x000f22000c1e1900 */
[----:B------:R-:W-:Y:S01]  /*22e0*/  IMAD.MOV.U32 R18, RZ, RZ, R16 ;  /* 0x000000ffff127224 */ /* 0x000fe200078e0010 */
[----:B------:R-:W-:Y:S01]  /*22f0*/  ISETP.GE.U32.AND P4, PT, R7, R0, PT ;  /* 0x000000000700720c */ /* 0x000fe20003f86070 */
[----:B------:R-:W-:-:S02]  /*2300*/  VIADD R7, R3, 0x180 ;  /* 0x0000018003077836 */ /* 0x000fc40000000000 */
[----:B------:R-:W5:Y:S01]  /*2310*/  @!P5 LDG.E R8, desc[UR8][R4.64+0x80] ;  /* 0x000080080408d981 */ /* 0x000f62000c1e1900 */
[-C--:B------:R-:W-:Y:S01]  /*2320*/  ISETP.GE.U32.AND P5, PT, R9, R0.reuse, PT ;  /* 0x000000000900720c */ /* 0x080fe20003fa6070 */
[--C-:B------:R-:W-:Y:S02]  /*2330*/  IMAD.MOV.U32 R20, RZ, RZ, R16.reuse ;  /* 0x000000ffff147224 */ /* 0x100fe400078e0010 */
[----:B------:R-:W5:Y:S01]  /*2340*/  @!P2 LDG.E R18, desc[UR8][R4.64+0x280] ;  /* 0x000280080412a981 */ /* 0x000f62000c1e1900 */
[-C--:B------:R-:W-:Y:S01]  /*2350*/  ISETP.GE.U32.AND P2, PT, R7, R0.reuse, PT ;  /* 0x000000000700720c */ /* 0x080fe20003f46070 */
[C---:B------:R-:W-:Y:S02]  /*2360*/  VIADD R7, R3.reuse, 0x1a0 ;  /* 0x000001a003077836 */ /* 0x040fe40000000000 */
[--C-:B------:R-:W-:Y:S01]  /*2370*/  IMAD.MOV.U32 R14, RZ, RZ, R16.reuse ;  /* 0x000000ffff0e7224 */ /* 0x100fe200078e0010 */
[----:B------:R-:W5:Y:S01]  /*2380*/  @!P1 LDG.E R20, desc[UR8][R4.64+0x300] ;  /* 0x0003000804149981 */ /* 0x000f62000c1e1900 */
[----:B------:R-:W-:Y:S01]  /*2390*/  VIADD R9, R3, 0x160 ;  /* 0x0000016003097836 */ /* 0x000fe20000000000 */
[----:B------:R-:W-:Y:S01]  /*23a0*/  ISETP.GE.U32.AND P1, PT, R7, R0, PT ;  /* 0x000000000700720c */ /* 0x000fe20003f26070 */
[----:B------:R-:W-:-:S02]  /*23b0*/  IMAD.MOV.U32 R24, RZ, RZ, R16 ;  /* 0x000000ffff187224 */ /* 0x000fc400078e0010 */
[----:B------:R-:W-:Y:S01]  /*23c0*/  VIADD R7, R3, 0x1e0 ;  /* 0x000001e003077836 */ /* 0x000fe20000000000 */
[----:B------:R-:W5:Y:S01]  /*23d0*/  @!P3 LDG.E R14, desc[UR8][R4.64+0x200] ;  /* 0x00020008040eb981 */ /* 0x000f62000c1e1900 */
[--C-:B------:R-:W-:Y:S01]  /*23e0*/  IMAD.MOV.U32 R22, RZ, RZ, R16.reuse ;  /* 0x000000ffff167224 */ /* 0x100fe200078e0010 */
[-C--:B------:R-:W-:Y:S01]  /*23f0*/  ISETP.GE.U32.AND P3, PT, R9, R0.reuse, PT ;  /* 0x000000000900720c */ /* 0x080fe20003f66070 */
[----:B------:R-:W-:Y:S01]  /*2400*/  VIADD R9, R3, 0x1c0 ;  /* 0x000001c003097836 */ /* 0x000fe20000000000 */
[----:B------:R-:W5:Y:S01]  /*2410*/  @!P5 LDG.E R24, desc[UR8][R4.64+0x400] ;  /* 0x000400080418d981 */ /* 0x000f62000c1e1900 */
[--C-:B------:R-:W-:Y:S01]  /*2420*/  IMAD.MOV.U32 R26, RZ, RZ, R16.reuse ;  /* 0x000000ffff1a7224 */ /* 0x100fe200078e0010 */
[-C--:B------:R-:W-:Y:S01]  /*2430*/  ISETP.GE.U32.AND P5, PT, R7, R0.reuse, PT ;  /* 0x000000000700720c */ /* 0x080fe20003fa6070 */
[----:B------:R-:W-:Y:S01]  /*2440*/  VIADD R7, R3, 0x200 ;  /* 0x0000020003077836 */ /* 0x000fe20000000000 */
[----:B------:R-:W5:Y:S01]  /*2450*/  @!P6 LDG.E R22, desc[UR8][R4.64+0x380] ;  /* 0x000380080416e981 */ /* 0x000f62000c1e1900 */
[----:B------:R-:W-:Y:S01]  /*2460*/  ISETP.GE.U32.AND P6, PT, R9, R0, PT ;  /* 0x000000000900720c */ /* 0x000fe20003fc6070 */
[----:B------:R-:W-:-:S02]  /*2470*/  IMAD.MOV.U32 R28, RZ, RZ, R16 ;  /* 0x000000ffff1c7224 */ /* 0x000fc400078e0010 */
[--C-:B------:R-:W-:Y:S01]  /*2480*/  IMAD.MOV.U32 R30, RZ, RZ, R16.reuse ;  /* 0x000000ffff1e7224 */ /* 0x100fe200078e0010 */
[----:B------:R-:W5:Y:S01]  /*2490*/  @!P0 LDG.E R26, desc[UR8][R4.64+0x480] ;  /* 0x00048008041a8981 */ /* 0x000f62000c1e1900 */
[-C--:B------:R-:W-:Y:S01]  /*24a0*/  ISETP.GE.U32.AND P0, PT, R7, R0.reuse, PT ;  /* 0x000000000700720c */ /* 0x080fe20003f06070 */
[C---:B------:R-:W-:Y:S02]  /*24b0*/  VIADD R9, R3.reuse, 0x220 ;  /* 0x0000022003097836 */ /* 0x040fe40000000000 */
[----:B------:R-:W-:Y:S01]  /*24c0*/  VIADD R7, R3, 0x240 ;  /* 0x0000024003077836 */ /* 0x000fe20000000000 */
[----:B------:R-:W5:Y:S01]  /*24d0*/  @!P4 LDG.E R28, desc[UR8][R4.64+0x500] ;  /* 0x00050008041cc981 */ /* 0x000f62000c1e1900 */
[--C-:B------:R-:W-:Y:S01]  /*24e0*/  IMAD.MOV.U32 R32, RZ, RZ, R16.reuse ;  /* 0x000000ffff207224 */ /* 0x100fe200078e0010 */
[-C--:B------:R-:W-:Y:S01]  /*24f0*/  ISETP.GE.U32.AND P4, PT, R9, R0.reuse, PT ;  /* 0x000000000900720c */ /* 0x080fe20003f86070 */
[--C-:B------:R-:W-:Y:S01]  /*2500*/  IMAD.MOV.U32 R34, RZ, RZ, R16.reuse ;  /* 0x000000ffff227224 */ /* 0x100fe200078e0010 */
[----:B------:R-:W5:Y:S01]  /*2510*/  @!P3 LDG.E R30, desc[UR8][R4.64+0x580] ;  /* 0x00058008041eb981 */ /* 0x000f62000c1e1900 */
[----:B------:R-:W-:Y:S01]  /*2520*/  IMAD.MOV.U32 R36, RZ, RZ, R16 ;  /* 0x000000ffff247224 */ /* 0x000fe200078e0010 */
[----:B------:R-:W-:Y:S01]  /*2530*/  ISETP.GE.U32.AND P3, PT, R7, R0, PT ;  /* 0x000000000700720c */ /* 0x000fe20003f66070 */
[C---:B------:R-:W-:Y:S01]  /*2540*/  VIADD R7, R3.reuse, 0x260 ;  /* 0x0000026003077836 */ /* 0x040fe20000000000 */
[----:B------:R-:W5:Y:S01]  /*2550*/  @!P2 LDG.E R32, desc[UR8][R4.64+0x600] ;  /* 0x000600080420a981 */ /* 0x000f62000c1e1900 */
[----:B------:R-:W-:-:S03]  /*2560*/  VIADD R9, R3, 0x280 ;  /* 0x0000028003097836 */ /* 0x000fc60000000000 */
[----:B------:R-:W5:Y:S01]  /*2570*/  @!P1 LDG.E R34, desc[UR8][R4.64+0x680] ;  /* 0x0006800804229981 */ /* 0x000f62000c1e1900 */
[-C--:B------:R-:W-:Y:S02]  /*2580*/  ISETP.GE.U32.AND P2, PT, R7, R0.reuse, PT ;  /* 0x000000000700720c */ /* 0x080fe40003f46070 */
[-C--:B------:R-:W-:Y:S01]  /*2590*/  ISETP.GE.U32.AND P1, PT, R9, R0.reuse, PT ;  /* 0x000000000900720c */ /* 0x080fe20003f26070 */
[----:B------:R-:W5:Y:S01]  /*25a0*/  @!P6 LDG.E R36, desc[UR8][R4.64+0x700] ;  /* 0x000700080424e981 */ /* 0x000f62000c1e1900 */
[----:B------:R-:W-:Y:S01]  /*25b0*/  ISETP.GE.U32.AND P6, PT, R39, R0, PT ;  /* 0x000000002700720c */ /* 0x000fe20003fc6070 */
        /* <DEDUP_REMOVED lines=16> */
[----:B------:R-:W-:Y:S01]  /*26c0*/  UMOV UR4, 0x400 ;  /* 0x0000040000047882 */ /* 0x000fe20000000000 */
[----:B------:R-:W-:Y:S01]  /*26d0*/  ISETP.NE.AND P0, PT, R42, RZ, PT ;  /* 0x000000ff2a00720c */ /* 0x000fe20003f05270 */
[----:B-1----:R-:W-:-:S02]  /*26e0*/  ULEA UR4, UR5, UR4, 0x18 ;  /* 0x0000000405047291 */ /* 0x002fc4000f8ec0ff */
[----:B0-----:R-:W-:-:S05]  /*26f0*/  IMAD R41, R43, 0x2c0, R38 ;  /* 0x000002c02b297824 */ /* 0x001fca00078e0226 */
        /* <DEDUP_REMOVED lines=39> */
[----:B------:R-:W-:Y:S02]  /*2970*/  ISETP.GT.AND P0, PT, R38, RZ, PT ;  /* 0x000000ff2600720c */ /* 0x000fe40003f04270 */
[----:B---3--:R-:W-:Y:S02]  /*2980*/  IADD3 R16, PT, PT, R8, R7, R16 ;  /* 0x0000000708107210 */ /* 0x008fe40007ffe010 */
[----:B------:R-:W-:Y:S02]  /*2990*/  ISETP.NE.AND P1, PT, R38, 0x1f, PT ;  /* 0x0000001f2600780c */ /* 0x000fe40003f25270 */
[----:B----4-:R-:W-:Y:S02]  /*29a0*/  IADD3 R16, PT, PT, R10, R9, R16 ;  /* 0x000000090a107210 */ /* 0x010fe40007ffe010 */
        /* <DEDUP_REMOVED lines=70> */
.L_x_110:
[----:B0-2---:R-:W-:Y:S02]  /*2e10*/  IADD3 R16, PT, PT, R6, R5, R4 ;  /* 0x0000000506107210 */ /* 0x005fe40007ffe004 */
[----:B------:R-:W-:Y:S02]  /*2e20*/  ISETP.GT.AND P0, PT, R38, RZ, PT ;  /* 0x000000ff2600720c */ /* 0x000fe40003f04270 */
[----:B---3--:R-:W-:Y:S02]  /*2e30*/  IADD3 R16, PT, PT, R8, R7, R16 ;  /* 0x0000000708107210 */ /* 0x008fe40007ffe010 */
[----:B------:R-:W-:Y:S02]  /*2e40*/  ISETP.NE.AND P1, PT, R38, 0x1f, PT ;  /* 0x0000001f2600780c */ /* 0x000fe40003f25270 */
        /* <DEDUP_REMOVED lines=88> */
.L_x_157:
[----:B------:R-:W-:Y:S05]  /*33d0*/  @!P0 BRA `(.L_x_114) ;  /* 0x0000000000748947 */ /* 0x000fea0003800000 */
[----:B------:R-:W-:-:S07]  /*33e0*/  IMAD.MOV.U32 R20, RZ, RZ, 0x3b8 ;  /* 0x000003b8ff147424 */ /* 0x000fce00078e00ff */
.L_x_116:
        /* <DEDUP_REMOVED lines=27> */
.L_x_160:
[----:B------:R-:W-:Y:S05]  /*35a0*/  @P0 BRA `(.L_x_116) ;  /* 0xfffffffc00900947 */ /* 0x000fea000383ffff */
.L_x_114:
        /* <DEDUP_REMOVED lines=23> */
[----:B------:R-:W-:-:S03]  /*3720*/  ISETP.GT.AND P0, PT, R16, R47, PT ;  /* 0x0000002f1000720c */ /* 0x000fc60003f04270 */
[----:B------:R-:W-:-:S05]  /*3730*/  IMAD.IADD R50, R46, 0x1, R17 ;  /* 0x000000012e327824 */ /* 0x000fca00078e0211 */
[----:B------:R-:W0:Y:S02]  /*3740*/  SHFL.DOWN PT, R22, R50, 0x8, R47 ;  /* 0x0900000032167989 */ /* 0x000e2400000e002f */
[----:B0-----:R-:W-:Y:S02]  /*3750*/  SEL R17, R22, RZ, !P0 ;  /* 0x000000ff16117207 */ /* 0x001fe40004000000 */
[----:B------:R-:W-:Y:S01]  /*3760*/  ISETP.NE.AND P0, PT, R18, 0x65, PT ;  /* 0x000000651200780c */ /* 0x000fe20003f05270 */
[----:B------:R-:W-:Y:S02]  /*3770*/  VIADD R18, R38, 0x10 ;  /* 0x0000001026127836 */ /* 0x000fe40000000000 */
[----:B------:R-:W-:Y:S02]  /*3780*/  IMAD.IADD R48, R50, 0x1, R17 ;  /* 0x0000000132307824 */ /* 0x000fe400078e0211 */
[----:B------:R-:W0:Y:S01]  /*3790*/  LDC.64 R16, c[0x0][0x390] ;  /* 0x0000e400ff107b82 */ /* 0x000e220000000a00 */
[----:B------:R-:W-:-:S02]  /*37a0*/  ISETP.GT.AND P2, PT, R18, R47, PT ;  /* 0x0000002f1200720c */ /* 0x000fc40003f44270 */
[----:B------:R-:W1:Y:S05]  /*37b0*/  SHFL.DOWN PT, R22, R48, 0x10, R47 ;  /* 0x0a00000030167989 */ /* 0x000e6a00000e002f */
[----:B------:R-:W-:Y:S02]  /*37c0*/  VOTE.ALL P0, P0 ;  /* 0x0000000000ff7806 */ /* 0x000fe40000000000 */
[----:B0-----:R-:W-:Y:S02]  /*37d0*/  IADD3 R44, P3, PT, R16, 0x100, RZ ;  /* 0x00000100102c7810 */ /* 0x001fe40007f7e0ff */
[----:B-1----:R-:W-:-:S03]  /*37e0*/  SEL R19, R22, RZ, !P2 ;  /* 0x000000ff16137207 */ /* 0x002fc60005000000 */
[----:B------:R-:W-:Y:S02]  /*37f0*/  IMAD.X R45, RZ, RZ, R17, P3 ;  /* 0x000000ffff2d7224 */ /* 0x000fe400018e0611 */
[----:B------:R-:W-:-:S07]  /*3800*/  IMAD.IADD R46, R48, 0x1, R19 ;  /* 0x00000001302e7824 */ /* 0x000fce00078e0213 */
.L_x_169:
[----:B------:R-:W-:Y:S05]  /*3810*/  @!P0 BRA `(.L_x_118) ;  /* 0x00000004002c8947 */ /* 0x000fea0003800000 */
[----:B------:R-:W-:-:S07]  /*3820*/  IMAD.MOV.U32 R47, RZ, RZ, 0x3b8 ;  /* 0x000003b8ff2f7424 */ /* 0x000fce00078e00ff */
.L_x_124:
        /* <DEDUP_REMOVED lines=8> */
.L_x_172:
[----:B------:R-:W-:Y:S05]  /*38b0*/  @!P0 BRA `(.L_x_120) ;  /* 0x0000000000748947 */ /* 0x000fea0003800000 */
[----:B------:R-:W-:-:S07]  /*38c0*/  IMAD.MOV.U32 R20, RZ, RZ, R47 ;  /* 0x000000ffff147224 */ /* 0x000fce00078e002f */
.L_x_122:
        /* <DEDUP_REMOVED lines=27> */
.L_x_175:
[----:B------:R-:W-:Y:S05]  /*3a80*/  @P0 BRA `(.L_x_122) ;  /* 0xfffffffc00900947 */ /* 0x000fea000383ffff */
.L_x_120:
[----:B------:R-:W-:Y:S01]  /*3a90*/  UMOV UR5, 0xffffffff ;  /* 0xffffffff00057882 */ /* 0x000fe20000000000 */
[----:B------:R-:W-:Y:S02]  /*3aa0*/  ISETP.NE.AND P0, PT, R18, 0x65, PT ;  /* 0x000000651200780c */ /* 0x000fe40003f05270 */
[----:B------:R-:W-:Y:S11]  /*3ab0*/  BRA.DIV UR5, `(.L_x_123) ;  /* 0x0000001e051c7947 */ /* 0x000ff6000b800000 */
[----:B------:R-:W-:Y:S01]  /*3ac0*/  VOTE.ANY R21, PT, !P0 ;  /* 0x0000000000157806 */ /* 0x000fe200040e0100 */
[----:B------:R-:W-:Y:S02]  /*3ad0*/  VIADD R20, R38, 0x2 ;  /* 0x0000000226147836 */ /* 0x000fe40000000000 */
[----:B------:R-:W-:Y:S01]  /*3ae0*/  VIADD R43, R43, 0xffffffe0 ;  /* 0xffffffe02b2b7836 */ /* 0x000fe20000000000 */
[----:B------:R-:W-:-:S05]  /*3af0*/  LOP3.LUT R21, R21, 0x80000000, R26, 0xec, !PT ;  /* 0x8000000015157812 */ /* 0x000fca00078eec1a */
        /* <DEDUP_REMOVED lines=28> */
.L_x_184:
[----:B------:R-:W-:Y:S05]  /*3cc0*/  @P0 BRA `(.L_x_124) ;  /* 0xfffffff800d80947 */ /* 0x000fea000383ffff */
.L_x_118:
        /* <DEDUP_REMOVED lines=15> */
.L_x_112:
[----:B------:R-:W-:Y:S05]  /*3dc0*/  WARPSYNC.ALL ;  /* 0x0000000000007948 */ /* 0x000fea0003800000 */
[----:B------:R-:W0:Y:S08]  /*3dd0*/  S2UR UR5, SR_CgaCtaId ;  /* 0x00000000000579c3 */ /* 0x000e300000008800 */
[----:B------:R-:W-:Y:S01]  /*3de0*/  BAR.SYNC.DEFER_BLOCKING 0x0 ;  /* 0x0000000000007b1d */ /* 0x000fe20000010000 */
[----:B------:R-:W-:-:S05]  /*3df0*/  ISETP.NE.AND P0, PT, R2, RZ, PT ;  /* 0x000000ff0200720c */ /* 0x000fca0003f05270 */
[----:B------:R-:W-:Y:S02]  /*3e00*/  UMOV UR4, 0x400 ;  /* 0x0000040000047882 */ /* 0x000fe40000000000 */
[----:B0-----:R-:W-:-:S09]  /*3e10*/  ULEA UR4, UR5, UR4, 0x18 ;  /* 0x0000000405047291 */ /* 0x001fd2000f8ec0ff */
[----:B-1----:R-:W0:Y:S02]  /*3e20*/  LDS R16, [UR4+0x4c] ;  /* 0x00004c04ff107984 */ /* 0x002e240008000800 */
[----:B0-----:R-:W-:-:S05]  /*3e30*/  SEL R16, R16, RZ, P0 ;  /* 0x000000ff10107207 */ /* 0x001fca0000000000 */
[----:B------:R-:W-:-:S07]  /*3e40*/  IMAD.IADD R17, R16, 0x1, R17 ;  /* 0x0000000110117824 */ /* 0x000fce00078e0211 */
.L_x_111:
[----:B------:R-:W-:Y:S01]  /*3e50*/  IMAD.IADD R4, R4, 0x1, R17 ;  /* 0x0000000104047824 */ /* 0x000fe200078e0211 */
[----:B------:R-:W-:Y:S01]  /*3e60*/  BAR.SYNC.DEFER_BLOCKING 0x0 ;  /* 0x0000000000007b1d */ /* 0x000fe20000010000 */
[----:B------:R-:W-:Y:S02]  /*3e70*/  ISETP.NE.AND P0, PT, R2, RZ, PT ;  /* 0x000000ff0200720c */ /* 0x000fe40003f05270 */
[----:B------:R-:W-:-:S05]  /*3e80*/  IMAD.IADD R5, R5, 0x1, R4 ;  /* 0x0000000105057824 */ /* 0x000fca00078e0204 */
[----:B------:R-:W0:Y:S01]  /*3e90*/  S2UR UR5, SR_CTAID.X ;  /* 0x00000000000579c3 */ /* 0x000e220000002500 */
[----:B------:R-:W-:Y:S01]  /*3ea0*/  IMAD.IADD R6, R6, 0x1, R5 ;  /* 0x0000000106067824 */ /* 0x000fe200078e0205 */
[----:B------:R-:W1:Y:S03]  /*3eb0*/  LDCU.64 UR6, c[0x0][0x388] ;  /* 0x00007100ff0677ac */ /* 0x000e660008000a00 */
[----:B------:R-:W-:-:S04]  /*3ec0*/  IMAD.IADD R7, R7, 0x1, R6 ;  /* 0x0000000107077824 */ /* 0x000fc800078e0206 */
[----:B------:R-:W-:-:S04]  /*3ed0*/  IMAD.IADD R8, R8, 0x1, R7 ;  /* 0x0000000108087824 */ /* 0x000fc800078e0207 */
[----:B------:R-:W-:-:S04]  /*3ee0*/  IMAD.IADD R9, R9, 0x1, R8 ;  /* 0x0000000109097824 */ /* 0x000fc800078e0208 */
[----:B------:R-:W-:Y:S01]  /*3ef0*/  IMAD.IADD R10, R10, 0x1, R9 ;  /* 0x000000010a0a7824 */ /* 0x000fe200078e0209 */
[----:B------:R2:W-:Y:S03]  /*3f00*/  STS.64 [R40], R4 ;  /* 0x0000000428007388 */ /* 0x0005e60000000a00 */
[----:B------:R-:W-:Y:S01]  /*3f10*/  IMAD.IADD R11, R11, 0x1, R10 ;  /* 0x000000010b0b7824 */ /* 0x000fe200078e020a */
[----:B------:R-:W-:Y:S03]  /*3f20*/  STS.64 [R40+0x8], R6 ;  /* 0x0000080628007388 */ /* 0x000fe60000000a00 */
[----:B------:R-:W-:Y:S01]  /*3f30*/  IMAD.IADD R12, R12, 0x1, R11 ;  /* 0x000000010c0c7824 */ /* 0x000fe200078e020b */
[----:B------:R3:W-:Y:S03]  /*3f40*/  STS.64 [R40+0x10], R8 ;  /* 0x0000100828007388 */ /* 0x0007e60000000a00 */
[----:B------:R-:W-:Y:S01]  /*3f50*/  IMAD.IADD R13, R13, 0x1, R12 ;  /* 0x000000010d0d7824 */ /* 0x000fe200078e020c */
[----:B------:R-:W-:Y:S01]  /*3f60*/  STS.64 [R40+0x18], R10 ;  /* 0x0000180a28007388 */ /* 0x000fe20000000a00 */
[----:B--2---:R-:W0:Y:S02]  /*3f70*/  LDC R4, c[0x0][0x398] ;  /* 0x0000e600ff047b82 */ /* 0x004e240000000800 */
[----:B------:R-:W-:Y:S01]  /*3f80*/  IMAD.IADD R14, R14, 0x1, R13 ;  /* 0x000000010e0e7824 */ /* 0x000fe200078e020d */
[----:B------:R2:W-:Y:S03]  /*3f90*/  STS.64 [R40+0x20], R12 ;  /* 0x0000200c28007388 */ /* 0x0005e60000000a00 */
[----:B------:R-:W-:Y:S01]  /*3fa0*/  IMAD.IADD R15, R15, 0x1, R14 ;  /* 0x000000010f0f7824 */ /* 0x000fe200078e020e */
[----:B------:R-:W4:Y:S03]  /*3fb0*/  S2R R5, SR_TID.X ;  /* 0x0000000000057919 */ /* 0x000f260000002100 */
[----:B------:R-:W-:Y:S01]  /*3fc0*/  IMAD.IADD R28, R28, 0x1, R15 ;  /* 0x000000011c1c7824 */ /* 0x000fe200078e020f */
[----:B------:R-:W-:Y:S03]  /*3fd0*/  STS.64 [R40+0x28], R14 ;  /* 0x0000280e28007388 */ /* 0x000fe60000000a00 */
[----:B------:R-:W-:Y:S01]  /*3fe0*/  IMAD.IADD R29, R29, 0x1, R28 ;  /* 0x000000011d1d7824 */ /* 0x000fe200078e021c */
[----:B---3--:R-:W3:Y:S03]  /*3ff0*/  S2R R8, SR_TID.X ;  /* 0x0000000000087919 */ /* 0x008ee60000002100 */
[----:B------:R-:W-:Y:S01]  /*4000*/  IMAD.IADD R30, R30, 0x1, R29 ;  /* 0x000000011e1e7824 */ /* 0x000fe200078e021d */
[----:B------:R-:W-:Y:S03]  /*4010*/  STS.64 [R40+0x30], R28 ;  /* 0x0000301c28007388 */ /* 0x000fe60000000a00 */
[----:B------:R-:W-:-:S02]  /*4020*/  IMAD.IADD R31, R31, 0x1, R30 ;  /* 0x000000011f1f7824 */ /* 0x000fc400078e021e */
[----:B0-----:R-:W-:Y:S02]  /*4030*/  VIADD R4, R4, UR5 ;  /* 0x0000000504047c36 */ /* 0x001fe40008000000 */
[----:B------:R-:W-:Y:S01]  /*4040*/  IMAD.IADD R32, R32, 0x1, R31 ;  /* 0x0000000120207824 */ /* 0x000fe200078e021f */
[----:B------:R-:W-:Y:S01]  /*4050*/  STS.64 [R40+0x38], R30 ;  /* 0x0000381e28007388 */ /* 0x000fe20000000a00 */
[----:B--2---:R-:W-:Y:S02]  /*4060*/  IMAD R12, R4, 0x2100, RZ ;  /* 0x00002100040c7824 */ /* 0x004fe400078e02ff */
[----:B------:R-:W-:-:S04]  /*4070*/  IMAD.IADD R33, R33, 0x1, R32 ;  /* 0x0000000121217824 */ /* 0x000fc800078e0220 */
[----:B------:R-:W-:Y:S01]  /*4080*/  IMAD.IADD R34, R34, 0x1, R33 ;  /* 0x0000000122227824 */ /* 0x000fe200078e0221 */
[----:B------:R-:W-:Y:S03]  /*4090*/  STS.64 [R40+0x40], R32 ;  /* 0x0000402028007388 */ /* 0x000fe60000000a00 */
[----:B------:R-:W-:Y:S01]  /*40a0*/  IMAD.IADD R35, R35, 0x1, R34 ;  /* 0x0000000123237824 */ /* 0x000fe200078e0222 */
[C---:B----4-:R-:W-:Y:S02]  /*40b0*/  LOP3.LUT R4, R5.reuse, 0x3e0, RZ, 0xc0, !PT ;  /* 0x000003e005047812 */ /* 0x050fe400078ec0ff */
[----:B------:R-:W-:Y:S01]  /*40c0*/  LOP3.LUT R6, R5, 0x1f, RZ, 0xc0, !PT ;  /* 0x0000001f05067812 */ /* 0x000fe200078ec0ff */
[----:B------:R-:W-:Y:S01]  /*40d0*/  IMAD.IADD R36, R36, 0x1, R35 ;  /* 0x0000000124247824 */ /* 0x000fe200078e0223 */
[----:B------:R-:W-:Y:S03]  /*40e0*/  STS.64 [R40+0x48], R34 ;  /* 0x0000482228007388 */ /* 0x000fe60000000a00 */
[----:B------:R-:W-:Y:S01]  /*40f0*/  IMAD.IADD R37, R37, 0x1, R36 ;  /* 0x0000000125257824 */ /* 0x000fe200078e0224 */
[----:B---3--:R-:W-:Y:S01]  /*4100*/  LOP3.LUT R10, R8, 0x1f, RZ, 0xc0, !PT ;  /* 0x0000001f080a7812 */ /* 0x008fe200078ec0ff */
[----:B------:R-:W-:-:S03]  /*4110*/  IMAD R6, R4, 0x16, R6 ;  /* 0x0000001604067824 */ /* 0x000fc600078e0206 */
[----:B------:R-:W-:Y:S01]  /*4120*/  STS.64 [R40+0x50], R36 ;  /* 0x0000502428007388 */ /* 0x000fe20000000a00 */
        /* <DEDUP_REMOVED lines=22> */
[----:B------:R0:W-:Y:S04]  /*4290*/  LDS R25, [R41+0xa80] ;  /* 0x000a800029197984 */ /* 0x0001e80000000800 */
[----:B------:R2:W-:Y:S01]  /*42a0*/  @!P0 STS [UR4+0x8400], R0 ;  /* 0x00840000ff008988 */ /* 0x0005e20008000804 */
[----:B------:R-:W-:Y:S01]  /*42b0*/  BAR.SYNC.DEFER_BLOCKING 0x0 ;  /* 0x0000000000007b1d */ /* 0x000fe20000010000 */
[----:B0-----:R-:W-:Y:S01]  /*42c0*/  LOP3.LUT R41, R8, 0x3e0, RZ, 0xc0, !PT ;  /* 0x000003e008297812 */ /* 0x001fe200078ec0ff */
[----:B------:R-:W-:Y:S01]  /*42d0*/  VIADD R8, R6, 0x80 ;  /* 0x0000008006087836 */ /* 0x000fe20000000000 */
[----:B------:R-:W-:-:S03]  /*42e0*/  IADD3 R5, P0, PT, R12, R3, RZ ;  /* 0x000000030c057210 */ /* 0x000fc60007f1e0ff */
[----:B------:R-:W-:Y:S02]  /*42f0*/  IMAD R10, R41, 0x16, R10 ;  /* 0x00000016290a7824 */ /* 0x000fe400078e020a */
[----:B------:R-:W-:Y:S02]  /*4300*/  VIADD R41, R6, 0x20 ;  /* 0x0000002006297836 */ /* 0x000fe40000000000 */
[----:B--2---:R-:W-:Y:S01]  /*4310*/  IMAD.X R0, RZ, RZ, RZ, P0 ;  /* 0x000000ffff007224 */ /* 0x004fe200000e06ff */
[----:B-1----:R-:W-:-:S04]  /*4320*/  LEA R4, P0, R5, UR6, 0x2 ;  /* 0x0000000605047c11 */ /* 0x002fc8000f8010ff */
[----:B------:R-:W-:Y:S01]  /*4330*/  LEA.HI.X R5, R5, UR7, R0, 0x2, P0 ;  /* 0x0000000705057c11 */ /* 0x000fe200080f1400 */
[----:B------:R-:W-:Y:S01]  /*4340*/  VIADD R0, R10, 0xe0 ;  /* 0x000000e00a007836 */ /* 0x000fe20000000000 */
[----:B------:R-:W0:Y:S02]  /*4350*/  LDS R2, [UR4+0x8400] ;  /* 0x00840004ff027984 */ /* 0x000e240008000800 */
[-C--:B0-----:R-:W-:Y:S01]  /*4360*/  ISETP.GE.AND P6, PT, R3, R2.reuse, PT ;  /* 0x000000020300720c */ /* 0x081fe20003fc6270 */
[C---:B------:R-:W-:Y:S01]  /*4370*/  VIADD R3, R6.reuse, 0xa0 ;  /* 0x000000a006037836 */ /* 0x040fe20000000000 */
[-C--:B------:R-:W-:Y:S01]  /*4380*/  ISETP.GE.AND P5, PT, R41, R2.reuse, PT ;  /* 0x000000022900720c */ /* 0x080fe20003fa6270 */
[----:B------:R-:W-:Y:S01]  /*4390*/  VIADD R41, R6, 0xc0 ;  /* 0x000000c006297836 */ /* 0x000fe20000000000 */
[-C--:B------:R-:W-:Y:S01]  /*43a0*/  ISETP.GE.AND P0, PT, R8, R2.reuse, PT ;  /* 0x000000020800720c */ /* 0x080fe20003f06270 */
[----:B------:R-:W-:Y:S01]  /*43b0*/  VIADD R8, R10, 0x40 ;  /* 0x000000400a087836 */ /* 0x000fe20000000000 */
[-C--:B------:R-:W-:Y:S01]  /*43c0*/  ISETP.GE.AND P4, PT, R3, R2.reuse, PT ;  /* 0x000000020300720c */ /* 0x080fe20003f86270 */
[C---:B------:R-:W-:Y:S01]  /*43d0*/  VIADD R3, R6.reuse, 0x100 ;  /* 0x0000010006037836 */ /* 0x040fe20000000000 */
[-C--:B------:R-:W-:Y:S01]  /*43e0*/  ISETP.GE.AND P2, PT, R41, R2.reuse, PT ;  /* 0x000000022900720c */ /* 0x080fe20003f46270 */
[----:B------:R-:W-:Y:S01]  /*43f0*/  VIADD R41, R6, 0x120 ;  /* 0x0000012006297836 */ /* 0x000fe20000000000 */
[----:B------:R-:W-:-:S02]  /*4400*/  ISETP.GE.AND P3, PT, R8, R2, PT ;  /* 0x000000020800720c */ /* 0x000fc40003f66270 */
[-C--:B------:R-:W-:Y:S01]  /*4410*/  ISETP.GE.AND P1, PT, R0, R2.reuse, PT ;  /* 0x000000020000720c */ /* 0x080fe20003f26270 */
[----:B------:R-:W-:Y:S01]  /*4420*/  @!P6 STG.E desc[UR8][R4.64], R45 ;  /* 0x0000002d0400e986 */ /* 0x000fe2000c101908 */
[-C--:B------:R-:W-:Y:S01]  /*4430*/  ISETP.GE.AND P6, PT, R3, R2.reuse, PT ;  /* 0x000000020300720c */ /* 0x080fe20003fc6270 */
[----:B------:R-:W-:Y:S02]  /*4440*/  VIADD R3, R6, 0x140 ;  /* 0x0000014006037836 */ /* 0x000fe40000000000 */
[----:B------:R-:W-:Y:S01]  /*4450*/  @!P5 STG.E desc[UR8][R4.64+0x80], R47 ;  /* 0x0000802f0400d986 */ /* 0x000fe2000c101908 */
[-C--:B------:R-:W-:Y:S01]  /*4460*/  ISETP.GE.AND P5, PT, R41, R2.reuse, PT ;  /* 0x000000022900720c */ /* 0x080fe20003fa6270 */
[C---:B------:R-:W-:Y:S02]  /*4470*/  VIADD R41, R10.reuse, 0x160 ;  /* 0x000001600a297836 */ /* 0x040fe40000000000 */
[----:B------:R-:W-:Y:S01]  /*4480*/  @!P0 STG.E desc[UR8][R4.64+0x200], R49 ;  /* 0x0002003104008986 */ /* 0x000fe2000c101908 */
[----:B------:R-:W-:Y:S01]  /*4490*/  ISETP.GE.AND P0, PT, R3, R2, PT ;  /* 0x000000020300720c */ /* 0x000fe20003f06270 */
[----:B------:R-:W-:-:S02]  /*44a0*/  VIADD R3, R10, 0x180 ;  /* 0x000001800a037836 */ /* 0x000fc40000000000 */
[----:B------:R-:W-:Y:S01]  /*44b0*/  @!P4 STG.E desc[UR8][R4.64+0x280], R51 ;  /* 0x000280330400c986 */ /* 0x000fe2000c101908 */
[-C--:B------:R-:W-:Y:S01]  /*44c0*/  ISETP.GE.AND P4, PT, R41, R2.reuse, PT ;  /* 0x000000022900720c */ /* 0x080fe20003f86270 */
[----:B------:R-:W-:Y:S02]  /*44d0*/  VIADD R41, R10, 0x60 ;  /* 0x000000600a297836 */ /* 0x000fe40000000000 */
[----:B------:R-:W-:Y:S01]  /*44e0*/  @!P2 STG.E desc[UR8][R4.64+0x300], R53 ;  /* 0x000300350400a986 */ /* 0x000fe2000c101908 */
[-C--:B------:R-:W-:Y:S01]  /*44f0*/  ISETP.GE.AND P2, PT, R3, R2.reuse, PT ;  /* 0x000000020300720c */ /* 0x080fe20003f46270 */
[----:B------:R-:W-:Y:S02]  /*4500*/  VIADD R3, R6, 0x1a0 ;  /* 0x000001a006037836 */ /* 0x000fe40000000000 */
[----:B------:R0:W-:Y:S01]  /*4510*/  @!P3 STG.E desc[UR8][R4.64+0x100], R43 ;  /* 0x0001002b0400b986 */ /* 0x0001e2000c101908 */
[----:B------:R-:W-:Y:S01]  /*4520*/  ISETP.GE.AND P3, PT, R41, R2, PT ;  /* 0x000000022900720c */ /* 0x000fe20003f66270 */
[----:B------:R-:W-:-:S02]  /*4530*/  VIADD R41, R10, 0x1c0 ;  /* 0x000001c00a297836 */ /* 0x000fc40000000000 */
[----:B------:R-:W-:Y:S01]  /*4540*/  @!P1 STG.E desc[UR8][R4.64+0x380], R37 ;  /* 0x0003802504009986 */ /* 0x000fe2000c101908 */
[-C--:B------:R-:W-:Y:S01]  /*4550*/  ISETP.GE.AND P1, PT, R3, R2.reuse, PT ;  /* 0x000000020300720c */ /* 0x080fe20003f26270 */
[C---:B------:R-:W-:Y:S02]  /*4560*/  VIADD R3, R6.reuse, 0x1e0 ;  /* 0x000001e006037836 */ /* 0x040fe40000000000 */
[----:B------:R1:W-:Y:S01]  /*4570*/  @!P6 STG.E desc[UR8][R4.64+0x400], R35 ;  /* 0x000400230400e986 */ /* 0x0003e2000c101908 */
[-C--:B------:R-:W-:Y:S01]  /*4580*/  ISETP.GE.AND P6, PT, R41, R2.reuse, PT ;  /* 0x000000022900720c */ /* 0x080fe20003fc6270 */
[C---:B------:R-:W-:Y:S02]  /*4590*/  VIADD R41, R6.reuse, 0x200 ;  /* 0x0000020006297836 */ /* 0x040fe40000000000 */
[----:B------:R2:W-:Y:S01]  /*45a0*/  @!P5 STG.E desc[UR8][R4.64+0x480], R33 ;  /* 0x000480210400d986 */ /* 0x0005e2000c101908 */
[----:B------:R-:W-:Y:S01]  /*45b0*/  ISETP.GE.AND P5, PT, R3, R2, PT ;  /* 0x000000020300720c */ /* 0x000fe20003fa6270 */
[----:B------:R-:W-:-:S02]  /*45c0*/  VIADD R3, R6, 0x240 ;  /* 0x0000024006037836 */ /* 0x000fc40000000000 */
[----:B------:R2:W-:Y:S01]  /*45d0*/  @!P3 STG.E desc[UR8][R4.64+0x180], R27 ;  /* 0x0001801b0400b986 */ /* 0x0005e2000c101908 */
[C---:B0-----:R-:W-:Y:S02]  /*45e0*/  VIADD R43, R10.reuse, 0x220 ;  /* 0x000002200a2b7836 */ /* 0x041fe40000000000 */
[-C--:B------:R-:W-:Y:S01]  /*45f0*/  ISETP.GE.AND P3, PT, R3, R2.reuse, PT ;  /* 0x000000020300720c */ /* 0x080fe20003f66270 */
[----:B-1----:R-:W-:Y:S01]  /*4600*/  VIADD R35, R10, 0x260 ;  /* 0x000002600a237836 */ /* 0x002fe20000000000 */
[----:B------:R2:W-:Y:S01]  /*4610*/  @!P0 STG.E desc[UR8][R4.64+0x500], R31 ;  /* 0x0005001f04008986 */ /* 0x0005e2000c101908 */
[----:B------:R-:W-:Y:S01]  /*4620*/  VIADD R3, R6, 0x280 ;  /* 0x0000028006037836 */ /* 0x000fe20000000000 */
[-C--:B------:R-:W-:Y:S02]  /*4630*/  ISETP.GE.AND P0, PT, R41, R2.reuse, PT ;  /* 0x000000022900720c */ /* 0x080fe40003f06270 */
        /* <DEDUP_REMOVED lines=17> */
.L_x_98:
[----:B------:R-:W-:Y:S01]  /*4750*/  BSSY B1, `(.L_x_125) ;  /* 0x0000006000017945 */ /* 0x000fe20003800000 */
[----:B------:R-:W-:Y:S01]  /*4760*/  PLOP3.LUT P0, PT, P0, PT, PT, 0x8, 0x80 ;  /* 0x000000000080781c */ /* 0x000fe2000070e170 */
[----:B------:R-:W-:-:S12]  /*4770*/  IMAD.MOV.U32 R21, RZ, RZ, -0x1 ;  /* 0xffffffffff157424 */ /* 0x000fd800078e00ff */
[----:B------:R-:W-:Y:S05]  /*4780*/  WARPSYNC.COLLECTIVE R21, `(.L_x_126) ;  /* 0x0000000015087348 */ /* 0x000fea0003c00000 */
[----:B------:R-:W-:Y:S01]  /*4790*/  VOTE.ANY P0, P0 ;  /* 0x0000000000ff7806 */ /* 0x000fe20000000100 */
[----:B------:R-:W-:-:S12]  /*47a0*/  ENDCOLLECTIVE ;  /* 0x000000000000791b */ /* 0x000fd80003800000 */
.L_x_126:
[----:B------:R-:W-:Y:S05]  /*47b0*/  BSYNC B1 ;  /* 0x0000000000017941 */ /* 0x000fea0003800000 */
.L_x_125:
[----:B------:R-:W-:Y:S05]  /*47c0*/  BRA `(.L_x_127) ;  /* 0xffffffc800247947 */ /* 0x000fea000383ffff */
.L_x_100:
[----:B------:R-:W-:Y:S01]  /*47d0*/  BSSY B1, `(.L_x_128) ;  /* 0x0000006000017945 */ /* 0x000fe20003800000 */
[----:B------:R-:W-:Y:S01]  /*47e0*/  PLOP3.LUT P0, PT, P0, PT, PT, 0x8, 0x80 ;  /* 0x000000000080781c */ /* 0x000fe2000070e170 */
[----:B------:R-:W-:-:S12]  /*47f0*/  IMAD.MOV.U32 R21, RZ, RZ, -0x1 ;  /* 0xffffffffff157424 */ /* 0x000fd800078e00ff */
[----:B------:R-:W-:Y:S05]  /*4800*/  WARPSYNC.COLLECTIVE R21, `(.L_x_129) ;  /* 0x0000000015087348 */ /* 0x000fea0003c00000 */
[----:B------:R-:W-:Y:S01]  /*4810*/  VOTE.ANY P0, P0 ;  /* 0x0000000000ff7806 */ /* 0x000fe20000000100 */
[----:B------:R-:W-:-:S12]  /*4820*/  ENDCOLLECTIVE ;  /* 0x000000000000791b */ /* 0x000fd80003800000 */
.L_x_129:
[----:B------:R-:W-:Y:S05]  /*4830*/  BSYNC B1 ;  /* 0x0000000000017941 */ /* 0x000fea0003800000 */
.L_x_128:
[----:B------:R-:W-:Y:S05]  /*4840*/  BRA `(.L_x_130) ;  /* 0xffffffc800787947 */ /* 0x000fea000383ffff */
.L_x_102:
[----:B------:R-:W0:Y:S01]  /*4850*/  S2R R25, SR_GEMASK ;  /* 0x0000000000197919 */ /* 0x000e220000003c00 */
[----:B------:R-:W-:Y:S01]  /*4860*/  BSSY B1, `(.L_x_131) ;  /* 0x0000006000017945 */ /* 0x000fe20003800000 */
[----:B------:R-:W-:Y:S01]  /*4870*/  PLOP3.LUT P0, PT, P0, PT, PT, 0x8, 0x80 ;  /* 0x000000000080781c */ /* 0x000fe2000070e170 */
[----:B------:R-:W-:-:S12]  /*4880*/  IMAD.MOV.U32 R21, RZ, RZ, -0x1 ;  /* 0xffffffffff157424 */ /* 0x000fd800078e00ff */
[----:B0-----:R-:W-:Y:S05]  /*4890*/  WARPSYNC.COLLECTIVE R21, `(.L_x_132) ;  /* 0x0000000015087348 */ /* 0x001fea0003c00000 */
[----:B------:R-:W-:Y:S01]  /*48a0*/  VOTE.ANY R21, PT, P0 ;  /* 0x0000000000157806 */ /* 0x000fe200000e0100 */
[----:B0-----:R-:W-:Y:S06]  /*48b0*/  ENDCOLLECTIVE ;  /* 0x000000000000791b */ /* 0x001fec0003800000 */
.L_x_132:
[----:B------:R-:W-:Y:S05]  /*48c0*/  BSYNC B1 ;  /* 0x0000000000017941 */ /* 0x000fea0003800000 */
.L_x_131:
[----:B------:R-:W-:Y:S01]  /*48d0*/  LOP3.LUT R21, R21, 0x80000000, R25, 0xec, !PT ;  /* 0x8000000015157812 */ /* 0x000fe200078eec19 */
[----:B------:R-:W-:Y:S02]  /*48e0*/  IMAD.MOV.U32 R20, RZ, RZ, R29 ;  /* 0x000000ffff147224 */ /* 0x000fe400078e001d */
[----:B------:R-:W-:Y:S02]  /*48f0*/  VIADD R41, R39, 0x2 ;  /* 0x0000000227297836 */ /* 0x000fe40000000000 */
[----:B------:R-:W-:Y:S02]  /*4900*/  VIADD R16, R21, 0xffffffff ;  /* 0xffffffff15107836 */ /* 0x000fe40000000000 */
[C---:B------:R-:W-:Y:S02]  /*4910*/  VIADD R40, R39.reuse, 0x4 ;  /* 0x0000000427287836 */ /* 0x040fe40000000000 */
[----:B------:R-:W-:Y:S01]  /*4920*/  VIADD R30, R39, 0x8 ;  /* 0x00000008271e7836 */ /* 0x000fe20000000000 */
[----:B------:R-:W-:Y:S01]  /*4930*/  LOP3.LUT R48, R21, R16, RZ, 0xc, !PT ;  /* 0x0000001015307212 */ /* 0x000fe200078e0cff */
[----:B------:R-:W-:-:S02]  /*4940*/  IMAD.MOV.U32 R16, RZ, RZ, 0x1 ;  /* 0x00000001ff107424 */ /* 0x000fc400078e00ff */
[----:B------:R-:W-:-:S03]  /*4950*/  IMAD.MOV.U32 R21, RZ, RZ, -0x1 ;  /* 0xffffffffff157424 */ /* 0x000fc600078e00ff */
[----:B------:R-:W0:Y:S02]  /*4960*/  POPC R48, R48 ;  /* 0x0000003000307309 */ /* 0x000e240000000000 */
[----:B0-----:R-:W-:Y:S01]  /*4970*/  IMAD.MOV.U32 R17, RZ, RZ, R48 ;  /* 0x000000ffff117224 */ /* 0x001fe200078e0030 */
[----:B------:R-:W-:-:S13]  /*4980*/  ISETP.GE.AND P0, PT, R39, R48, PT ;  /* 0x000000302700720c */ /* 0x000fda0003f06270 */
[----:B------:R-:W-:Y:S05]  /*4990*/  WARPSYNC.COLLECTIVE R21, `(.L_x_133) ;  /* 0x0000000015087348 */ /* 0x000fea0003c00000 */
[----:B------:R0:W1:Y:S02]  /*49a0*/  SHFL.DOWN P3, R22, R20, R16, R17 ;  /* 0x0800001014167389 */ /* 0x0000640000060011 */
[----:B01----:R-:W-:Y:S05]  /*49b0*/  ENDCOLLECTIVE ;  /* 0x000000000000791b */ /* 0x003fea0003800000 */
.L_x_133:
        /* <DEDUP_REMOVED lines=8> */
.L_x_134:
[----:B------:R-:W-:Y:S01]  /*4a40*/  IMAD.MOV.U32 R16, RZ, RZ, 0x4 ;  /* 0x00000004ff107424 */ /* 0x000fe200078e00ff */
[----:B------:R-:W-:Y:S02]  /*4a50*/  SEL R22, R22, RZ, !P0 ;  /* 0x000000ff16167207 */ /* 0x000fe40004000000 */
[----:B------:R-:W-:-:S03]  /*4a60*/  ISETP.GT.AND P0, PT, R40, R48, PT ;  /* 0x000000302800720c */ /* 0x000fc60003f04270 */
[----:B------:R-:W-:Y:S02]  /*4a70*/  IMAD.IADD R45, R43, 0x1, R22 ;  /* 0x000000012b2d7824 */ /* 0x000fe400078e0216 */
[----:B------:R-:W-:Y:S02]  /*4a80*/  VIADD R43, R39, 0x10 ;  /* 0x00000010272b7836 */ /* 0x000fe40000000000 */
[----:B------:R-:W-:-:S03]  /*4a90*/  IMAD.MOV.U32 R20, RZ, RZ, R45 ;  /* 0x000000ffff147224 */ /* 0x000fc600078e002d */
[----:B------:R-:W-:-:S13]  /*4aa0*/  ISETP.GT.AND P2, PT, R43, R48, PT ;  /* 0x000000302b00720c */ /* 0x000fda0003f44270 */
[----:B------:R-:W-:Y:S05]  /*4ab0*/  WARPSYNC.COLLECTIVE R21, `(.L_x_135) ;  /* 0x0000000015087348 */ /* 0x000fea0003c00000 */
[----:B------:R0:W1:Y:S02]  /*4ac0*/  SHFL.DOWN P3, R22, R20, R16, R17 ;  /* 0x0800001014167389 */ /* 0x0000640000060011 */
[----:B01----:R-:W-:Y:S05]  /*4ad0*/  ENDCOLLECTIVE ;  /* 0x000000000000791b */ /* 0x003fea0003800000 */
.L_x_135:
        /* <DEDUP_REMOVED lines=8> */
.L_x_136:
[----:B------:R-:W-:Y:S01]  /*4b60*/  IMAD.MOV.U32 R16, RZ, RZ, 0x10 ;  /* 0x00000010ff107424 */ /* 0x000fe200078e00ff */
[----:B------:R-:W-:Y:S02]  /*4b70*/  SEL R22, R22, RZ, !P0 ;  /* 0x000000ff16167207 */ /* 0x000fe40004000000 */
[----:B------:R-:W-:-:S03]  /*4b80*/  ISETP.NE.AND P0, PT, R28, 0x65, PT ;  /* 0x000000651c00780c */ /* 0x000fc60003f05270 */
[----:B------:R-:W-:Y:S02]  /*4b90*/  IMAD.IADD R47, R29, 0x1, R22 ;  /* 0x000000011d2f7824 */ /* 0x000fe400078e0216 */
[----:B------:R-:W0:Y:S02]  /*4ba0*/  LDC.64 R28, c[0x0][0x390] ;  /* 0x0000e400ff1c7b82 */ /* 0x000e240000000a00 */
[----:B------:R-:W-:-:S07]  /*4bb0*/  IMAD.MOV.U32 R20, RZ, RZ, R47 ;  /* 0x000000ffff147224 */ /* 0x000fce00078e002f */
[----:B0-----:R-:W-:Y:S05]  /*4bc0*/  WARPSYNC.COLLECTIVE R21, `(.L_x_137) ;  /* 0x0000000015087348 */ /* 0x001fea0003c00000 */
[----:B------:R1:W2:Y:S02]  /*4bd0*/  SHFL.DOWN P3, R22, R20, R16, R17 ;  /* 0x0800001014167389 */ /* 0x0002a40000060011 */
[----:B012---:R-:W-:Y:S05]  /*4be0*/  ENDCOLLECTIVE ;  /* 0x000000000000791b */ /* 0x007fea0003800000 */
.L_x_137:
[----:B------:R-:W-:Y:S05]  /*4bf0*/  WARPSYNC.COLLECTIVE R21, `(.L_x_138) ;  /* 0x0000000015087348 */ /* 0x000fea0003c00000 */
[----:B------:R-:W-:Y:S01]  /*4c00*/  VOTE.ALL P0, P0 ;  /* 0x0000000000ff7806 */ /* 0x000fe20000000000 */
[----:B------:R-:W-:-:S12]  /*4c10*/  ENDCOLLECTIVE ;  /* 0x000000000000791b */ /* 0x000fd80003800000 */
.L_x_138:
[----:B------:R-:W-:Y:S02]  /*4c20*/  IADD3 R44, P3, PT, R28, 0x100, RZ ;  /* 0x000001001c2c7810 */ /* 0x000fe40007f7e0ff */
[----:B------:R-:W-:-:S03]  /*4c30*/  SEL R22, R22, RZ, !P2 ;  /* 0x000000ff16167207 */ /* 0x000fc60005000000 */
[----:B------:R-:W-:Y:S02]  /*4c40*/  IMAD.X R45, RZ, RZ, R29, P3 ;  /* 0x000000ffff2d7224 */ /* 0x000fe400018e061d */
[----:B------:R-:W-:Y:S01]  /*4c50*/  IMAD.IADD R46, R47, 0x1, R22 ;  /* 0x000000012f2e7824 */ /* 0x000fe200078e0216 */
[----:B------:R-:W-:Y:S06]  /*4c60*/  BRA `(.L_x_139) ;  /* 0xffffffc8000c7947 */ /* 0x000fec000383ffff */
.L_x_104:
[----:B------:R-:W-:Y:S01]  /*4c70*/  BSSY B1, `(.L_x_140) ;  /* 0x0000006000017945 */ /* 0x000fe20003800000 */
[----:B------:R-:W-:Y:S01]  /*4c80*/  PLOP3.LUT P0, PT, P0, PT, PT, 0x8, 0x80 ;  /* 0x000000000080781c */ /* 0x000fe2000070e170 */
[----:B------:R-:W-:-:S12]  /*4c90*/  IMAD.MOV.U32 R21, RZ, RZ, -0x1 ;  /* 0xffffffffff157424 */ /* 0x000fd800078e00ff */
[----:B------:R-:W-:Y:S05]  /*4ca0*/  WARPSYNC.COLLECTIVE R21, `(.L_x_141) ;  /* 0x0000000015087348 */ /* 0x000fea0003c00000 */
[----:B------:R-:W-:Y:S01]  /*4cb0*/  VOTE.ANY P0, P0 ;  /* 0x0000000000ff7806 */ /* 0x000fe20000000100 */
[----:B------:R-:W-:-:S12]  /*4cc0*/  ENDCOLLECTIVE ;  /* 0x000000000000791b */ /* 0x000fd80003800000 */
.L_x_141:
[----:B------:R-:W-:Y:S05]  /*4cd0*/  BSYNC B1 ;  /* 0x0000000000017941 */ /* 0x000fea0003800000 */
.L_x_140:
[----:B------:R-:W-:Y:S05]  /*4ce0*/  BRA `(.L_x_142) ;  /* 0xffffffc800147947 */ /* 0x000fea000383ffff */
.L_x_106:
[----:B------:R-:W-:Y:S01]  /*4cf0*/  BSSY B1, `(.L_x_143) ;  /* 0x0000006000017945 */ /* 0x000fe20003800000 */
[----:B------:R-:W-:Y:S01]  /*4d00*/  PLOP3.LUT P0, PT, P0, PT, PT, 0x8, 0x80 ;  /* 0x000000000080781c */ /* 0x000fe2000070e170 */
[----:B------:R-:W-:-:S12]  /*4d10*/  IMAD.MOV.U32 R21, RZ, RZ, -0x1 ;  /* 0xffffffffff157424 */ /* 0x000fd800078e00ff */
[----:B------:R-:W-:Y:S05]  /*4d20*/  WARPSYNC.COLLECTIVE R21, `(.L_x_144) ;  /* 0x0000000015087348 */ /* 0x000fea0003c00000 */
[----:B------:R-:W-:Y:S01]  /*4d30*/  VOTE.ANY P0, P0 ;  /* 0x0000000000ff7806 */ /* 0x000fe20000000100 */
[----:B------:R-:W-:-:S12]  /*4d40*/  ENDCOLLECTIVE ;  /* 0x000000000000791b */ /* 0x000fd80003800000 */
.L_x_144:
[----:B------:R-:W-:Y:S05]  /*4d50*/  BSYNC B1 ;  /* 0x0000000000017941 */ /* 0x000fea0003800000 */
.L_x_143:
[----:B------:R-:W-:Y:S05]  /*4d60*/  BRA `(.L_x_145) ;  /* 0xffffffc800687947 */ /* 0x000fea000383ffff */
.L_x_108:
[----:B------:R-:W-:Y:S01]  /*4d70*/  BSSY B1, `(.L_x_146) ;  /* 0x0000006000017945 */ /* 0x000fe20003800000 */
[----:B------:R-:W-:Y:S01]  /*4d80*/  PLOP3.LUT P0, PT, P0, PT, PT, 0x8, 0x80 ;  /* 0x000000000080781c */ /* 0x000fe2000070e170 */
[----:B------:R-:W-:-:S12]  /*4d90*/  IMAD.MOV.U32 R21, RZ, RZ, -0x1 ;  /* 0xffffffffff157424 */ /* 0x000fd800078e00ff */
[----:B------:R-:W-:Y:S05]  /*4da0*/  WARPSYNC.COLLECTIVE R21, `(.L_x_147) ;  /* 0x0000000015087348 */ /* 0x000fea0003c00000 */
[----:B------:R-:W-:Y:S01]  /*4db0*/  VOTE.ANY R21, PT, P0 ;  /* 0x0000000000157806 */ /* 0x000fe200000e0100 */
[----:B------:R-:W-:Y:S06]  /*4dc0*/  ENDCOLLECTIVE ;  /* 0x000000000000791b */ /* 0x000fec0003800000 */
.L_x_147:
[----:B------:R-:W-:Y:S05]  /*4dd0*/  BSYNC B1 ;  /* 0x0000000000017941 */ /* 0x000fea0003800000 */
.L_x_146:
[----:B------:R-:W-:Y:S01]  /*4de0*/  LOP3.LUT R21, R21, 0x80000000, R25, 0xec, !PT ;  /* 0x8000000015157812 */ /* 0x000fe200078eec19 */
[----:B------:R-:W-:Y:S02]  /*4df0*/  IMAD.MOV.U32 R20, RZ, RZ, R29 ;  /* 0x000000ffff147224 */ /* 0x000fe400078e001d */
[----:B------:R-:W-:Y:S02]  /*4e00*/  VIADD R24, R24, 0xffffffe0 ;  /* 0xffffffe018187836 */ /* 0x000fe40000000000 */
[----:B------:R-:W-:-:S05]  /*4e10*/  VIADD R16, R21, 0xffffffff ;  /* 0xffffffff15107836 */ /* 0x000fca0000000000 */
[----:B------:R-:W-:Y:S01]  /*4e20*/  LOP3.LUT R49, R21, R16, RZ, 0xc, !PT ;  /* 0x0000001015317212 */ /* 0x000fe200078e0cff */
[----:B------:R-:W-:Y:S02]  /*4e30*/  IMAD.MOV.U32 R16, RZ, RZ, 0x1 ;  /* 0x00000001ff107424 */ /* 0x000fe400078e00ff */
[----:B------:R-:W-:Y:S01]  /*4e40*/  IMAD.MOV.U32 R21, RZ, RZ, -0x1 ;  /* 0xffffffffff157424 */ /* 0x000fe200078e00ff */
[----:B------:R0:W1:Y:S06]  /*4e50*/  POPC R17, R49 ;  /* 0x0000003100117309 */ /* 0x00006c0000000000 */
[----:B01----:R-:W-:Y:S05]  /*4e60*/  WARPSYNC.COLLECTIVE R21, `(.L_x_148) ;  /* 0x0000000015087348 */ /* 0x003fea0003c00000 */
[----:B-1----:R1:W2:Y:S02]  /*4e70*/  SHFL.DOWN P3, R22, R20, R16, R17 ;  /* 0x0800001014167389 */ /* 0x0022a40000060011 */
[----:B012---:R-:W-:Y:S05]  /*4e80*/  ENDCOLLECTIVE ;  /* 0x000000000000791b */ /* 0x007fea0003800000 */
.L_x_148:
[----:B------:R-:W-:Y:S01]  /*4e90*/  ISETP.GE.AND P0, PT, R39, R17, PT ;  /* 0x000000112700720c */ /* 0x000fe20003f06270 */
[----:B------:R-:W-:-:S03]  /*4ea0*/  IMAD.MOV.U32 R16, RZ, RZ, 0x2 ;  /* 0x00000002ff107424 */ /* 0x000fc600078e00ff */
[----:B------:R-:W-:Y:S02]  /*4eb0*/  SEL R22, R22, RZ, !P0 ;  /* 0x000000ff16167207 */ /* 0x000fe40004000000 */
[----:B------:R-:W-:-:S03]  /*4ec0*/  ISETP.GT.AND P0, PT, R41, R17, PT ;  /* 0x000000112900720c */ /* 0x000fc60003f04270 */
[----:B------:R-:W-:-:S04]  /*4ed0*/  IMAD.IADD R48, R22, 0x1, R29 ;  /* 0x0000000116307824 */ /* 0x000fc800078e021d */
[----:B------:R-:W-:-:S07]  /*4ee0*/  IMAD.MOV.U32 R20, RZ, RZ, R48 ;  /* 0x000000ffff147224 */ /* 0x000fce00078e0030 */
[----:B------:R-:W-:Y:S05]  /*4ef0*/  WARPSYNC.COLLECTIVE R21, `(.L_x_149) ;  /* 0x0000000015087348 */ /* 0x000fea0003c00000 */
[----:B------:R0:W1:Y:S02]  /*4f00*/  SHFL.DOWN P3, R22, R20, R16, R17 ;  /* 0x0800001014167389 */ /* 0x0000640000060011 */
[----:B01----:R-:W-:Y:S05]  /*4f10*/  ENDCOLLECTIVE ;  /* 0x000000000000791b */ /* 0x003fea0003800000 */
.L_x_149:
        /* <DEDUP_REMOVED lines=8> */
.L_x_150:
        /* <DEDUP_REMOVED lines=8> */
.L_x_151:
        /* <DEDUP_REMOVED lines=8> */
.L_x_152:
[----:B------:R-:W-:Y:S02]  /*50a0*/  SEL R22, R22, RZ, !P0 ;  /* 0x000000ff16167207 */ /* 0x000fe40004000000 */
[----:B------:R-:W-:Y:S02]  /*50b0*/  ISETP.NE.AND P0, PT, R28, 0x65, PT ;  /* 0x000000651c00780c */ /* 0x000fe40003f05270 */
[----:B------:R-:W-:-:S11]  /*50c0*/  IADD3 R46, PT, PT, R29, R22, R46 ;  /* 0x000000161d2e7210 */ /* 0x000fd60007ffe02e */
[----:B------:R-:W-:Y:S05]  /*50d0*/  WARPSYNC.COLLECTIVE R21, `(.L_x_153) ;  /* 0x0000000015087348 */ /* 0x000fea0003c00000 */
[----:B------:R-:W-:Y:S01]  /*50e0*/  VOTE.ALL P0, P0 ;  /* 0x0000000000ff7806 */ /* 0x000fe20000000000 */
[----:B------:R-:W-:-:S12]  /*50f0*/  ENDCOLLECTIVE ;  /* 0x000000000000791b */ /* 0x000fd80003800000 */
.L_x_153:
[----:B------:R-:W-:Y:S05]  /*5100*/  BRA `(.L_x_154) ;  /* 0xffffffc800007947 */ /* 0x000fea000383ffff */
.L_x_113:
[----:B------:R-:W-:Y:S01]  /*5110*/  BSSY B0, `(.L_x_155) ;  /* 0x0000006000007945 */ /* 0x000fe20003800000 */
[----:B------:R-:W-:Y:S01]  /*5120*/  PLOP3.LUT P0, PT, P0, PT, PT, 0x8, 0x80 ;  /* 0x000000000080781c */ /* 0x000fe2000070e170 */
[----:B------:R-:W-:-:S12]  /*5130*/  IMAD.MOV.U32 R21, RZ, RZ, -0x1 ;  /* 0xffffffffff157424 */ /* 0x000fd800078e00ff */
[----:B------:R-:W-:Y:S05]  /*5140*/  WARPSYNC.COLLECTIVE R21, `(.L_x_156) ;  /* 0x0000000015087348 */ /* 0x000fea0003c00000 */
[----:B------:R-:W-:Y:S01]  /*5150*/  VOTE.ANY P0, P0 ;  /* 0x0000000000ff7806 */ /* 0x000fe20000000100 */
[----:B------:R-:W-:-:S12]  /*5160*/  ENDCOLLECTIVE ;  /* 0x000000000000791b */ /* 0x000fd80003800000 */
.L_x_156:
[----:B------:R-:W-:Y:S05]  /*5170*/  BSYNC B0 ;  /* 0x0000000000007941 */ /* 0x000fea0003800000 */
.L_x_155:
[----:B------:R-:W-:Y:S05]  /*5180*/  BRA `(.L_x_157) ;  /* 0xffffffe000907947 */ /* 0x000fea000383ffff */
.L_x_115:
[----:B------:R-:W-:Y:S01]  /*5190*/  BSSY B0, `(.L_x_158) ;  /* 0x0000006000007945 */ /* 0x000fe20003800000 */
[----:B------:R-:W-:Y:S01]  /*51a0*/  PLOP3.LUT P0, PT, P0, PT, PT, 0x8, 0x80 ;  /* 0x000000000080781c */ /* 0x000fe2000070e170 */
[----:B------:R-:W-:-:S12]  /*51b0*/  IMAD.MOV.U32 R21, RZ, RZ, -0x1 ;  /* 0xffffffffff157424 */ /* 0x000fd800078e00ff */
[----:B------:R-:W-:Y:S05]  /*51c0*/  WARPSYNC.COLLECTIVE R21, `(.L_x_159) ;  /* 0x0000000015087348 */ /* 0x000fea0003c00000 */
[----:B------:R-:W-:Y:S01]  /*51d0*/  VOTE.ANY P0, P0 ;  /* 0x0000000000ff7806 */ /* 0x000fe20000000100 */
[----:B------:R-:W-:-:S12]  /*51e0*/  ENDCOLLECTIVE ;  /* 0x000000000000791b */ /* 0x000fd80003800000 */
.L_x_159:
[----:B------:R-:W-:Y:S05]  /*51f0*/  BSYNC B0 ;  /* 0x0000000000007941 */ /* 0x000fea0003800000 */
.L_x_158:
[----:B------:R-:W-:Y:S05]  /*5200*/  BRA `(.L_x_160) ;  /* 0xffffffe000e47947 */ /* 0x000fea000383ffff */
.L_x_117:
[----:B------:R-:W0:Y:S01]  /*5210*/  S2R R26, SR_GEMASK ;  /* 0x00000000001a7919 */ /* 0x000e220000003c00 */
[----:B------:R-:W-:Y:S01]  /*5220*/  BSSY B0, `(.L_x_161) ;  /* 0x0000006000007945 */ /* 0x000fe20003800000 */
[----:B------:R-:W-:Y:S01]  /*5230*/  PLOP3.LUT P0, PT, P0, PT, PT, 0x8, 0x80 ;  /* 0x000000000080781c */ /* 0x000fe2000070e170 */
[----:B------:R-:W-:-:S12]  /*5240*/  IMAD.MOV.U32 R21, RZ, RZ, -0x1 ;  /* 0xffffffffff157424 */ /* 0x000fd800078e00ff */
[----:B0-----:R-:W-:Y:S05]  /*5250*/  WARPSYNC.COLLECTIVE R21, `(.L_x_162) ;  /* 0x0000000015087348 */ /* 0x001fea0003c00000 */
[----:B------:R-:W-:Y:S01]  /*5260*/  VOTE.ANY R21, PT, P0 ;  /* 0x0000000000157806 */ /* 0x000fe200000e0100 */
[----:B0-----:R-:W-:Y:S06]  /*5270*/  ENDCOLLECTIVE ;  /* 0x000000000000791b */ /* 0x001fec0003800000 */
.L_x_162:
[----:B------:R-:W-:Y:S05]  /*5280*/  BSYNC B0 ;  /* 0x0000000000007941 */ /* 0x000fea0003800000 */
.L_x_161:
[----:B------:R-:W-:Y:S01]  /*5290*/  LOP3.LUT R21, R21, 0x80000000, R26, 0xec, !PT ;  /* 0x8000000015157812 */ /* 0x000fe200078eec1a */
[----:B------:R-:W-:-:S04]  /*52a0*/  IMAD.MOV.U32 R20, RZ, RZ, R19 ;  /* 0x000000ffff147224 */ /* 0x000fc800078e0013 */
[----:B------:R-:W-:-:S05]  /*52b0*/  VIADD R16, R21, 0xffffffff ;  /* 0xffffffff15107836 */ /* 0x000fca0000000000 */
[----:B------:R-:W-:Y:S01]  /*52c0*/  LOP3.LUT R47, R21, R16, RZ, 0xc, !PT ;  /* 0x00000010152f7212 */ /* 0x000fe200078e0cff */
[----:B------:R-:W-:Y:S02]  /*52d0*/  IMAD.MOV.U32 R16, RZ, RZ, 0x1 ;  /* 0x00000001ff107424 */ /* 0x000fe400078e00ff */
[----:B------:R-:W-:-:S03]  /*52e0*/  IMAD.MOV.U32 R21, RZ, RZ, -0x1 ;  /* 0xffffffffff157424 */ /* 0x000fc600078e00ff */
[----:B------:R-:W0:Y:S02]  /*52f0*/  POPC R47, R47 ;  /* 0x0000002f002f7309 */ /* 0x000e240000000000 */
[----:B0-----:R-:W-:Y:S01]  /*5300*/  IMAD.MOV.U32 R17, RZ, RZ, R47 ;  /* 0x000000ffff117224 */ /* 0x001fe200078e002f */
[----:B------:R-:W-:-:S13]  /*5310*/  ISETP.GE.AND P0, PT, R38, R47, PT ;  /* 0x0000002f2600720c */ /* 0x000fda0003f06270 */
[----:B------:R-:W-:Y:S05]  /*5320*/  WARPSYNC.COLLECTIVE R21, `(.L_x_163) ;  /* 0x0000000015087348 */ /* 0x000fea0003c00000 */
[----:B------:R0:W1:Y:S02]  /*5330*/  SHFL.DOWN P3, R22, R20, R16, R17 ;  /* 0x0800001014167389 */ /* 0x0000640000060011 */
[----:B01----:R-:W-:Y:S05]  /*5340*/  ENDCOLLECTIVE ;  /* 0x000000000000791b */ /* 0x003fea0003800000 */
.L_x_163:
[----:B------:R-:W-:Y:S01]  /*5350*/  IMAD.MOV.U32 R16, RZ, RZ, 0x2 ;  /* 0x00000002ff107424 */ /* 0x000fe200078e00ff */
        /* <DEDUP_REMOVED lines=8> */
.L_x_164:
        /* <DEDUP_REMOVED lines=9> */
.L_x_165:
        /* <DEDUP_REMOVED lines=9> */
.L_x_166:
[----:B------:R-:W-:Y:S01]  /*5500*/  IMAD.MOV.U32 R16, RZ, RZ, 0x10 ;  /* 0x00000010ff107424 */ /* 0x000fe200078e00ff */
[----:B------:R-:W-:Y:S02]  /*5510*/  SEL R19, R22, RZ, !P0 ;  /* 0x000000ff16137207 */ /* 0x000fe40004000000 */
[----:B------:R-:W-:Y:S01]  /*5520*/  ISETP.NE.AND P0, PT, R18, 0x65, PT ;  /* 0x000000651200780c */ /* 0x000fe20003f05270 */
[----:B------:R-:W-:Y:S02]  /*5530*/  VIADD R18, R38, 0x10 ;  /* 0x0000001026127836 */ /* 0x000fe40000000000 */
[----:B------:R-:W-:-:S03]  /*5540*/  IMAD.IADD R48, R50, 0x1, R19 ;  /* 0x0000000132307824 */ /* 0x000fc600078e0213 */
[----:B------:R-:W-:Y:S01]  /*5550*/  ISETP.GT.AND P2, PT, R18, R47, PT ;  /* 0x0000002f1200720c */ /* 0x000fe20003f44270 */
[----:B------:R-:W-:Y:S01]  /*5560*/  IMAD.MOV.U32 R20, RZ, RZ, R48 ;  /* 0x000000ffff147224 */ /* 0x000fe200078e0030 */
[----:B------:R-:W0:Y:S11]  /*5570*/  LDC.64 R18, c[0x0][0x390] ;  /* 0x0000e400ff127b82 */ /* 0x000e360000000a00 */
[----:B0-----:R-:W-:Y:S05]  /*5580*/  WARPSYNC.COLLECTIVE R21, `(.L_x_167) ;  /* 0x0000000015087348 */ /* 0x001fea0003c00000 */
[----:B------:R1:W2:Y:S02]  /*5590*/  SHFL.DOWN P3, R22, R20, R16, R17 ;  /* 0x0800001014167389 */ /* 0x0002a40000060011 */
[----:B012---:R-:W-:Y:S05]  /*55a0*/  ENDCOLLECTIVE ;  /* 0x000000000000791b */ /* 0x007fea0003800000 */
.L_x_167:
[----:B------:R-:W-:Y:S05]  /*55b0*/  WARPSYNC.COLLECTIVE R21, `(.L_x_168) ;  /* 0x0000000015087348 */ /* 0x000fea0003c00000 */
[----:B------:R-:W-:Y:S01]  /*55c0*/  VOTE.ALL P0, P0 ;  /* 0x0000000000ff7806 */ /* 0x000fe20000000000 */
[----:B------:R-:W-:-:S12]  /*55d0*/  ENDCOLLECTIVE ;  /* 0x000000000000791b */ /* 0x000fd80003800000 */
.L_x_168:
[----:B------:R-:W-:Y:S02]  /*55e0*/  SEL R45, R22, RZ, !P2 ;  /* 0x000000ff162d7207 */ /* 0x000fe40005000000 */
[----:B------:R-:W-:-:S03]  /*55f0*/  IADD3 R44, P3, PT, R18, 0x100, RZ ;  /* 0x00000100122c7810 */ /* 0x000fc60007f7e0ff */
[----:B------:R-:W-:Y:S02]  /*5600*/  IMAD.IADD R46, R48, 0x1, R45 ;  /* 0x00000001302e7824 */ /* 0x000fe400078e022d */
[----:B------:R-:W-:Y:S01]  /*5610*/  IMAD.X R45, RZ, RZ, R19, P3 ;  /* 0x000000ffff2d7224 */ /* 0x000fe200018e0613 */
[----:B------:R-:W-:Y:S07]  /*5620*/  BRA `(.L_x_169) ;  /* 0xffffffe000787947 */ /* 0x000fee000383ffff */
.L_x_119:
[----:B------:R-:W-:Y:S01]  /*5630*/  BSSY B0, `(.L_x_170) ;  /* 0x0000006000007945 */ /* 0x000fe20003800000 */
[----:B------:R-:W-:Y:S01]  /*5640*/  PLOP3.LUT P0, PT, P0, PT, PT, 0x8, 0x80 ;  /* 0x000000000080781c */ /* 0x000fe2000070e170 */
[----:B------:R-:W-:-:S12]  /*5650*/  IMAD.MOV.U32 R21, RZ, RZ, -0x1 ;  /* 0xffffffffff157424 */ /* 0x000fd800078e00ff */
[----:B------:R-:W-:Y:S05]  /*5660*/  WARPSYNC.COLLECTIVE R21, `(.L_x_171) ;  /* 0x0000000015087348 */ /* 0x000fea0003c00000 */
[----:B------:R-:W-:Y:S01]  /*5670*/  VOTE.ANY P0, P0 ;  /* 0x0000000000ff7806 */ /* 0x000fe20000000100 */
[----:B------:R-:W-:-:S12]  /*5680*/  ENDCOLLECTIVE ;  /* 0x000000000000791b */ /* 0x000fd80003800000 */
.L_x_171:
[----:B------:R-:W-:Y:S05]  /*5690*/  BSYNC B0 ;  /* 0x0000000000007941 */ /* 0x000fea0003800000 */
.L_x_170:
[----:B------:R-:W-:Y:S05]  /*56a0*/  BRA `(.L_x_172) ;  /* 0xffffffe000807947 */ /* 0x000fea000383ffff */
.L_x_121:
[----:B------:R-:W-:Y:S01]  /*56b0*/  BSSY B0, `(.L_x_173) ;  /* 0x0000006000007945 */ /* 0x000fe20003800000 */
[----:B------:R-:W-:Y:S01]  /*56c0*/  PLOP3.LUT P0, PT, P0, PT, PT, 0x8, 0x80 ;  /* 0x000000000080781c */ /* 0x000fe2000070e170 */
[----:B------:R-:W-:-:S12]  /*56d0*/  IMAD.MOV.U32 R21, RZ, RZ, -0x1 ;  /* 0xffffffffff157424 */ /* 0x000fd800078e00ff */
[----:B------:R-:W-:Y:S05]  /*56e0*/  WARPSYNC.COLLECTIVE R21, `(.L_x_174) ;  /* 0x0000000015087348 */ /* 0x000fea0003c00000 */
[----:B------:R-:W-:Y:S01]  /*56f0*/  VOTE.ANY P0, P0 ;  /* 0x0000000000ff7806 */ /* 0x000fe20000000100 */
[----:B------:R-:W-:-:S12]  /*5700*/  ENDCOLLECTIVE ;  /* 0x000000000000791b */ /* 0x000fd80003800000 */
.L_x_174:
[----:B------:R-:W-:Y:S05]  /*5710*/  BSYNC B0 ;  /* 0x0000000000007941 */ /* 0x000fea0003800000 */
.L_x_173:
[----:B------:R-:W-:Y:S05]  /*5720*/  BRA `(.L_x_175) ;  /* 0xffffffe000d47947 */ /* 0x000fea000383ffff */
.L_x_123:
[----:B------:R-:W-:Y:S01]  /*5730*/  BSSY B0, `(.L_x_176) ;  /* 0x0000006000007945 */ /* 0x000fe20003800000 */
[----:B------:R-:W-:Y:S01]  /*5740*/  PLOP3.LUT P0, PT, P0, PT, PT, 0x8, 0x80 ;  /* 0x000000000080781c */ /* 0x000fe2000070e170 */
[----:B------:R-:W-:-:S12]  /*5750*/  IMAD.MOV.U32 R21, RZ, RZ, -0x1 ;  /* 0xffffffffff157424 */ /* 0x000fd800078e00ff */
[----:B------:R-:W-:Y:S05]  /*5760*/  WARPSYNC.COLLECTIVE R21, `(.L_x_177) ;  /* 0x0000000015087348 */ /* 0x000fea0003c00000 */
[----:B------:R-:W-:Y:S01]  /*5770*/  VOTE.ANY R21, PT, P0 ;  /* 0x0000000000157806 */ /* 0x000fe200000e0100 */
[----:B------:R-:W-:Y:S06]  /*5780*/  ENDCOLLECTIVE ;  /* 0x000000000000791b */ /* 0x000fec0003800000 */
.L_x_177:
[----:B------:R-:W-:Y:S05]  /*5790*/  BSYNC B0 ;  /* 0x0000000000007941 */ /* 0x000fea0003800000 */
.L_x_176:
        /* <DEDUP_REMOVED lines=11> */
.L_x_178:
        /* <DEDUP_REMOVED lines=10> */
.L_x_179:
[----:B------:R-:W-:Y:S01]  /*58f0*/  IMAD.MOV.U32 R16, RZ, RZ, 0x4 ;  /* 0x00000004ff107424 */ /* 0x000fe200078e00ff */
[----:B------:R-:W-:Y:S01]  /*5900*/  SEL R19, R22, RZ, !P0 ;  /* 0x000000ff16137207 */ /* 0x000fe20004000000 */
[----:B------:R-:W-:-:S04]  /*5910*/  VIADD R22, R38, 0x4 ;  /* 0x0000000426167836 */ /* 0x000fc80000000000 */
[----:B------:R-:W-:Y:S01]  /*5920*/  IMAD.IADD R50, R48, 0x1, R19 ;  /* 0x0000000130327824 */ /* 0x000fe200078e0213 */
[----:B------:R-:W-:Y:S01]  /*5930*/  ISETP.GT.AND P0, PT, R22, R17, PT ;  /* 0x000000111600720c */ /* 0x000fe20003f04270 */
[----:B------:R-:W-:Y:S02]  /*5940*/  VIADD R48, R38, 0x10 ;  /* 0x0000001026307836 */ /* 0x000fe40000000000 */
[----:B------:R-:W-:-:S10]  /*5950*/  IMAD.MOV.U32 R20, RZ, RZ, R50 ;  /* 0x000000ffff147224 */ /* 0x000fd400078e0032 */
[----:B------:R-:W-:Y:S05]  /*5960*/  WARPSYNC.COLLECTIVE R21, `(.L_x_180) ;  /* 0x0000000015087348 */ /* 0x000fea0003c00000 */
[----:B------:R0:W1:Y:S02]  /*5970*/  SHFL.DOWN P3, R22, R20, R16, R17 ;  /* 0x0800001014167389 */ /* 0x0000640000060011 */
[----:B01----:R-:W-:Y:S05]  /*5980*/  ENDCOLLECTIVE ;  /* 0x000000000000791b */ /* 0x003fea0003800000 */
.L_x_180:
        /* <DEDUP_REMOVED lines=9> */
.L_x_181:
        /* <DEDUP_REMOVED lines=8> */
.L_x_182:
[----:B------:R-:W-:Y:S02]  /*5aa0*/  SEL R22, R22, RZ, !P0 ;  /* 0x000000ff16167207 */ /* 0x000fe40004000000 */
[----:B------:R-:W-:Y:S02]  /*5ab0*/  ISETP.NE.AND P0, PT, R18, 0x65, PT ;  /* 0x000000651200780c */ /* 0x000fe40003f05270 */
[----:B------:R-:W-:-:S11]  /*5ac0*/  IADD3 R46, PT, PT, R19, R22, R46 ;  /* 0x00000016132e7210 */ /* 0x000fd60007ffe02e */
[----:B------:R-:W-:Y:S05]  /*5ad0*/  WARPSYNC.COLLECTIVE R21, `(.L_x_183) ;  /* 0x0000000015087348 */ /* 0x000fea0003c00000 */
[----:B------:R-:W-:Y:S01]  /*5ae0*/  VOTE.ALL P0, P0 ;  /* 0x0000000000ff7806 */ /* 0x000fe20000000000 */
[----:B------:R-:W-:-:S12]  /*5af0*/  ENDCOLLECTIVE ;  /* 0x000000000000791b */ /* 0x000fd80003800000 */
.L_x_183:
[----:B------:R-:W-:Y:S05]  /*5b00*/  BRA `(.L_x_184) ;  /* 0xffffffe0006c7947 */ /* 0x000fea000383ffff */
.L_x_185:
        /* <DEDUP_REMOVED lines=15> */
.L_x_428:


//--------------------- .text._ZN3cub18CUB_300001_SM_10006detail4scan20DeviceScanInitKernelINS0_13ScanTileStateIiLb1EEEEEvT_i --------------------------
	.section	.text._ZN3cub18CUB_300001_SM_10006detail4scan20DeviceScanInitKernelINS0_13ScanTileStateIiLb1EEEEEvT_i,"ax",@progbits
	.align	128
        .global         _ZN3cub18CUB_300001_SM_10006detail4scan20DeviceScanInitKernelINS0_13ScanTileStateIiLb1EEEEEvT_i
        .type           _ZN3cub18CUB_300001_SM_10006detail4scan20DeviceScanInitKernelINS0_13ScanTileStateIiLb1EEEEEvT_i,@function
        .size           _ZN3cub18CUB_300001_SM_10006detail4scan20DeviceScanInitKernelINS0_13ScanTileStateIiLb1EEEEEvT_i,(.L_x_429 - _ZN3cub18CUB_300001_SM_10006detail4scan20DeviceScanInitKernelINS0_13ScanTileStateIiLb1EEEEEvT_i)
        .other          _ZN3cub18CUB_300001_SM_10006detail4scan20DeviceScanInitKernelINS0_13ScanTileStateIiLb1EEEEEvT_i,@"STO_CUDA_ENTRY STV_DEFAULT"
_ZN3cub18CUB_300001_SM_10006detail4scan20DeviceScanInitKernelINS0_13ScanTileStateIiLb1EEEEEvT_i:
.text._ZN3cub18CUB_300001_SM_10006detail4scan20DeviceScanInitKernelINS0_13ScanTileStateIiLb1EEEEEvT_i:
[----:B------:R-:W-:Y:S01]  /*0000*/  LDC R1, c[0x0][0x37c] ;  /* 0x0000df00ff017b82 */ /* 0x000fe20000000800 */
[----:B------:R-:W0:Y:S07]  /*0010*/  S2R R0, SR_TID.X ;  /* 0x0000000000007919 */ /* 0x000e2e0000002100 */
[----:B------:R-:W1:Y:S01]  /*0020*/  S2UR UR6, SR_CTAID.X ;  /* 0x00000000000679c3 */ /* 0x000e620000002500 */
[----:B------:R-:W2:Y:S07]  /*0030*/  LDCU UR4, c[0x0][0x388] ;  /* 0x00007100ff0477ac */ /* 0x000eae0008000800 */
[----:B------:R-:W1:Y:S01]  /*0040*/  LDC R5, c[0x0][0x360] ;  /* 0x0000d800ff057b82 */ /* 0x000e620000000800 */
[----:B0-----:R-:W-:Y:S01]  /*0050*/  ISETP.GT.U32.AND P0, PT, R0, 0x1f, PT ;  /* 0x0000001f0000780c */ /* 0x001fe20003f04070 */
[----:B-1----:R-:W-:-:S03]  /*0060*/  IMAD R5, R5, UR6, R0 ;  /* 0x0000000605057c24 */ /* 0x002fc6000f8e0200 */
[----:B------:R-:W-:Y:S02]  /*0070*/  ISETP.NE.OR P0, PT, RZ, UR6, P0 ;  /* 0x00000006ff007c0c */ /* 0x000fe40008705670 */
[----:B--2---:R-:W-:Y:S01]  /*0080*/  ISETP.GE.AND P1, PT, R5, UR4, PT ;  /* 0x0000000405007c0c */ /* 0x004fe2000bf26270 */
[----:B------:R-:W0:-:S12]  /*0090*/  LDCU.64 UR4, c[0x0][0x358] ;  /* 0x00006b00ff0477ac */ /* 0x000e180008000a00 */
[----:B------:R-:W1:Y:S01]  /*00a0*/  @!P1 LDC.64 R2, c[0x0][0x380] ;  /* 0x0000e000ff029b82 */ /* 0x000e620000000a00 */
[----:B------:R-:W-:Y:S01]  /*00b0*/  @!P1 MOV R4, 0x63 ;  /* 0x0000006300049802 */ /* 0x000fe20000000f00 */
[----:B-1----:R-:W-:-:S04]  /*00c0*/  @!P1 IMAD.WIDE R2, R5, 0x8, R2 ;  /* 0x0000000805029825 */ /* 0x002fc800078e0202 */
[----:B------:R-:W-:-:S05]  /*00d0*/  HFMA2 R5, -RZ, RZ, 0, 0 ;  /* 0x00000000ff057431 */ /* 0x000fca00000001ff */
[----:B0-----:R0:W-:Y:S01]  /*00e0*/  @!P1 STG.E.64 desc[UR4][R2.64+0x100], R4 ;  /* 0x0001000402009986 */ /* 0x0011e2000c101b04 */
[----:B------:R-:W-:Y:S05]  /*00f0*/  @P0 EXIT ;  /* 0x000000000000094d */ /* 0x000fea0003800000 */
[----:B0-----:R-:W0:Y:S02]  /*0100*/  LDC.64 R2, c[0x0][0x380] ;  /* 0x0000e000ff027b82 */ /* 0x001e240000000a00 */
[----:B0-----:R-:W-:-:S05]  /*0110*/  IMAD.WIDE.U32 R2, R0, 0x8, R2 ;  /* 0x0000000800027825 */ /* 0x001fca00078e0002 */
[----:B------:R-:W-:Y:S01]  /*0120*/  STG.E.64 desc[UR4][R2.64], RZ ;  /* 0x000000ff02007986 */ /* 0x000fe2000c101b04 */
[----:B------:R-:W-:Y:S05]  /*0130*/  EXIT ;  /* 0x000000000000794d */ /* 0x000fea0003800000 */
.L_x_186:
        /* <DEDUP_REMOVED lines=12> */
.L_x_429:


//--------------------- .text._ZN3cub18CUB_300001_SM_10006detail6reduce28DeviceReduceSingleTileKernelINS2_10policy_hubIiyN4cuda3__47minimumIiEEE10Policy1000EPiSB_iS8_iiNS5_3std3__410__identityEEEvT0_T1_T2_T3_T4_T6_ --------------------------
	.section	.text._ZN3cub18CUB_300001_SM_10006detail6reduce28DeviceReduceSingleTileKernelINS2_10policy_hubIiyN4cuda3__47minimumIiEEE10Policy1000EPiSB_iS8_iiNS5_3std3__410__identityEEEvT0_T1_T2_T3_T4_T6_,"ax",@progbits
	.align	128
        .global         _ZN3cub18CUB_300001_SM_10006detail6reduce28DeviceReduceSingleTileKernelINS2_10policy_hubIiyN4cuda3__47minimumIiEEE10Policy1000EPiSB_iS8_iiNS5_3std3__410__identityEEEvT0_T1_T2_T3_T4_T6_
        .type           _ZN3cub18CUB_300001_SM_10006detail6reduce28DeviceReduceSingleTileKernelINS2_10policy_hubIiyN4cuda3__47minimumIiEEE10Policy1000EPiSB_iS8_iiNS5_3std3__410__identityEEEvT0_T1_T2_T3_T4_T6_,@function
        .size           _ZN3cub18CUB_300001_SM_10006detail6reduce28DeviceReduceSingleTileKernelINS2_10policy_hubIiyN4cuda3__47minimumIiEEE10Policy1000EPiSB_iS8_iiNS5_3std3__410__identityEEEvT0_T1_T2_T3_T4_T6_,(.L_x_430 - _ZN3cub18CUB_300001_SM_10006detail6reduce28DeviceReduceSingleTileKernelINS2_10policy_hubIiyN4cuda3__47minimumIiEEE10Policy1000EPiSB_iS8_iiNS5_3std3__410__identityEEEvT0_T1_T2_T3_T4_T6_)
        .other          _ZN3cub18CUB_300001_SM_10006detail6reduce28DeviceReduceSingleTileKernelINS2_10policy_hubIiyN4cuda3__47minimumIiEEE10Policy1000EPiSB_iS8_iiNS5_3std3__410__identityEEEvT0_T1_T2_T3_T4_T6_,@"STO_CUDA_ENTRY STV_DEFAULT"
_ZN3cub18CUB_300001_SM_10006detail6reduce28DeviceReduceSingleTileKernelINS2_10policy_hubIiyN4cuda3__47minimumIiEEE10Policy1000EPiSB_iS8_iiNS5_3std3__410__identityEEEvT0_T1_T2_T3_T4_T6_:
.text._ZN3cub18CUB_300001_SM_10006detail6reduce28DeviceReduceSingleTileKernelINS2_10policy_hubIiyN4cuda3__47minimumIiEEE10Policy1000EPiSB_iS8_iiNS5_3std3__410__identityEEEvT0_T1_T2_T3_T4_T6_:
[----:B------:R-:W-:Y:S01]  /*0000*/  LDC R1, c[0x0][0x37c] ;  /* 0x0000df00ff017b82 */ /* 0x000fe20000000800 */
[----:B------:R-:W0:Y:S01]  /*0010*/  LDCU UR4, c[0x0][0x390] ;  /* 0x00007200ff0477ac */ /* 0x000e220008000800 */
[----:B------:R-:W1:Y:S01]  /*0020*/  LDCU.64 UR6, c[0x0][0x358] ;  /* 0x00006b00ff0677ac */ /* 0x000e620008000a00 */
[----:B0-----:R-:W-:-:S05]  /*0030*/  IMAD.U32 R2, RZ, RZ, UR4 ;  /* 0x00000004ff027e24 */ /* 0x001fca000f8e00ff */
[----:B------:R-:W-:-:S13]  /*0040*/  ISETP.NE.AND P0, PT, R2, RZ, PT ;  /* 0x000000ff0200720c */ /* 0x000fda0003f05270 */
[----:B-1----:R-:W-:Y:S05]  /*0050*/  @P0 BRA `(.L_x_187) ;  /* 0x00000000001c0947 */ /* 0x002fea0003800000 */
[----:B------:R-:W0:Y:S02]  /*0060*/  S2R R0, SR_TID.X ;  /* 0x0000000000007919 */ /* 0x000e240000002100 */
[----:B0-----:R-:W-:-:S13]  /*0070*/  ISETP.NE.AND P0, PT, R0, RZ, PT ;  /* 0x000000ff0000720c */ /* 0x001fda0003f05270 */
[----:B------:R-:W-:Y:S05]  /*0080*/  @P0 EXIT ;  /* 0x000000000000094d */ /* 0x000fea0003800000 */
[----:B------:R-:W0:Y:S08]  /*0090*/  LDC R5, c[0x0][0x398] ;  /* 0x0000e600ff057b82 */ /* 0x000e300000000800 */
[----:B------:R-:W0:Y:S02]  /*00a0*/  LDC.64 R2, c[0x0][0x388] ;  /* 0x0000e200ff027b82 */ /* 0x000e240000000a00 */
[----:B0-----:R-:W-:Y:S01]  /*00b0*/  STG.E desc[UR6][R2.64], R5 ;  /* 0x0000000502007986 */ /* 0x001fe2000c101906 */
[----:B------:R-:W-:Y:S05]  /*00c0*/  EXIT ;  /* 0x000000000000794d */ /* 0x000fea0003800000 */
.L_x_187:
[----:B------:R-:W0:Y:S01]  /*00d0*/  LDCU UR4, c[0x0][0x380] ;  /* 0x00007000ff0477ac */ /* 0x000e220008000800 */
[----:B------:R-:W-:Y:S01]  /*00e0*/  BSSY.RECONVERGENT B0, `(.L_x_188) ;  /* 0x000036c000007945 */ /* 0x000fe20003800200 */
[----:B0-----:R-:W-:-:S09]  /*00f0*/  ULOP3.LUT UP0, URZ, UR4, 0xf, URZ, 0xc0, !UPT ;  /* 0x0000000f04ff7892 */ /* 0x001fd2000f80c0ff */
[----:B------:R-:W-:Y:S05]  /*0100*/  BRA.U UP0, `(.L_x_189) ;  /* 0x0000001900a47547 */ /* 0x000fea000b800000 */
[----:B------:R-:W-:-:S13]  /*0110*/  ISETP.GT.AND P0, PT, R2, 0xfff, PT ;  /* 0x00000fff0200780c */ /* 0x000fda0003f04270 */
[----:B------:R-:W-:Y:S05]  /*0120*/  @P0 BRA `(.L_x_190) ;  /* 0x0000000c00640947 */ /* 0x000fea0003800000 */
[----:B------:R-:W0:Y:S01]  /*0130*/  S2R R3, SR_TID.X ;  /* 0x0000000000037919 */ /* 0x000e220000002100 */
[----:B------:R-:W-:Y:S01]  /*0140*/  BSSY.RECONVERGENT B1, `(.L_x_191) ;  /* 0x0000009000017945 */ /* 0x000fe20003800200 */
[----:B------:R-:W-:Y:S01]  /*0150*/  IMAD.MOV.U32 R0, RZ, RZ, RZ ;  /* 0x000000ffff007224 */ /* 0x000fe200078e00ff */
[----:B0-----:R-:W-:Y:S01]  /*0160*/  ISETP.GE.AND P0, PT, R3, R2, PT ;  /* 0x000000020300720c */ /* 0x001fe20003f06270 */
[----:B------:R-:W-:-:S12]  /*0170*/  IMAD.MOV.U32 R11, RZ, RZ, R3 ;  /* 0x000000ffff0b7224 */ /* 0x000fd800078e0003 */
[----:B------:R-:W-:Y:S05]  /*0180*/  @P0 BRA `(.L_x_192) ;  /* 0x0000000000100947 */ /* 0x000fea0003800000 */
[----:B------:R-:W0:Y:S02]  /*0190*/  LDC.64 R4, c[0x0][0x380] ;  /* 0x0000e000ff047b82 */ /* 0x000e240000000a00 */
[----:B0-----:R-:W-:-:S05]  /*01a0*/  IMAD.WIDE.U32 R4, R3, 0x4, R4 ;  /* 0x0000000403047825 */ /* 0x001fca00078e0004 */
[----:B------:R0:W5:Y:S01]  /*01b0*/  LDG.E.CONSTANT R0, desc[UR6][R4.64] ;  /* 0x0000000604007981 */ /* 0x000162000c1e9900 */
[----:B------:R-:W-:-:S07]  /*01c0*/  VIADD R11, R3, 0x100 ;  /* 0x00000100030b7836 */ /* 0x000fce0000000000 */
.L_x_192:
[----:B------:R-:W-:Y:S05]  /*01d0*/  BSYNC.RECONVERGENT B1 ;  /* 0x0000000000017941 */ /* 0x000fea0003800200 */
.L_x_191:
[----:B------:R-:W-:Y:S01]  /*01e0*/  ISETP.GE.AND P0, PT, R11, R2, PT ;  /* 0x000000020b00720c */ /* 0x000fe20003f06270 */
[----:B------:R-:W-:-:S12]  /*01f0*/  BSSY.RECONVERGENT B1, `(.L_x_193) ;  /* 0x0000066000017945 */ /* 0x000fd80003800200 */
[----:B------:R-:W-:Y:S05]  /*0200*/  @P0 BRA `(.L_x_194) ;  /* 0x0000000400900947 */ /* 0x000fea0003800000 */
[----:B0-----:R-:W-:Y:S01]  /*0210*/  LOP3.LUT R5, RZ, R11, RZ, 0x33, !PT ;  /* 0x0000000bff057212 */ /* 0x001fe200078e33ff */
[----:B------:R-:W-:Y:S04]  /*0220*/  BSSY.RECONVERGENT B2, `(.L_x_195) ;  /* 0x0000015000027945 */ /* 0x000fe80003800200 */
[----:B------:R-:W-:-:S05]  /*0230*/  IMAD.IADD R6, R5, 0x1, R2 ;  /* 0x0000000105067824 */ /* 0x000fca00078e0202 */
[C---:B------:R-:W-:Y:S02]  /*0240*/  LOP3.LUT R4, R6.reuse, 0x300, RZ, 0xc0, !PT ;  /* 0x0000030006047812 */ /* 0x040fe400078ec0ff */
[----:B------:R-:W-:Y:S02]  /*0250*/  ISETP.GE.U32.AND P1, PT, R6, 0x300, PT ;  /* 0x000003000600780c */ /* 0x000fe40003f26070 */
[----:B------:R-:W-:-:S13]  /*0260*/  ISETP.NE.AND P0, PT, R4, 0x300, PT ;  /* 0x000003000400780c */ /* 0x000fda0003f05270 */
[----:B------:R-:W-:Y:S05]  /*0270*/  @!P0 BRA `(.L_x_196) ;  /* 0x00000000003c8947 */ /* 0x000fea0003800000 */
[----:B------:R-:W0:Y:S01]  /*0280*/  LDC.64 R4, c[0x0][0x380] ;  /* 0x0000e000ff047b82 */ /* 0x000e220000000a00 */
[----:B------:R-:W-:-:S04]  /*0290*/  LEA.HI R6, R6, 0x1, RZ, 0x18 ;  /* 0x0000000106067811 */ /* 0x000fc800078fc0ff */
[----:B------:R-:W-:-:S05]  /*02a0*/  LOP3.LUT R6, R6, 0x3, RZ, 0xc0, !PT ;  /* 0x0000000306067812 */ /* 0x000fca00078ec0ff */
[----:B------:R-:W-:Y:S02]  /*02b0*/  IMAD.MOV R6, RZ, RZ, -R6 ;  /* 0x000000ffff067224 */ /* 0x000fe400078e0a06 */
[----:B0-----:R-:W-:-:S04]  /*02c0*/  IMAD.WIDE.U32 R4, R11, 0x4, R4 ;  /* 0x000000040b047825 */ /* 0x001fc800078e0004 */
[----:B------:R-:W-:-:S07]  /*02d0*/  IMAD.MOV.U32 R7, RZ, RZ, R5 ;  /* 0x000000ffff077224 */ /* 0x000fce00078e0005 */
.L_x_197:
[----:B------:R-:W-:-:S06]  /*02e0*/  IMAD.MOV.U32 R5, RZ, RZ, R7 ;  /* 0x000000ffff057224 */ /* 0x000fcc00078e0007 */
[----:B------:R0:W2:Y:S01]  /*02f0*/  LDG.E.CONSTANT R5, desc[UR6][R4.64] ;  /* 0x0000000604057981 */ /* 0x0000a2000c1e9900 */
[----:B------:R-:W-:Y:S02]  /*0300*/  VIADD R6, R6, 0x1 ;  /* 0x0000000106067836 */ /* 0x000fe40000000000 */
[----:B------:R-:W-:-:S03]  /*0310*/  VIADD R11, R11, 0x100 ;  /* 0x000001000b0b7836 */ /* 0x000fc60000000000 */
[----:B------:R-:W-:Y:S02]  /*0320*/  ISETP.NE.AND P0, PT, R6, RZ, PT ;  /* 0x000000ff0600720c */ /* 0x000fe40003f05270 */
[----:B0-----:R-:W-:-:S05]  /*0330*/  IADD3 R4, P2, PT, R4, 0x400, RZ ;  /* 0x0000040004047810 */ /* 0x001fca0007f5e0ff */
[----:B------:R-:W-:Y:S01]  /*0340*/  IMAD.X R7, RZ, RZ, R7, P2 ;  /* 0x000000ffff077224 */ /* 0x000fe200010e0607 */
[----:B--2--5:R-:W-:-:S05]  /*0350*/  VIMNMX R0, PT, PT, R5, R0, PT ;  /* 0x0000000005007248 */ /* 0x024fca0003fe0100 */
[----:B------:R-:W-:Y:S05]  /*0360*/  @P0 BRA `(.L_x_197) ;  /* 0xfffffffc00dc0947 */ /* 0x000fea000383ffff */
.L_x_196:
[----:B------:R-:W-:Y:S05]  /*0370*/  BSYNC.RECONVERGENT B2 ;  /* 0x0000000000027941 */ /* 0x000fea0003800200 */
.L_x_195:
[----:B------:R-:W-:Y:S05]  /*0380*/  @!P1 BRA `(.L_x_194) ;  /* 0x0000000400309947 */ /* 0x000fea0003800000 */
[----:B------:R-:W-:Y:S01]  /*0390*/  IMAD.IADD R4, R2, 0x1, -R11 ;  /* 0x0000000102047824 */ /* 0x000fe200078e0a0b */
[----:B------:R-:W-:Y:S01]  /*03a0*/  BSSY.RECONVERGENT B2, `(.L_x_198) ;  /* 0x0000029000027945 */ /* 0x000fe20003800200 */
[----:B------:R-:W-:-:S03]  /*03b0*/  PLOP3.LUT P0, PT, PT, PT, PT, 0x80, 0x8 ;  /* 0x000000000008781c */ /* 0x000fc60003f0f070 */
[----:B------:R-:W-:-:S13]  /*03c0*/  ISETP.GT.AND P1, PT, R4, 0xc00, PT ;  /* 0x00000c000400780c */ /* 0x000fda0003f24270 */
[----:B------:R-:W-:Y:S05]  /*03d0*/  @!P1 BRA `(.L_x_199) ;  /* 0x0000000000949947 */ /* 0x000fea0003800000 */
[----:B------:R-:W-:Y:S01]  /*03e0*/  PLOP3.LUT P0, PT, PT, PT, PT, 0x8, 0x80 ;  /* 0x000000000080781c */ /* 0x000fe20003f0e170 */
[----:B------:R-:W-:-:S12]  /*03f0*/  VIADD R10, R2, 0xfffff400 ;  /* 0xfffff400020a7836 */ /* 0x000fd80000000000 */
.L_x_200:
[----:B------:R-:W0:Y:S01]  /*0400*/  LDC.64 R6, c[0x0][0x380] ;  /* 0x0000e000ff067b82 */ /* 0x000e220000000a00 */
[C---:B------:R-:W-:Y:S02]  /*0410*/  VIADD R9, R11.reuse, 0x400 ;  /* 0x000004000b097836 */ /* 0x040fe40000000000 */
[C---:B------:R-:W-:Y:S02]  /*0420*/  VIADD R5, R11.reuse, 0x800 ;  /* 0x000008000b057836 */ /* 0x040fe40000000000 */
[----:B0-----:R-:W-:-:S05]  /*0430*/  IMAD.WIDE R22, R11, 0x4, R6 ;  /* 0x000000040b167825 */ /* 0x001fca00078e0206 */
[----:B------:R-:W2:Y:S01]  /*0440*/  LDG.E.CONSTANT R12, desc[UR6][R22.64] ;  /* 0x00000006160c7981 */ /* 0x000ea2000c1e9900 */
[----:B------:R-:W-:-:S03]  /*0450*/  IMAD.WIDE R8, R9, 0x4, R6 ;  /* 0x0000000409087825 */ /* 0x000fc600078e0206 */
[----:B------:R-:W2:Y:S04]  /*0460*/  LDG.E.CONSTANT R13, desc[UR6][R22.64+0x400] ;  /* 0x00040006160d7981 */ /* 0x000ea8000c1e9900 */
[----:B------:R-:W3:Y:S04]  /*0470*/  LDG.E.CONSTANT R14, desc[UR6][R22.64+0x800] ;  /* 0x00080006160e7981 */ /* 0x000ee8000c1e9900 */
[----:B------:R-:W3:Y:S01]  /*0480*/  LDG.E.CONSTANT R21, desc[UR6][R22.64+0xc00] ;  /* 0x000c000616157981 */ /* 0x000ee2000c1e9900 */
[----:B------:R-:W-:-:S03]  /*0490*/  IMAD.WIDE R4, R5, 0x4, R6 ;  /* 0x0000000405047825 */ /* 0x000fc600078e0206 */
[----:B------:R-:W4:Y:S04]  /*04a0*/  LDG.E.CONSTANT R17, desc[UR6][R8.64] ;  /* 0x0000000608117981 */ /* 0x000f28000c1e9900 */
[----:B------:R-:W4:Y:S01]  /*04b0*/  LDG.E.CONSTANT R16, desc[UR6][R8.64+0x400] ;  /* 0x0004000608107981 */ /* 0x000f22000c1e9900 */
[----:B------:R-:W-:-:S03]  /*04c0*/  VIADD R25, R11, 0xc00 ;  /* 0x00000c000b197836 */ /* 0x000fc60000000000 */
[----:B------:R-:W4:Y:S04]  /*04d0*/  LDG.E.CONSTANT R15, desc[UR6][R8.64+0x800] ;  /* 0x00080006080f7981 */ /* 0x000f28000c1e9900 */
[----:B------:R-:W4:Y:S01]  /*04e0*/  LDG.E.CONSTANT R20, desc[UR6][R8.64+0xc00] ;  /* 0x000c000608147981 */ /* 0x000f22000c1e9900 */
[----:B------:R-:W-:-:S03]  /*04f0*/  IMAD.WIDE R6, R25, 0x4, R6 ;  /* 0x0000000419067825 */ /* 0x000fc600078e0206 */
[----:B------:R-:W4:Y:S04]  /*0500*/  LDG.E.CONSTANT R19, desc[UR6][R4.64] ;  /* 0x0000000604137981 */ /* 0x000f28000c1e9900 */
[----:B------:R-:W4:Y:S04]  /*0510*/  LDG.E.CONSTANT R18, desc[UR6][R4.64+0x400] ;  /* 0x0004000604127981 */ /* 0x000f28000c1e9900 */
[----:B------:R-:W4:Y:S04]  /*0520*/  LDG.E.CONSTANT R23, desc[UR6][R4.64+0x800] ;  /* 0x0008000604177981 */ /* 0x000f28000c1e9900 */
[----:B------:R-:W4:Y:S04]  /*0530*/  LDG.E.CONSTANT R24, desc[UR6][R4.64+0xc00] ;  /* 0x000c000604187981 */ /* 0x000f28000c1e9900 */
[----:B------:R-:W4:Y:S04]  /*0540*/  LDG.E.CONSTANT R25, desc[UR6][R6.64] ;  /* 0x0000000606197981 */ /* 0x000f28000c1e9900 */
[----:B------:R-:W4:Y:S04]  /*0550*/  LDG.E.CONSTANT R26, desc[UR6][R6.64+0x400] ;  /* 0x00040006061a7981 */ /* 0x000f28000c1e9900 */
[----:B------:R-:W4:Y:S04]  /*0560*/  LDG.E.CONSTANT R22, desc[UR6][R6.64+0x800] ;  /* 0x0008000606167981 */ /* 0x000f28000c1e9900 */
[----:B------:R-:W4:Y:S01]  /*0570*/  LDG.E.CONSTANT R27, desc[UR6][R6.64+0xc00] ;  /* 0x000c0006061b7981 */ /* 0x000f22000c1e9900 */
[----:B------:R-:W-:-:S05]  /*0580*/  VIADD R11, R11, 0x1000 ;  /* 0x000010000b0b7836 */ /* 0x000fca0000000000 */
[----:B------:R-:W-:Y:S02]  /*0590*/  ISETP.GE.AND P1, PT, R11, R10, PT ;  /* 0x0000000a0b00720c */ /* 0x000fe40003f26270 */
[----:B--2--5:R-:W-:-:S04]  /*05a0*/  VIMNMX3 R12, R0, R12, R13, PT ;  /* 0x0000000c000c720f */ /* 0x024fc8000380010d */
[----:B---3--:R-:W-:-:S04]  /*05b0*/  VIMNMX3 R12, R12, R14, R21, PT ;  /* 0x0000000e0c0c720f */ /* 0x008fc80003800115 */
[----:B----4-:R-:W-:-:S04]  /*05c0*/  VIMNMX3 R12, R12, R17, R16, PT ;  /* 0x000000110c0c720f */ /* 0x010fc80003800110 */
[----:B------:R-:W-:-:S04]  /*05d0*/  VIMNMX3 R12, R12, R15, R20, PT ;  /* 0x0000000f0c0c720f */ /* 0x000fc80003800114 */
[----:B------:R-:W-:-:S04]  /*05e0*/  VIMNMX3 R12, R12, R19, R18, PT ;  /* 0x000000130c0c720f */ /* 0x000fc80003800112 */
[----:B------:R-:W-:-:S04]  /*05f0*/  VIMNMX3 R12, R12, R23, R24, PT ;  /* 0x000000170c0c720f */ /* 0x000fc80003800118 */
[----:B------:R-:W-:-:S04]  /*0600*/  VIMNMX3 R25, R12, R25, R26, PT ;  /* 0x000000190c19720f */ /* 0x000fc8000380011a */
[----:B------:R-:W-:Y:S01]  /*0610*/  VIMNMX3 R0, R25, R22, R27, PT ;  /* 0x000000161900720f */ /* 0x000fe2000380011b */
[----:B------:R-:W-:Y:S06]  /*0620*/  @!P1 BRA `(.L_x_200) ;  /* 0xfffffffc00749947 */ /* 0x000fec000383ffff */
.L_x_199:
[----:B------:R-:W-:Y:S05]  /*0630*/  BSYNC.RECONVERGENT B2 ;  /* 0x0000000000027941 */ /* 0x000fea0003800200 */
.L_x_198:
[----:B------:R-:W-:Y:S01]  /*0640*/  IMAD.IADD R4, R2, 0x1, -R11 ;  /* 0x0000000102047824 */ /* 0x000fe200078e0a0b */
[----:B------:R-:W-:Y:S04]  /*0650*/  BSSY.RECONVERGENT B2, `(.L_x_201) ;  /* 0x0000015000027945 */ /* 0x000fe80003800200 */
[----:B------:R-:W-:-:S13]  /*0660*/  ISETP.GT.AND P1, PT, R4, 0x400, PT ;  /* 0x000004000400780c */ /* 0x000fda0003f24270 */
[----:B------:R-:W-:Y:S05]  /*0670*/  @!P1 BRA `(.L_x_202) ;  /* 0x0000000000489947 */ /* 0x000fea0003800000 */
[----:B------:R-:W0:Y:S01]  /*0680*/  LDC.64 R6, c[0x0][0x380] ;  /* 0x0000e000ff067b82 */ /* 0x000e220000000a00 */
[C---:B------:R-:W-:Y:S02]  /*0690*/  VIADD R13, R11.reuse, 0x400 ;  /* 0x000004000b0d7836 */ /* 0x040fe40000000000 */
[----:B0-----:R-:W-:-:S05]  /*06a0*/  IMAD.WIDE R4, R11, 0x4, R6 ;  /* 0x000000040b047825 */ /* 0x001fca00078e0206 */
[----:B------:R-:W2:Y:S01]  /*06b0*/  LDG.E.CONSTANT R9, desc[UR6][R4.64] ;  /* 0x0000000604097981 */ /* 0x000ea2000c1e9900 */
[----:B------:R-:W-:-:S03]  /*06c0*/  IMAD.WIDE R6, R13, 0x4, R6 ;  /* 0x000000040d067825 */ /* 0x000fc600078e0206 */
[----:B------:R-:W2:Y:S04]  /*06d0*/  LDG.E.CONSTANT R8, desc[UR6][R4.64+0x400] ;  /* 0x0004000604087981 */ /* 0x000ea8000c1e9900 */
[----:B------:R-:W3:Y:S04]  /*06e0*/  LDG.E.CONSTANT R13, desc[UR6][R4.64+0x800] ;  /* 0x00080006040d7981 */ /* 0x000ee8000c1e9900 */
[----:B------:R-:W3:Y:S04]  /*06f0*/  LDG.E.CONSTANT R10, desc[UR6][R4.64+0xc00] ;  /* 0x000c0006040a7981 */ /* 0x000ee8000c1e9900 */
[----:B------:R-:W4:Y:S04]  /*0700*/  LDG.E.CONSTANT R15, desc[UR6][R6.64] ;  /* 0x00000006060f7981 */ /* 0x000f28000c1e9900 */
[----:B------:R-:W4:Y:S04]  /*0710*/  LDG.E.CONSTANT R12, desc[UR6][R6.64+0x400] ;  /* 0x00040006060c7981 */ /* 0x000f28000c1e9900 */
[----:B------:R-:W4:Y:S04]  /*0720*/  LDG.E.CONSTANT R17, desc[UR6][R6.64+0x800] ;  /* 0x0008000606117981 */ /* 0x000f28000c1e9900 */
[----:B------:R-:W4:Y:S01]  /*0730*/  LDG.E.CONSTANT R14, desc[UR6][R6.64+0xc00] ;  /* 0x000c0006060e7981 */ /* 0x000f22000c1e9900 */
[----:B------:R-:W-:Y:S01]  /*0740*/  PLOP3.LUT P0, PT, PT, PT, PT, 0x8, 0x80 ;  /* 0x000000000080781c */ /* 0x000fe20003f0e170 */
[----:B------:R-:W-:Y:S01]  /*0750*/  VIADD R11, R11, 0x800 ;  /* 0x000008000b0b7836 */ /* 0x000fe20000000000 */
[----:B--2--5:R-:W-:-:S04]  /*0760*/  VIMNMX3 R8, R0, R9, R8, PT ;  /* 0x000000090008720f */ /* 0x024fc80003800108 */
[----:B---3--:R-:W-:-:S04]  /*0770*/  VIMNMX3 R8, R8, R13, R10, PT ;  /* 0x0000000d0808720f */ /* 0x008fc8000380010a */
[----:B----4-:R-:W-:-:S04]  /*0780*/  VIMNMX3 R8, R8, R15, R12, PT ;  /* 0x0000000f0808720f */ /* 0x010fc8000380010c */
[----:B------:R-:W-:-:S07]  /*0790*/  VIMNMX3 R0, R8, R17, R14, PT ;  /* 0x000000110800720f */ /* 0x000fce000380010e */
.L_x_202:
[----:B------:R-:W-:Y:S05]  /*07a0*/  BSYNC.RECONVERGENT B2 ;  /* 0x0000000000027941 */ /* 0x000fea0003800200 */
.L_x_201:
[----:B------:R-:W-:-:S13]  /*07b0*/  ISETP.LT.OR P0, PT, R11, R2, P0 ;  /* 0x000000020b00720c */ /* 0x000fda0000701670 */
[----:B------:R-:W-:Y:S05]  /*07c0*/  @!P0 BRA `(.L_x_194) ;  /* 0x0000000000208947 */ /* 0x000fea0003800000 */
[----:B------:R-:W0:Y:S02]  /*07d0*/  LDC.64 R4, c[0x0][0x380] ;  /* 0x0000e000ff047b82 */ /* 0x000e240000000a00 */
[----:B0-----:R-:W-:-:S05]  /*07e0*/  IMAD.WIDE R4, R11, 0x4, R4 ;  /* 0x000000040b047825 */ /* 0x001fca00078e0204 */
[----:B------:R-:W2:Y:S04]  /*07f0*/  LDG.E.CONSTANT R7, desc[UR6][R4.64] ;  /* 0x0000000604077981 */ /* 0x000ea8000c1e9900 */
[----:B------:R-:W2:Y:S04]  /*0800*/  LDG.E.CONSTANT R6, desc[UR6][R4.64+0x400] ;  /* 0x0004000604067981 */ /* 0x000ea8000c1e9900 */
[----:B------:R-:W3:Y:S04]  /*0810*/  LDG.E.CONSTANT R9, desc[UR6][R4.64+0x800] ;  /* 0x0008000604097981 */ /* 0x000ee8000c1e9900 */
[----:B------:R-:W3:Y:S01]  /*0820*/  LDG.E.CONSTANT R8, desc[UR6][R4.64+0xc00] ;  /* 0x000c000604087981 */ /* 0x000ee2000c1e9900 */
[----:B--2--5:R-:W-:-:S04]  /*0830*/  VIMNMX3 R0, R0, R7, R6, PT ;  /* 0x000000070000720f */ /* 0x024fc80003800106 */
[----:B---3--:R-:W-:-:S07]  /*0840*/  VIMNMX3 R0, R0, R9, R8, PT ;  /* 0x000000090000720f */ /* 0x008fce0003800108 */
.L_x_194:
[----:B------:R-:W-:Y:S05]  /*0850*/  BSYNC.RECONVERGENT B1 ;  /* 0x0000000000017941 */ /* 0x000fea0003800200 */
.L_x_193:
[----:B------:R-:W-:Y:S01]  /*0860*/  ISETP.GE.AND P0, PT, R2, 0x100, PT ;  /* 0x000001000200780c */ /* 0x000fe20003f06270 */
[----:B-----5:R-:W-:-:S12]  /*0870*/  IMAD.MOV.U32 R9, RZ, RZ, R0 ;  /* 0x000000ffff097224 */ /* 0x020fd800078e0000 */
[----:B------:R-:W-:Y:S05]  /*0880*/  @!P0 BRA `(.L_x_203) ;  /* 0x0000000000a08947 */ /* 0x000fea0003800000 */
[----:B------:R-:W1:Y:S01]  /*0890*/  S2R R6, SR_LANEID ;  /* 0x0000000000067919 */ /* 0x000e620000000000 */
[----:B------:R-:W2:Y:S02]  /*08a0*/  SHFL.DOWN PT, R0, R9, 0x1, 0x1f ;  /* 0x08201f0009007f89 */ /* 0x000ea400000e0000 */
[----:B--2---:R-:W-:Y:S02]  /*08b0*/  VIMNMX R0, PT, PT, R0, R9, PT ;  /* 0x0000000900007248 */ /* 0x004fe40003fe0100 */
[C---:B-1----:R-:W-:Y:S02]  /*08c0*/  ISETP.GT.AND P0, PT, R6.reuse, 0x1e, PT ;  /* 0x0000001e0600780c */ /* 0x042fe40003f04270 */
[C---:B------:R-:W-:Y:S02]  /*08d0*/  ISETP.NE.AND P1, PT, R6.reuse, RZ, PT ;  /* 0x000000ff0600720c */ /* 0x040fe40003f25270 */
[----:B------:R-:W-:Y:S02]  /*08e0*/  SEL R0, R9, R0, P0 ;  /* 0x0000000009007207 */ /* 0x000fe40000000000 */
[----:B------:R-:W-:-:S03]  /*08f0*/  ISETP.GT.AND P0, PT, R6, 0x1d, PT ;  /* 0x0000001d0600780c */ /* 0x000fc60003f04270 */
[----:B0-----:R-:W0:Y:S06]  /*0900*/  SHFL.DOWN PT, R5, R0, 0x2, 0x1f ;  /* 0x08401f0000057f89 */ /* 0x001e2c00000e0000 */
[----:B------:R-:W1:Y:S01]  /*0910*/  @!P1 S2R R7, SR_CgaCtaId ;  /* 0x0000000000079919 */ /* 0x000e620000008800 */
[----:B------:R-:W-:Y:S02]  /*0920*/  @!P1 MOV R4, 0x400 ;  /* 0x0000040000049802 */ /* 0x000fe40000000f00 */
[----:B------:R-:W-:-:S04]  /*0930*/  @!P1 SHF.R.U32.HI R2, RZ, 0x3, R3 ;  /* 0x00000003ff029819 */ /* 0x000fc80000011603 */
[----:B------:R-:W-:Y:S02]  /*0940*/  @!P1 LOP3.LUT R2, R2, 0x7c, RZ, 0xc0, !PT ;  /* 0x0000007c02029812 */ /* 0x000fe400078ec0ff */
[----:B0-----:R-:W-:Y:S02]  /*0950*/  @!P0 VIMNMX R0, PT, PT, R0, R5, PT ;  /* 0x0000000500008248 */ /* 0x001fe40003fe0100 */
[----:B------:R-:W-:-:S03]  /*0960*/  ISETP.GT.AND P0, PT, R6, 0x1b, PT ;  /* 0x0000001b0600780c */ /* 0x000fc60003f04270 */
[----:B------:R-:W0:Y:S01]  /*0970*/  SHFL.DOWN PT, R5, R0, 0x4, 0x1f ;  /* 0x08801f0000057f89 */ /* 0x000e2200000e0000 */
[----:B-1----:R-:W-:-:S05]  /*0980*/  @!P1 LEA R7, R7, R4, 0x18 ;  /* 0x0000000407079211 */ /* 0x002fca00078ec0ff */
[----:B------:R-:W-:-:S04]  /*0990*/  @!P1 IMAD.IADD R2, R2, 0x1, R7 ;  /* 0x0000000102029824 */ /* 0x000fc800078e0207 */
[----:B0-----:R-:W-:Y:S02]  /*09a0*/  @!P0 VIMNMX R0, PT, PT, R0, R5, PT ;  /* 0x0000000500008248 */ /* 0x001fe40003fe0100 */
[----:B------:R-:W-:-:S03]  /*09b0*/  ISETP.GT.AND P0, PT, R6, 0x17, PT ;  /* 0x000000170600780c */ /* 0x000fc60003f04270 */
[----:B------:R-:W0:Y:S10]  /*09c0*/  SHFL.DOWN PT, R5, R0, 0x8, 0x1f ;  /* 0x09001f0000057f89 */ /* 0x000e3400000e0000 */
[----:B0-----:R-:W-:-:S02]  /*09d0*/  @!P0 VIMNMX R0, PT, PT, R0, R5, PT ;  /* 0x0000000500008248 */ /* 0x001fc40003fe0100 */
[----:B------:R-:W-:-:S03]  /*09e0*/  ISETP.NE.AND P0, PT, R3, RZ, PT ;  /* 0x000000ff0300720c */ /* 0x000fc60003f05270 */
[----:B------:R-:W0:Y:S02]  /*09f0*/  SHFL.DOWN PT, R5, R0, 0x10, 0x1f ;  /* 0x0a001f0000057f89 */ /* 0x000e2400000e0000 */
[----:B0-----:R-:W-:-:S05]  /*0a00*/  VIMNMX R7, PT, PT, R0, R5, PT ;  /* 0x0000000500077248 */ /* 0x001fca0003fe0100 */
[----:B------:R0:W-:Y:S01]  /*0a10*/  @!P1 STS [R2+0x8], R7 ;  /* 0x0000080702009388 */ /* 0x0001e20000000800 */
[----:B------:R-:W-:Y:S01]  /*0a20*/  BAR.SYNC.DEFER_BLOCKING 0x0 ;  /* 0x0000000000007b1d */ /* 0x000fe20000010000 */
[----:B------:R-:W-:-:S04]  /*0a30*/  ISETP.GT.AND P1, PT, R6, 0xf, PT ;  /* 0x0000000f0600780c */ /* 0x000fc80003f24270 */
[----:B------:R-:W-:Y:S01]  /*0a40*/  SEL R5, R0, R7, P1 ;  /* 0x0000000700057207 */ /* 0x000fe20000800000 */
[----:B------:R-:W-:Y:S08]  /*0a50*/  @P0 BRA `(.L_x_204) ;  /* 0x0000002c00500947 */ /* 0x000ff00003800000 */
[----:B------:R-:W1:Y:S01]  /*0a60*/  S2UR UR5, SR_CgaCtaId ;  /* 0x00000000000579c3 */ /* 0x000e620000008800 */
[----:B------:R-:W-:Y:S02]  /*0a70*/  UMOV UR4, 0x400 ;  /* 0x0000040000047882 */ /* 0x000fe40000000000 */
[----:B-1----:R-:W-:-:S09]  /*0a80*/  ULEA UR4, UR5, UR4, 0x18 ;  /* 0x0000000405047291 */ /* 0x002fd2000f8ec0ff */
[----:B------:R-:W-:Y:S04]  /*0a90*/  LDS R0, [UR4+0xc] ;  /* 0x00000c04ff007984 */ /* 0x000fe80008000800 */
[----:B------:R-:W1:Y:S04]  /*0aa0*/  LDS.128 R8, [UR4+0x10] ;  /* 0x00001004ff087984 */ /* 0x000e680008000c00 */
[----:B0-----:R-:W0:Y:S01]  /*0ab0*/  LDS.64 R2, [UR4+0x20] ;  /* 0x00002004ff027984 */ /* 0x001e220008000a00 */
[----:B-1----:R-:W-:-:S04]  /*0ac0*/  VIMNMX3 R0, R5, R0, R8, PT ;  /* 0x000000000500720f */ /* 0x002fc80003800108 */
[----:B------:R-:W-:-:S04]  /*0ad0*/  VIMNMX3 R0, R0, R9, R10, PT ;  /* 0x000000090000720f */ /* 0x000fc8000380010a */
[----:B0-----:R-:W-:-:S04]  /*0ae0*/  VIMNMX3 R0, R0, R11, R2, PT ;  /* 0x0000000b0000720f */ /* 0x001fc80003800102 */
[----:B------:R-:W-:Y:S01]  /*0af0*/  VIMNMX R5, PT, PT, R0, R3, PT ;  /* 0x0000000300057248 */ /* 0x000fe20003fe0100 */
[----:B------:R-:W-:Y:S06]  /*0b00*/  BRA `(.L_x_204) ;  /* 0x0000002c00247947 */ /* 0x000fec0003800000 */
.L_x_203:
[----:B------:R-:W1:Y:S01]  /*0b10*/  S2R R6, SR_LANEID ;  /* 0x0000000000067919 */ /* 0x000e620000000000 */
[----:B------:R-:W-:-:S04]  /*0b20*/  LOP3.LUT R0, R3, 0x3e0, RZ, 0xc0, !PT ;  /* 0x000003e003007812 */ /* 0x000fc800078ec0ff */
[----:B------:R-:W-:Y:S01]  /*0b30*/  LOP3.LUT R7, RZ, R0, RZ, 0x33, !PT ;  /* 0x00000000ff077212 */ /* 0x000fe200078e33ff */
[----:B0-----:R-:W-:-:S04]  /*0b40*/  VIADD R5, R0, 0x20 ;  /* 0x0000002000057836 */ /* 0x001fc80000000000 */
[----:B------:R-:W-:Y:S01]  /*0b50*/  IMAD.IADD R7, R7, 0x1, R2 ;  /* 0x0000000107077824 */ /* 0x000fe200078e0202 */
[----:B------:R-:W-:-:S04]  /*0b60*/  ISETP.GT.AND P0, PT, R5, R2, PT ;  /* 0x000000020500720c */ /* 0x000fc80003f04270 */
[----:B------:R-:W-:-:S05]  /*0b70*/  SEL R7, R7, 0x1f, P0 ;  /* 0x0000001f07077807 */ /* 0x000fca0000000000 */
[----:B------:R-:W0:Y:S01]  /*0b80*/  SHFL.DOWN PT, R0, R9, 0x1, R7 ;  /* 0x0820000009007989 */ /* 0x000e2200000e0007 */
[C---:B-1----:R-:W-:Y:S01]  /*0b90*/  ISETP.GE.AND P0, PT, R6.reuse, R7, PT ;  /* 0x000000070600720c */ /* 0x042fe20003f06270 */
[C---:B------:R-:W-:Y:S01]  /*0ba0*/  VIADD R4, R6.reuse, 0x2 ;  /* 0x0000000206047836 */ /* 0x040fe20000000000 */
[----:B------:R-:W-:-:S11]  /*0bb0*/  ISETP.NE.AND P1, PT, R6, RZ, PT ;  /* 0x000000ff0600720c */ /* 0x000fd60003f25270 */
[----:B0-----:R-:W-:Y:S02]  /*0bc0*/  @!P0 VIMNMX R9, PT, PT, R0, R9, PT ;  /* 0x0000000900098248 */ /* 0x001fe40003fe0100 */
[----:B------:R-:W-:Y:S01]  /*0bd0*/  ISETP.GT.AND P0, PT, R4, R7, PT ;  /* 0x000000070400720c */ /* 0x000fe20003f04270 */
[----:B------:R-:W-:Y:S01]  /*0be0*/  VIADD R4, R6, 0x4 ;  /* 0x0000000406047836 */ /* 0x000fe20000000000 */
[----:B------:R-:W0:Y:S01]  /*0bf0*/  @!P1 S2R R8, SR_CgaCtaId ;  /* 0x0000000000089919 */ /* 0x000e220000008800 */
[----:B------:R-:W-:Y:S01]  /*0c00*/  @!P1 MOV R5, 0x400 ;  /* 0x0000040000059802 */ /* 0x000fe20000000f00 */
[----:B------:R-:W1:Y:S09]  /*0c10*/  SHFL.DOWN PT, R0, R9, 0x2, R7 ;  /* 0x0840000009007989 */ /* 0x000e7200000e0007 */
[----:B-1----:R-:W-:-:S02]  /*0c20*/  @!P0 VIMNMX R9, PT, PT, R9, R0, PT ;  /* 0x0000000009098248 */ /* 0x002fc40003fe0100 */
[----:B------:R-:W-:Y:S01]  /*0c30*/  ISETP.GT.AND P0, PT, R4, R7, PT ;  /* 0x000000070400720c */ /* 0x000fe20003f04270 */
[----:B------:R-:W-:Y:S01]  /*0c40*/  VIADD R4, R6, 0x8 ;  /* 0x0000000806047836 */ /* 0x000fe20000000000 */
[----:B0-----:R-:W-:Y:S01]  /*0c50*/  @!P1 LEA R5, R8, R5, 0x18 ;  /* 0x0000000508059211 */ /* 0x001fe200078ec0ff */
[----:B------:R-:W0:Y:S10]  /*0c60*/  SHFL.DOWN PT, R0, R9, 0x4, R7 ;  /* 0x0880000009007989 */ /* 0x000e3400000e0007 */
[----:B0-----:R-:W-:-:S02]  /*0c70*/  @!P0 VIMNMX R9, PT, PT, R9, R0, PT ;  /* 0x0000000009098248 */ /* 0x001fc40003fe0100 */
[----:B------:R-:W-:Y:S01]  /*0c80*/  ISETP.GT.AND P0, PT, R4, R7, PT ;  /* 0x000000070400720c */ /* 0x000fe20003f04270 */
[----:B------:R-:W-:Y:S02]  /*0c90*/  VIADD R4, R6, 0x10 ;  /* 0x0000001006047836 */ /* 0x000fe40000000000 */
[----:B------:R-:W0:Y:S10]  /*0ca0*/  SHFL.DOWN PT, R0, R9, 0x8, R7 ;  /* 0x0900000009007989 */ /* 0x000e3400000e0007 */
[----:B0-----:R-:W-:-:S02]  /*0cb0*/  @!P0 VIMNMX R9, PT, PT, R9, R0, PT ;  /* 0x0000000009098248 */ /* 0x001fc40003fe0100 */
[----:B------:R-:W-:Y:S02]  /*0cc0*/  ISETP.GT.AND P0, PT, R4, R7, PT ;  /* 0x000000070400720c */ /* 0x000fe40003f04270 */
[----:B------:R-:W-:Y:S01]  /*0cd0*/  @!P1 SHF.R.U32.HI R4, RZ, 0x3, R3 ;  /* 0x00000003ff049819 */ /* 0x000fe20000011603 */
[----:B------:R-:W0:Y:S03]  /*0ce0*/  SHFL.DOWN PT, R0, R9, 0x10, R7 ;  /* 0x0a00000009007989 */ /* 0x000e2600000e0007 */
[----:B------:R-:W-:-:S05]  /*0cf0*/  @!P1 LOP3.LUT R4, R4, 0x7c, RZ, 0xc0, !PT ;  /* 0x0000007c04049812 */ /* 0x000fca00078ec0ff */
[----:B------:R-:W-:Y:S02]  /*0d00*/  @!P1 IMAD.IADD R4, R4, 0x1, R5 ;  /* 0x0000000104049824 */ /* 0x000fe400078e0205 */
[----:B0-----:R-:W-:Y:S02]  /*0d10*/  @!P0 VIMNMX R9, PT, PT, R9, R0, PT ;  /* 0x0000000009098248 */ /* 0x001fe40003fe0100 */
[----:B------:R-:W-:-:S03]  /*0d20*/  ISETP.NE.AND P0, PT, R3, RZ, PT ;  /* 0x000000ff0300720c */ /* 0x000fc60003f05270 */
[----:B------:R-:W-:-:S05]  /*0d30*/  IMAD.MOV.U32 R5, RZ, RZ, R9 ;  /* 0x000000ffff057224 */ /* 0x000fca00078e0009 */
[----:B------:R4:W-:Y:S01]  /*0d40*/  @!P1 STS [R4+0x8], R5 ;  /* 0x0000080504009388 */ /* 0x0009e20000000800 */
[----:B------:R-:W-:Y:S06]  /*0d50*/  BAR.SYNC.DEFER_BLOCKING 0x0 ;  /* 0x0000000000007b1d */ /* 0x000fec0000010000 */
[----:B------:R-:W-:Y:S05]  /*0d60*/  @P0 BRA `(.L_x_204) ;  /* 0x00000028008c0947 */ /* 0x000fea0003800000 */
[----:B------:R-:W0:Y:S01]  /*0d70*/  S2UR UR5, SR_CgaCtaId ;  /* 0x00000000000579c3 */ /* 0x000e220000008800 */
[----:B------:R-:W-:Y:S01]  /*0d80*/  UMOV UR4, 0x400 ;  /* 0x0000040000047882 */ /* 0x000fe20000000000 */
[C---:B------:R-:W-:Y:S02]  /*0d90*/  ISETP.GT.AND P2, PT, R2.reuse, 0x20, PT ;  /* 0x000000200200780c */ /* 0x040fe40003f44270 */
[C---:B------:R-:W-:Y:S02]  /*0da0*/  ISETP.GT.AND P4, PT, R2.reuse, 0x40, PT ;  /* 0x000000400200780c */ /* 0x040fe40003f84270 */
[C---:B------:R-:W-:Y:S02]  /*0db0*/  ISETP.GT.AND P3, PT, R2.reuse, 0x60, PT ;  /* 0x000000600200780c */ /* 0x040fe40003f64270 */
[----:B------:R-:W-:Y:S01]  /*0dc0*/  ISETP.GT.AND P1, PT, R2, 0x80, PT ;  /* 0x000000800200780c */ /* 0x000fe20003f24270 */
[----:B0-----:R-:W-:-:S09]  /*0dd0*/  ULEA UR4, UR5, UR4, 0x18 ;  /* 0x0000000405047291 */ /* 0x001fd2000f8ec0ff */
[----:B------:R-:W4:Y:S04]  /*0de0*/  LDS R0, [UR4+0xc] ;  /* 0x00000c04ff007984 */ /* 0x000f280008000800 */
[----:B------:R-:W0:Y:S04]  /*0df0*/  LDS.128 R8, [UR4+0x10] ;  /* 0x00001004ff087984 */ /* 0x000e280008000c00 */
[----:B------:R-:W1:Y:S01]  /*0e00*/  LDS.64 R6, [UR4+0x20] ;  /* 0x00002004ff067984 */ /* 0x000e620008000a00 */
[----:B----4-:R-:W-:Y:S02]  /*0e10*/  @P2 VIMNMX R5, PT, PT, R5, R0, PT ;  /* 0x0000000005052248 */ /* 0x010fe40003fe0100 */
[----:B------:R-:W-:-:S02]  /*0e20*/  ISETP.GT.AND P2, PT, R2, 0xa0, PT ;  /* 0x000000a00200780c */ /* 0x000fc40003f44270 */
[----:B0-----:R-:W-:Y:S02]  /*0e30*/  @P4 VIMNMX R5, PT, PT, R5, R8, PT ;  /* 0x0000000805054248 */ /* 0x001fe40003fe0100 */
[C---:B------:R-:W-:Y:S02]  /*0e40*/  ISETP.GT.AND P4, PT, R2.reuse, 0xc0, PT ;  /* 0x000000c00200780c */ /* 0x040fe40003f84270 */
[----:B------:R-:W-:Y:S02]  /*0e50*/  @P3 VIMNMX R5, PT, PT, R5, R9, PT ;  /* 0x0000000905053248 */ /* 0x000fe40003fe0100 */
[----:B------:R-:W-:Y:S02]  /*0e60*/  ISETP.GT.AND P3, PT, R2, 0xe0, PT ;  /* 0x000000e00200780c */ /* 0x000fe40003f64270 */
[----:B------:R-:W-:-:S04]  /*0e70*/  @P1 VIMNMX R5, PT, PT, R5, R10, PT ;  /* 0x0000000a05051248 */ /* 0x000fc80003fe0100 */
[----:B------:R-:W-:-:S04]  /*0e80*/  @P2 VIMNMX R5, PT, PT, R5, R11, PT ;  /* 0x0000000b05052248 */ /* 0x000fc80003fe0100 */
[----:B-1----:R-:W-:-:S04]  /*0e90*/  @P4 VIMNMX R5, PT, PT, R5, R6, PT ;  /* 0x0000000605054248 */ /* 0x002fc80003fe0100 */
[----:B------:R-:W-:Y:S01]  /*0ea0*/  @P3 VIMNMX R5, PT, PT, R5, R7, PT ;  /* 0x0000000705053248 */ /* 0x000fe20003fe0100 */
[----:B------:R-:W-:Y:S06]  /*0eb0*/  BRA `(.L_x_204) ;  /* 0x0000002800387947 */ /* 0x000fec0003800000 */
.L_x_190:
[----:B------:R-:W0:Y:S01]  /*0ec0*/  S2R R0, SR_TID.X ;  /* 0x0000000000007919 */ /* 0x000e220000002100 */
[----:B------:R-:W1:Y:S01]  /*0ed0*/  LDC.64 R20, c[0x0][0x380] ;  /* 0x0000e000ff147b82 */ /* 0x000e620000000a00 */
[----:B0-----:R-:W-:-:S04]  /*0ee0*/  IMAD.SHL.U32 R3, R0, 0x4, RZ ;  /* 0x0000000400037824 */ /* 0x001fc800078e00ff */
[----:B-1----:R-:W-:-:S05]  /*0ef0*/  IMAD.WIDE.U32 R20, R3, 0x4, R20 ;  /* 0x0000000403147825 */ /* 0x002fca00078e0014 */
[----:B------:R-:W2:Y:S04]  /*0f00*/  LDG.E.128.CONSTANT R4, desc[UR6][R20.64] ;  /* 0x0000000614047981 */ /* 0x000ea8000c1e9d00 */
[----:B------:R-:W3:Y:S04]  /*0f10*/  LDG.E.128.CONSTANT R8, desc[UR6][R20.64+0x1000] ;  /* 0x0010000614087981 */ /* 0x000ee8000c1e9d00 */
[----:B------:R-:W4:Y:S04]  /*0f20*/  LDG.E.128.CONSTANT R12, desc[UR6][R20.64+0x2000] ;  /* 0x00200006140c7981 */ /* 0x000f28000c1e9d00 */
[----:B------:R-:W5:Y:S01]  /*0f30*/  LDG.E.128.CONSTANT R16, desc[UR6][R20.64+0x3000] ;  /* 0x0030000614107981 */ /* 0x000f62000c1e9d00 */
[----:B------:R-:W-:Y:S01]  /*0f40*/  ISETP.GE.U32.AND P0, PT, R2, 0x2000, PT ;  /* 0x000020000200780c */ /* 0x000fe20003f06070 */
[----:B------:R-:W-:Y:S01]  /*0f50*/  IMAD.MOV.U32 R23, RZ, RZ, 0x1000 ;  /* 0x00001000ff177424 */ /* 0x000fe200078e00ff */
[----:B--2---:R-:W-:-:S02]  /*0f60*/  VIMNMX3 R4, R4, R5, R6, PT ;  /* 0x000000050404720f */ /* 0x004fc40003800106 */
[----:B---3--:R-:W-:Y:S02]  /*0f70*/  VIMNMX3 R7, R7, R8, R9, PT ;  /* 0x000000080707720f */ /* 0x008fe40003800109 */
[----:B----4-:R-:W-:Y:S02]  /*0f80*/  VIMNMX3 R10, R10, R11, R12, PT ;  /* 0x0000000b0a0a720f */ /* 0x010fe4000380010c */
[----:B------:R-:W-:Y:S02]  /*0f90*/  VIMNMX3 R13, R13, R14, R15, PT ;  /* 0x0000000e0d0d720f */ /* 0x000fe4000380010f */
[----:B-----5:R-:W-:Y:S02]  /*0fa0*/  VIMNMX3 R18, R16, R17, R18, PT ;  /* 0x000000111012720f */ /* 0x020fe40003800112 */
[----:B------:R-:W-:Y:S02]  /*0fb0*/  VIMNMX3 R4, R4, R7, R10, PT ;  /* 0x000000070404720f */ /* 0x000fe4000380010a */
[----:B------:R-:W-:-:S04]  /*0fc0*/  VIMNMX3 R13, R13, R18, R19, PT ;  /* 0x000000120d0d720f */ /* 0x000fc80003800113 */
[----:B------:R-:W-:Y:S01]  /*0fd0*/  VIMNMX R3, PT, PT, R4, R13, PT ;  /* 0x0000000d04037248 */ /* 0x000fe20003fe0100 */
[----:B------:R-:W-:Y:S06]  /*0fe0*/  @!P0 BRA `(.L_x_205) ;  /* 0x0000000000608947 */ /* 0x000fec0003800000 */
[----:B------:R-:W0:Y:S01]  /*0ff0*/  LDC R24, c[0x0][0x390] ;  /* 0x0000e400ff187b82 */ /* 0x000e220000000800 */
[----:B------:R-:W-:Y:S02]  /*1000*/  VIADD R22, R2, 0xfffff000 ;  /* 0xfffff00002167836 */ /* 0x000fe40000000000 */
[----:B------:R-:W-:-:S07]  /*1010*/  IMAD.MOV.U32 R23, RZ, RZ, 0x1000 ;  /* 0x00001000ff177424 */ /* 0x000fce00078e00ff */
.L_x_207:
[----:B------:R-:W-:-:S05]  /*1020*/  IMAD.WIDE R26, R23, 0x4, R20 ;  /* 0x00000004171a7825 */ /* 0x000fca00078e0214 */
[----:B------:R-:W2:Y:S04]  /*1030*/  LDG.E.128.CONSTANT R4, desc[UR6][R26.64] ;  /* 0x000000061a047981 */ /* 0x000ea8000c1e9d00 */
[----:B------:R-:W3:Y:S04]  /*1040*/  LDG.E.128.CONSTANT R8, desc[UR6][R26.64+0x1000] ;  /* 0x001000061a087981 */ /* 0x000ee8000c1e9d00 */
[----:B------:R-:W4:Y:S04]  /*1050*/  LDG.E.128.CONSTANT R12, desc[UR6][R26.64+0x2000] ;  /* 0x002000061a0c7981 */ /* 0x000f28000c1e9d00 */
[----:B------:R-:W5:Y:S01]  /*1060*/  LDG.E.128.CONSTANT R16, desc[UR6][R26.64+0x3000] ;  /* 0x003000061a107981 */ /* 0x000f62000c1e9d00 */
[----:B0-----:R-:W-:Y:S01]  /*1070*/  IMAD.MOV.U32 R2, RZ, RZ, R24 ;  /* 0x000000ffff027224 */ /* 0x001fe200078e0018 */
[----:B--2---:R-:W-:-:S03]  /*1080*/  VIMNMX3 R3, R3, R4, R5, PT ;  /* 0x000000040303720f */ /* 0x004fc60003800105 */
[----:B------:R-:W-:Y:S01]  /*1090*/  IMAD.IADD R4, R2, 0x1, -R23 ;  /* 0x0000000102047824 */ /* 0x000fe200078e0a17 */
[----:B---3--:R-:W-:-:S04]  /*10a0*/  VIMNMX3 R6, R6, R7, R8, PT ;  /* 0x000000070606720f */ /* 0x008fc80003800108 */
[----:B------:R-:W-:Y:S02]  /*10b0*/  ISETP.GE.AND P0, PT, R4, 0x1000, PT ;  /* 0x000010000400780c */ /* 0x000fe40003f06270 */
[----:B------:R-:W-:Y:S02]  /*10c0*/  VIMNMX3 R8, R9, R10, R11, PT ;  /* 0x0000000a0908720f */ /* 0x000fe4000380010b */
[----:B----4-:R-:W-:Y:S02]  /*10d0*/  VIMNMX3 R12, R12, R13, R14, PT ;  /* 0x0000000d0c0c720f */ /* 0x010fe4000380010e */
[----:B-----5:R-:W-:Y:S02]  /*10e0*/  VIMNMX3 R15, R15, R16, R17, PT ;  /* 0x000000100f0f720f */ /* 0x020fe40003800111 */
[----:B------:R-:W-:Y:S02]  /*10f0*/  VIMNMX R18, PT, PT, R18, R19, PT ;  /* 0x0000001312127248 */ /* 0x000fe40003fe0100 */
[----:B------:R-:W-:-:S02]  /*1100*/  VIMNMX3 R3, R3, R6, R8, PT ;  /* 0x000000060303720f */ /* 0x000fc40003800108 */
[----:B------:R-:W-:-:S04]  /*1110*/  VIMNMX3 R12, R12, R15, R18, PT ;  /* 0x0000000f0c0c720f */ /* 0x000fc80003800112 */
[----:B------:R-:W-:Y:S01]  /*1120*/  VIMNMX R3, PT, PT, R3, R12, PT ;  /* 0x0000000c03037248 */ /* 0x000fe20003fe0100 */
[----:B------:R-:W-:Y:S06]  /*1130*/  @!P0 BRA `(.L_x_206) ;  /* 0x0000000400fc8947 */ /* 0x000fec0003800000 */
[----:B------:R-:W-:-:S05]  /*1140*/  VIADD R23, R23, 0x1000 ;  /* 0x0000100017177836 */ /* 0x000fca0000000000 */
[----:B------:R-:W-:-:S13]  /*1150*/  ISETP.GT.AND P0, PT, R23, R22, PT ;  /* 0x000000161700720c */ /* 0x000fda0003f04270 */
[----:B------:R-:W-:Y:S05]  /*1160*/  @!P0 BRA `(.L_x_207) ;  /* 0xfffffffc00ac8947 */ /* 0x000fea000383ffff */
.L_x_205:
[----:B------:R-:W-:-:S13]  /*1170*/  ISETP.GE.AND P0, PT, R23, R2, PT ;  /* 0x000000021700720c */ /* 0x000fda0003f06270 */
[----:B------:R-:W-:Y:S05]  /*1180*/  @P0 BRA `(.L_x_206) ;  /* 0x0000000400e80947 */ /* 0x000fea0003800000 */
[----:B------:R-:W-:Y:S01]  /*1190*/  IMAD.IADD R11, R2, 0x1, -R23 ;  /* 0x00000001020b7824 */ /* 0x000fe200078e0a17 */
[----:B------:R-:W-:Y:S04]  /*11a0*/  BSSY.RECONVERGENT B1, `(.L_x_206) ;  /* 0x0000078000017945 */ /* 0x000fe80003800200 */
[----:B------:R-:W-:-:S13]  /*11b0*/  ISETP.GE.AND P0, PT, R0, R11, PT ;  /* 0x0000000b0000720c */ /* 0x000fda0003f06270 */
[----:B------:R-:W-:Y:S05]  /*11c0*/  @P0 BRA `(.L_x_208) ;  /* 0x0000000400d40947 */ /* 0x000fea0003800000 */
[----:B------:R-:W-:Y:S01]  /*11d0*/  LOP3.LUT R4, RZ, R0, RZ, 0x33, !PT ;  /* 0x00000000ff047212 */ /* 0x000fe200078e33ff */
[----:B------:R-:W-:Y:S03]  /*11e0*/  BSSY.RECONVERGENT B2, `(.L_x_209) ;  /* 0x0000015000027945 */ /* 0x000fe60003800200 */
[----:B------:R-:W-:-:S04]  /*11f0*/  IADD3 R4, PT, PT, -R23, R2, R4 ;  /* 0x0000000217047210 */ /* 0x000fc80007ffe104 */
[C---:B------:R-:W-:Y:S02]  /*1200*/  LOP3.LUT R2, R4.reuse, 0x300, RZ, 0xc0, !PT ;  /* 0x0000030004027812 */ /* 0x040fe400078ec0ff */
[----:B------:R-:W-:Y:S02]  /*1210*/  ISETP.GE.U32.AND P1, PT, R4, 0x300, PT ;  /* 0x000003000400780c */ /* 0x000fe40003f26070 */
[----:B------:R-:W-:Y:S01]  /*1220*/  ISETP.NE.AND P0, PT, R2, 0x300, PT ;  /* 0x000003000200780c */ /* 0x000fe20003f05270 */
[----:B------:R-:W-:-:S12]  /*1230*/  IMAD.MOV.U32 R2, RZ, RZ, R0 ;  /* 0x000000ffff027224 */ /* 0x000fd800078e0000 */
[----:B------:R-:W-:Y:S05]  /*1240*/  @!P0 BRA `(.L_x_210) ;  /* 0x0000000000388947 */ /* 0x000fea0003800000 */
[----:B------:R-:W0:Y:S01]  /*1250*/  LDC.64 R6, c[0x0][0x380] ;  /* 0x0000e000ff067b82 */ /* 0x000e220000000a00 */
[----:B------:R-:W-:Y:S01]  /*1260*/  LEA.HI R2, R4, 0x1, RZ, 0x18 ;  /* 0x0000000104027811 */ /* 0x000fe200078fc0ff */
[----:B------:R-:W-:-:S03]  /*1270*/  IMAD.IADD R9, R0, 0x1, R23 ;  /* 0x0000000100097824 */ /* 0x000fc600078e0217 */
[----:B------:R-:W-:Y:S01]  /*1280*/  LOP3.LUT R4, R2, 0x3, RZ, 0xc0, !PT ;  /* 0x0000000302047812 */ /* 0x000fe200078ec0ff */
[----:B------:R-:W-:-:S04]  /*1290*/  IMAD.MOV.U32 R2, RZ, RZ, R0 ;  /* 0x000000ffff027224 */ /* 0x000fc800078e0000 */
[----:B------:R-:W-:-:S07]  /*12a0*/  IMAD.MOV R8, RZ, RZ, -R4 ;  /* 0x000000ffff087224 */ /* 0x000fce00078e0a04 */
.L_x_211:
[----:B0-----:R-:W-:-:S06]  /*12b0*/  IMAD.WIDE.U32 R4, R9, 0x4, R6 ;  /* 0x0000000409047825 */ /* 0x001fcc00078e0006 */
[----:B------:R-:W2:Y:S01]  /*12c0*/  LDG.E.CONSTANT R4, desc[UR6][R4.64] ;  /* 0x0000000604047981 */ /* 0x000ea2000c1e9900 */
[----:B------:R-:W-:Y:S02]  /*12d0*/  VIADD R8, R8, 0x1 ;  /* 0x0000000108087836 */ /* 0x000fe40000000000 */
[----:B------:R-:W-:Y:S02]  /*12e0*/  VIADD R2, R2, 0x100 ;  /* 0x0000010002027836 */ /* 0x000fe40000000000 */
[----:B------:R-:W-:Y:S01]  /*12f0*/  VIADD R9, R9, 0x100 ;  /* 0x0000010009097836 */ /* 0x000fe20000000000 */
[----:B------:R-:W-:Y:S02]  /*1300*/  ISETP.NE.AND P0, PT, R8, RZ, PT ;  /* 0x000000ff0800720c */ /* 0x000fe40003f05270 */
[----:B--2---:R-:W-:-:S11]  /*1310*/  VIMNMX R3, PT, PT, R4, R3, PT ;  /* 0x0000000304037248 */ /* 0x004fd60003fe0100 */
[----:B------:R-:W-:Y:S05]  /*1320*/  @P0 BRA `(.L_x_211) ;  /* 0xfffffffc00e00947 */ /* 0x000fea000383ffff */
.L_x_210:
[----:B------:R-:W-:Y:S05]  /*1330*/  BSYNC.RECONVERGENT B2 ;  /* 0x0000000000027941 */ /* 0x000fea0003800200 */
.L_x_209:
[----:B------:R-:W-:Y:S05]  /*1340*/  @!P1 BRA `(.L_x_208) ;  /* 0x0000000400749947 */ /* 0x000fea0003800000 */
[----:B------:R-:W0:Y:S01]  /*1350*/  LDCU.64 UR4, c[0x0][0x380] ;  /* 0x00007000ff0477ac */ /* 0x000e220008000a00 */
[----:B------:R-:W-:Y:S01]  /*1360*/  IMAD.IADD R7, R11, 0x1, -R2 ;  /* 0x000000010b077824 */ /* 0x000fe200078e0a02 */
[C---:B------:R-:W-:Y:S01]  /*1370*/  IADD3 R5, P0, PT, R2.reuse, R23, RZ ;  /* 0x0000001702057210 */ /* 0x040fe20007f1e0ff */
[----:B------:R-:W-:Y:S01]  /*1380*/  BSSY.RECONVERGENT B2, `(.L_x_212) ;  /* 0x0000033000027945 */ /* 0x000fe20003800200 */
[----:B------:R-:W-:Y:S02]  /*1390*/  IMAD.IADD R13, R2, 0x1, R23 ;  /* 0x00000001020d7824 */ /* 0x000fe400078e0217 */
[----:B------:R-:W-:Y:S01]  /*13a0*/  ISETP.GT.AND P1, PT, R7, 0xc00, PT ;  /* 0x00000c000700780c */ /* 0x000fe20003f24270 */
[----:B------:R-:W-:Y:S01]  /*13b0*/  IMAD.X R6, RZ, RZ, RZ, P0 ;  /* 0x000000ffff067224 */ /* 0x000fe200000e06ff */
[----:B0-----:R-:W-:-:S04]  /*13c0*/  LEA R4, P0, R5, UR4, 0x2 ;  /* 0x0000000405047c11 */ /* 0x001fc8000f8010ff */
[----:B------:R-:W-:Y:S02]  /*13d0*/  LEA.HI.X R5, R5, UR5, R6, 0x2, P0 ;  /* 0x0000000505057c11 */ /* 0x000fe400080f1406 */
[----:B------:R-:W-:-:S05]  /*13e0*/  IADD3 R4, P0, PT, R4, 0x800, RZ ;  /* 0x0000080004047810 */ /* 0x000fca0007f1e0ff */
[----:B------:R-:W-:Y:S01]  /*13f0*/  IMAD.X R5, RZ, RZ, R5, P0 ;  /* 0x000000ffff057224 */ /* 0x000fe200000e0605 */
[----:B------:R-:W-:Y:S01]  /*1400*/  PLOP3.LUT P0, PT, PT, PT, PT, 0x80, 0x8 ;  /* 0x000000000008781c */ /* 0x000fe20003f0f070 */
[----:B------:R-:W-:-:S12]  /*1410*/  @!P1 BRA `(.L_x_213) ;  /* 0x0000000000a49947 */ /* 0x000fd80003800000 */
[----:B------:R-:W-:Y:S01]  /*1420*/  PLOP3.LUT P0, PT, PT, PT, PT, 0x8, 0x80 ;  /* 0x000000000080781c */ /* 0x000fe20003f0e170 */
[----:B------:R-:W-:-:S12]  /*1430*/  VIADD R15, R11, 0xfffff400 ;  /* 0xfffff4000b0f7836 */ /* 0x000fd80000000000 */
.L_x_214:
[----:B------:R-:W0:Y:S01]  /*1440*/  LDC.64 R6, c[0x0][0x380] ;  /* 0x0000e000ff067b82 */ /* 0x000e220000000a00 */
[C---:B------:R-:W-:Y:S01]  /*1450*/  VIADD R25, R13.reuse, 0x400 ;  /* 0x000004000d197836 */ /* 0x040fe20000000000 */
[----:B------:R-:W2:Y:S01]  /*1460*/  LDG.E.CONSTANT R10, desc[UR6][R4.64+-0x400] ;  /* 0xfffc0006040a7981 */ /* 0x000ea2000c1e9900 */
[----:B------:R-:W-:-:S03]  /*1470*/  VIADD R9, R13, 0x800 ;  /* 0x000008000d097836 */ /* 0x000fc60000000000 */
[----:B------:R-:W3:Y:S04]  /*1480*/  LDG.E.CONSTANT R21, desc[UR6][R4.64] ;  /* 0x0000000604157981 */ /* 0x000ee8000c1e9900 */
[----:B------:R-:W3:Y:S04]  /*1490*/  LDG.E.CONSTANT R18, desc[UR6][R4.64+0x400] ;  /* 0x0004000604127981 */ /* 0x000ee8000c1e9900 */
[----:B------:R-:W4:Y:S01]  /*14a0*/  LDG.E.CONSTANT R16, desc[UR6][R4.64+0xc00] ;  /* 0x000c000604107981 */ /* 0x000f22000c1e9900 */
[----:B------:R-:W-:-:S03]  /*14b0*/  VIADD R27, R13, 0xc00 ;  /* 0x00000c000d1b7836 */ /* 0x000fc60000000000 */
[----:B------:R-:W5:Y:S04]  /*14c0*/  LDG.E.CONSTANT R17, desc[UR6][R4.64+0x1000] ;  /* 0x0010000604117981 */ /* 0x000f68000c1e9900 */
[----:B------:R-:W5:Y:S01]  /*14d0*/  LDG.E.CONSTANT R14, desc[UR6][R4.64+0x1400] ;  /* 0x00140006040e7981 */ /* 0x000f62000c1e9900 */
[----:B0-----:R-:W-:-:S03]  /*14e0*/  IMAD.WIDE.U32 R22, R13, 0x4, R6 ;  /* 0x000000040d167825 */ /* 0x001fc600078e0006 */
[----:B------:R-:W5:Y:S04]  /*14f0*/  LDG.E.CONSTANT R20, desc[UR6][R4.64+0x1c00] ;  /* 0x001c000604147981 */ /* 0x000f68000c1e9900 */
[----:B------:R-:W2:Y:S01]  /*1500*/  LDG.E.CONSTANT R12, desc[UR6][R22.64] ;  /* 0x00000006160c7981 */ /* 0x000ea2000c1e9900 */
[----:B------:R-:W-:-:S05]  /*1510*/  IMAD.WIDE.U32 R24, R25, 0x4, R6 ;  /* 0x0000000419187825 */ /* 0x000fca00078e0006 */
[----:B------:R-:W4:Y:S01]  /*1520*/  LDG.E.CONSTANT R19, desc[UR6][R24.64] ;  /* 0x0000000618137981 */ /* 0x000f22000c1e9900 */
[----:B------:R-:W-:-:S03]  /*1530*/  IMAD.WIDE.U32 R8, R9, 0x4, R6 ;  /* 0x0000000409087825 */ /* 0x000fc600078e0006 */
[----:B------:R-:W5:Y:S01]  /*1540*/  LDG.E.CONSTANT R23, desc[UR6][R4.64+0x2000] ;  /* 0x0020000604177981 */ /* 0x000f62000c1e9900 */
[----:B------:R-:W-:-:S03]  /*1550*/  IMAD.WIDE.U32 R6, R27, 0x4, R6 ;  /* 0x000000041b067825 */ /* 0x000fc600078e0006 */
[----:B------:R-:W5:Y:S04]  /*1560*/  LDG.E.CONSTANT R9, desc[UR6][R8.64] ;  /* 0x0000000608097981 */ /* 0x000f68000c1e9900 */
[----:B------:R-:W5:Y:S04]  /*1570*/  LDG.E.CONSTANT R22, desc[UR6][R4.64+0x2400] ;  /* 0x0024000604167981 */ /* 0x000f68000c1e9900 */
[----:B------:R0:W5:Y:S04]  /*1580*/  LDG.E.CONSTANT R6, desc[UR6][R6.64] ;  /* 0x0000000606067981 */ /* 0x000168000c1e9900 */
[----:B------:R-:W5:Y:S04]  /*1590*/  LDG.E.CONSTANT R25, desc[UR6][R4.64+0x2c00] ;  /* 0x002c000604197981 */ /* 0x000f68000c1e9900 */
[----:B------:R-:W5:Y:S04]  /*15a0*/  LDG.E.CONSTANT R27, desc[UR6][R4.64+0x3000] ;  /* 0x00300006041b7981 */ /* 0x000f68000c1e9900 */
[----:B------:R1:W5:Y:S01]  /*15b0*/  LDG.E.CONSTANT R24, desc[UR6][R4.64+0x3400] ;  /* 0x0034000604187981 */ /* 0x000362000c1e9900 */
[----:B------:R-:W-:-:S05]  /*15c0*/  VIADD R2, R2, 0x1000 ;  /* 0x0000100002027836 */ /* 0x000fca0000000000 */
[----:B------:R-:W-:Y:S02]  /*15d0*/  ISETP.GE.AND P1, PT, R2, R15, PT ;  /* 0x0000000f0200720c */ /* 0x000fe40003f26270 */
[----:B0-----:R-:W-:Y:S01]  /*15e0*/  IADD3 R7, P2, PT, R4, 0x4000, RZ ;  /* 0x0000400004077810 */ /* 0x001fe20007f5e0ff */
[----:B------:R-:W-:-:S04]  /*15f0*/  VIADD R13, R13, 0x1000 ;  /* 0x000010000d0d7836 */ /* 0x000fc80000000000 */
[----:B-1----:R-:W-:Y:S02]  /*1600*/  IMAD.X R5, RZ, RZ, R5, P2 ;  /* 0x000000ffff057224 */ /* 0x002fe400010e0605 */
[----:B------:R-:W-:Y:S01]  /*1610*/  IMAD.MOV.U32 R4, RZ, RZ, R7 ;  /* 0x000000ffff047224 */ /* 0x000fe200078e0007 */
[----:B--2---:R-:W-:-:S04]  /*1620*/  VIMNMX3 R10, R3, R12, R10, PT ;  /* 0x0000000c030a720f */ /* 0x004fc8000380010a */
[----:B---3--:R-:W-:-:S04]  /*1630*/  VIMNMX3 R10, R10, R21, R18, PT ;  /* 0x000000150a0a720f */ /* 0x008fc80003800112 */
[----:B----4-:R-:W-:-:S04]  /*1640*/  VIMNMX3 R10, R10, R19, R16, PT ;  /* 0x000000130a0a720f */ /* 0x010fc80003800110 */
[----:B-----5:R-:W-:-:S04]  /*1650*/  VIMNMX3 R10, R10, R17, R14, PT ;  /* 0x000000110a0a720f */ /* 0x020fc8000380010e */
[----:B------:R-:W-:-:S04]  /*1660*/  VIMNMX3 R9, R10, R9, R20, PT ;  /* 0x000000090a09720f */ /* 0x000fc80003800114 */
[----:B------:R-:W-:-:S04]  /*1670*/  VIMNMX3 R9, R9, R23, R22, PT ;  /* 0x000000170909720f */ /* 0x000fc80003800116 */
[----:B------:R-:W-:-:S04]  /*1680*/  VIMNMX3 R6, R9, R6, R25, PT ;  /* 0x000000060906720f */ /* 0x000fc80003800119 */
[----:B------:R-:W-:Y:S01]  /*1690*/  VIMNMX3 R3, R6, R27, R24, PT ;  /* 0x0000001b0603720f */ /* 0x000fe20003800118 */
[----:B------:R-:W-:Y:S06]  /*16a0*/  @!P1 BRA `(.L_x_214) ;  /* 0xfffffffc00649947 */ /* 0x000fec000383ffff */
.L_x_213:
[----:B------:R-:W-:Y:S05]  /*16b0*/  BSYNC.RECONVERGENT B2 ;  /* 0x0000000000027941 */ /* 0x000fea0003800200 */
.L_x_212:
[----:B------:R-:W-:Y:S01]  /*16c0*/  IMAD.IADD R6, R11, 0x1, -R2 ;  /* 0x000000010b067824 */ /* 0x000fe200078e0a02 */
[----:B------:R-:W-:Y:S04]  /*16d0*/  BSSY.RECONVERGENT B2, `(.L_x_215) ;  /* 0x000001a000027945 */ /* 0x000fe80003800200 */
[----:B------:R-:W-:-:S13]  /*16e0*/  ISETP.GT.AND P1, PT, R6, 0x400, PT ;  /* 0x000004000600780c */ /* 0x000fda0003f24270 */
[----:B------:R-:W-:Y:S05]  /*16f0*/  @!P1 BRA `(.L_x_216) ;  /* 0x00000000005c9947 */ /* 0x000fea0003800000 */
[----:B------:R-:W0:Y:S01]  /*1700*/  LDC.64 R8, c[0x0][0x380] ;  /* 0x0000e000ff087b82 */ /* 0x000e220000000a00 */
[C---:B------:R-:W-:Y:S01]  /*1710*/  VIADD R15, R13.reuse, 0x400 ;  /* 0x000004000d0f7836 */ /* 0x040fe20000000000 */
[----:B------:R-:W2:Y:S04]  /*1720*/  LDG.E.CONSTANT R10, desc[UR6][R4.64+-0x400] ;  /* 0xfffc0006040a7981 */ /* 0x000ea8000c1e9900 */
[----:B------:R-:W3:Y:S04]  /*1730*/  LDG.E.CONSTANT R12, desc[UR6][R4.64+0x400] ;  /* 0x00040006040c7981 */ /* 0x000ee8000c1e9900 */
[----:B------:R-:W4:Y:S04]  /*1740*/  LDG.E.CONSTANT R14, desc[UR6][R4.64+0xc00] ;  /* 0x000c0006040e7981 */ /* 0x000f28000c1e9900 */
[----:B------:R-:W5:Y:S04]  /*1750*/  LDG.E.CONSTANT R17, desc[UR6][R4.64+0x1000] ;  /* 0x0010000604117981 */ /* 0x000f68000c1e9900 */
[----:B------:R1:W5:Y:S01]  /*1760*/  LDG.E.CONSTANT R16, desc[UR6][R4.64+0x1400] ;  /* 0x0014000604107981 */ /* 0x000362000c1e9900 */
[----:B0-----:R-:W-:-:S04]  /*1770*/  IMAD.WIDE.U32 R6, R13, 0x4, R8 ;  /* 0x000000040d067825 */ /* 0x001fc800078e0008 */
[----:B------:R-:W-:Y:S02]  /*1780*/  IMAD.WIDE.U32 R8, R15, 0x4, R8 ;  /* 0x000000040f087825 */ /* 0x000fe400078e0008 */
[----:B------:R-:W2:Y:S04]  /*1790*/  LDG.E.CONSTANT R6, desc[UR6][R6.64] ;  /* 0x0000000606067981 */ /* 0x000ea8000c1e9900 */
[----:B------:R-:W3:Y:S04]  /*17a0*/  LDG.E.CONSTANT R15, desc[UR6][R4.64] ;  /* 0x00000006040f7981 */ /* 0x000ee8000c1e9900 */
[----:B------:R-:W4:Y:S01]  /*17b0*/  LDG.E.CONSTANT R9, desc[UR6][R8.64] ;  /* 0x0000000608097981 */ /* 0x000f22000c1e9900 */
[----:B------:R-:W-:Y:S01]  /*17c0*/  PLOP3.LUT P0, PT, PT, PT, PT, 0x8, 0x80 ;  /* 0x000000000080781c */ /* 0x000fe20003f0e170 */
[----:B------:R-:W-:-:S02]  /*17d0*/  VIADD R2, R2, 0x800 ;  /* 0x0000080002027836 */ /* 0x000fc40000000000 */
[----:B------:R-:W-:Y:S01]  /*17e0*/  VIADD R13, R13, 0x800 ;  /* 0x000008000d0d7836 */ /* 0x000fe20000000000 */
[----:B--2---:R-:W-:Y:S02]  /*17f0*/  VIMNMX3 R10, R3, R6, R10, PT ;  /* 0x00000006030a720f */ /* 0x004fe4000380010a */
[----:B------:R-:W-:Y:S02]  /*1800*/  IADD3 R6, P1, PT, R4, 0x2000, RZ ;  /* 0x0000200004067810 */ /* 0x000fe40007f3e0ff */
[----:B---3--:R-:W-:-:S03]  /*1810*/  VIMNMX3 R10, R10, R15, R12, PT ;  /* 0x0000000f0a0a720f */ /* 0x008fc6000380010c */
[----:B------:R-:W-:Y:S01]  /*1820*/  IMAD.X R7, RZ, RZ, R5, P1 ;  /* 0x000000ffff077224 */ /* 0x000fe200008e0605 */
[----:B----4-:R-:W-:Y:S01]  /*1830*/  VIMNMX3 R10, R10, R9, R14, PT ;  /* 0x000000090a0a720f */ /* 0x010fe2000380010e */
[----:B-1----:R-:W-:Y:S02]  /*1840*/  IMAD.MOV.U32 R4, RZ, RZ, R6 ;  /* 0x000000ffff047224 */ /* 0x002fe400078e0006 */
[----:B------:R-:W-:Y:S01]  /*1850*/  IMAD.MOV.U32 R5, RZ, RZ, R7 ;  /* 0x000000ffff057224 */ /* 0x000fe200078e0007 */
[----:B-----5:R-:W-:-:S07]  /*1860*/  VIMNMX3 R3, R10, R17, R16, PT ;  /* 0x000000110a03720f */ /* 0x020fce0003800110 */
.L_x_216:
[----:B------:R-:W-:Y:S05]  /*1870*/  BSYNC.RECONVERGENT B2 ;  /* 0x0000000000027941 */ /* 0x000fea0003800200 */
.L_x_215:
[----:B------:R-:W-:-:S13]  /*1880*/  ISETP.LT.OR P0, PT, R2, R11, P0 ;  /* 0x0000000b0200720c */ /* 0x000fda0000701670 */
[----:B------:R-:W-:Y:S05]  /*1890*/  @!P0 BRA `(.L_x_208) ;  /* 0x0000000000208947 */ /* 0x000fea0003800000 */
[----:B------:R-:W0:Y:S01]  /*18a0*/  LDC.64 R6, c[0x0][0x380] ;  /* 0x0000e000ff067b82 */ /* 0x000e220000000a00 */
[----:B------:R-:W2:Y:S04]  /*18b0*/  LDG.E.CONSTANT R2, desc[UR6][R4.64+-0x400] ;  /* 0xfffc000604027981 */ /* 0x000ea8000c1e9900 */
[----:B------:R-:W3:Y:S04]  /*18c0*/  LDG.E.CONSTANT R9, desc[UR6][R4.64] ;  /* 0x0000000604097981 */ /* 0x000ee8000c1e9900 */
[----:B------:R-:W3:Y:S01]  /*18d0*/  LDG.E.CONSTANT R8, desc[UR6][R4.64+0x400] ;  /* 0x0004000604087981 */ /* 0x000ee2000c1e9900 */
[----:B0-----:R-:W-:-:S06]  /*18e0*/  IMAD.WIDE.U32 R6, R13, 0x4, R6 ;  /* 0x000000040d067825 */ /* 0x001fcc00078e0006 */
[----:B------:R-:W2:Y:S02]  /*18f0*/  LDG.E.CONSTANT R6, desc[UR6][R6.64] ;  /* 0x0000000606067981 */ /* 0x000ea4000c1e9900 */
[----:B--2---:R-:W-:-:S04]  /*1900*/  VIMNMX3 R2, R3, R6, R2, PT ;  /* 0x000000060302720f */ /* 0x004fc80003800102 */
[----:B---3--:R-:W-:-:S07]  /*1910*/  VIMNMX3 R3, R2, R9, R8, PT ;  /* 0x000000090203720f */ /* 0x008fce0003800108 */
.L_x_208:
[----:B------:R-:W-:Y:S05]  /*1920*/  BSYNC.RECONVERGENT B1 ;  /* 0x0000000000017941 */ /* 0x000fea0003800200 */
.L_x_206:
[----:B------:R-:W0:Y:S01]  /*1930*/  S2R R8, SR_LANEID ;  /* 0x0000000000087919 */ /* 0x000e220000000000 */
[----:B------:R-:W1:Y:S01]  /*1940*/  SHFL.DOWN PT, R2, R3, 0x1, 0x1f ;  /* 0x08201f0003027f89 */ /* 0x000e6200000e0000 */
[C---:B0-----:R-:W-:Y:S02]  /*1950*/  ISETP.GT.AND P0, PT, R8.reuse, 0x1e, PT ;  /* 0x0000001e0800780c */ /* 0x041fe40003f04270 */
[----:B------:R-:W-:-:S11]  /*1960*/  ISETP.NE.AND P1, PT, R8, RZ, PT ;  /* 0x000000ff0800720c */ /* 0x000fd60003f25270 */
[----:B-1----:R-:W-:Y:S02]  /*1970*/  @!P0 VIMNMX R3, PT, PT, R2, R3, PT ;  /* 0x0000000302038248 */ /* 0x002fe40003fe0100 */
[----:B------:R-:W-:Y:S01]  /*1980*/  ISETP.GT.AND P0, PT, R8, 0x1d, PT ;  /* 0x0000001d0800780c */ /* 0x000fe20003f04270 */
[----:B------:R-:W0:Y:S01]  /*1990*/  @!P1 S2R R6, SR_CgaCtaId ;  /* 0x0000000000069919 */ /* 0x000e220000008800 */
[----:B------:R-:W-:Y:S02]  /*19a0*/  @!P1 MOV R5, 0x400 ;  /* 0x0000040000059802 */ /* 0x000fe40000000f00 */
[----:B------:R-:W-:Y:S01]  /*19b0*/  @!P1 SHF.R.U32.HI R4, RZ, 0x3, R0 ;  /* 0x00000003ff049819 */ /* 0x000fe20000011600 */
[----:B------:R-:W1:Y:S03]  /*19c0*/  SHFL.DOWN PT, R2, R3, 0x2, 0x1f ;  /* 0x08401f0003027f89 */ /* 0x000e6600000e0000 */
[----:B------:R-:W-:-:S05]  /*19d0*/  @!P1 LOP3.LUT R4, R4, 0x7c, RZ, 0xc0, !PT ;  /* 0x0000007c04049812 */ /* 0x000fca00078ec0ff */
[----:B-1----:R-:W-:Y:S02]  /*19e0*/  @!P0 VIMNMX R3, PT, PT, R3, R2, PT ;  /* 0x0000000203038248 */ /* 0x002fe40003fe0100 */
[----:B------:R-:W-:Y:S02]  /*19f0*/  ISETP.GT.AND P0, PT, R8, 0x1b, PT ;  /* 0x0000001b0800780c */ /* 0x000fe40003f04270 */
[----:B0-----:R-:W-:Y:S01]  /*1a00*/  @!P1 LEA R5, R6, R5, 0x18 ;  /* 0x0000000506059211 */ /* 0x001fe200078ec0ff */
[----:B------:R-:W0:Y:S04]  /*1a10*/  SHFL.DOWN PT, R2, R3, 0x4, 0x1f ;  /* 0x08801f0003027f89 */ /* 0x000e2800000e0000 */
[----:B------:R-:W-:-:S06]  /*1a20*/  @!P1 IMAD.IADD R7, R4, 0x1, R5 ;  /* 0x0000000104079824 */ /* 0x000fcc00078e0205 */
        /* <DEDUP_REMOVED lines=12> */
[----:B------:R-:W0:Y:S01]  /*1af0*/  S2UR UR5, SR_CgaCtaId ;  /* 0x00000000000579c3 */ /* 0x000e220000008800 */
[----:B------:R-:W-:Y:S02]  /*1b00*/  UMOV UR4, 0x400 ;  /* 0x0000040000047882 */ /* 0x000fe40000000000 */
[----:B0-----:R-:W-:-:S09]  /*1b10*/  ULEA UR4, UR5, UR4, 0x18 ;  /* 0x0000000405047291 */ /* 0x001fd2000f8ec0ff */
[----:B------:R-:W-:Y:S04]  /*1b20*/  LDS R0, [UR4+0xc] ;  /* 0x00000c04ff007984 */ /* 0x000fe80008000800 */
[----:B------:R-:W0:Y:S04]  /*1b30*/  LDS.128 R8, [UR4+0x10] ;  /* 0x00001004ff087984 */ /* 0x000e280008000c00 */
[----:B---3--:R-:W1:Y:S01]  /*1b40*/  LDS.64 R2, [UR4+0x20] ;  /* 0x00002004ff027984 */ /* 0x008e620008000a00 */
[----:B0-----:R-:W-:-:S04]  /*1b50*/  VIMNMX3 R0, R5, R0, R8, PT ;  /* 0x000000000500720f */ /* 0x001fc80003800108 */
[----:B------:R-:W-:-:S04]  /*1b60*/  VIMNMX3 R0, R0, R9, R10, PT ;  /* 0x000000090000720f */ /* 0x000fc8000380010a */
[----:B-1----:R-:W-:-:S04]  /*1b70*/  VIMNMX3 R0, R0, R11, R2, PT ;  /* 0x0000000b0000720f */ /* 0x002fc80003800102 */
[----:B------:R-:W-:Y:S01]  /*1b80*/  VIMNMX R5, PT, PT, R0, R3, PT ;  /* 0x0000000300057248 */ /* 0x000fe20003fe0100 */
[----:B------:R-:W-:Y:S06]  /*1b90*/  BRA `(.L_x_204) ;  /* 0x0000001c00007947 */ /* 0x000fec0003800000 */
.L_x_189:
        /* <DEDUP_REMOVED lines=12> */
.L_x_219:
[----:B------:R-:W-:Y:S05]  /*1c60*/  BSYNC.RECONVERGENT B1 ;  /* 0x0000000000017941 */ /* 0x000fea0003800200 */
.L_x_218:
        /* <DEDUP_REMOVED lines=16> */
.L_x_224:
        /* <DEDUP_REMOVED lines=9> */
.L_x_223:
[----:B------:R-:W-:Y:S05]  /*1e00*/  BSYNC.RECONVERGENT B2 ;  /* 0x0000000000027941 */ /* 0x000fea0003800200 */
.L_x_222:
        /* <DEDUP_REMOVED lines=8> */
.L_x_227:
        /* <DEDUP_REMOVED lines=35> */
.L_x_226:
[----:B------:R-:W-:Y:S05]  /*20c0*/  BSYNC.RECONVERGENT B2 ;  /* 0x0000000000027941 */ /* 0x000fea0003800200 */
.L_x_225:
        /* <DEDUP_REMOVED lines=22> */
.L_x_229:
[----:B------:R-:W-:Y:S05]  /*2230*/  BSYNC.RECONVERGENT B2 ;  /* 0x0000000000027941 */ /* 0x000fea0003800200 */
.L_x_228:
        /* <DEDUP_REMOVED lines=10> */
.L_x_221:
[----:B------:R-:W-:Y:S05]  /*22e0*/  BSYNC.RECONVERGENT B1 ;  /* 0x0000000000017941 */ /* 0x000fea0003800200 */
.L_x_220:
        /* <DEDUP_REMOVED lines=37> */
[----:B--2---:R-:W1:Y:S01]  /*2540*/  LDS.64 R2, [UR4+0x20] ;  /* 0x00002004ff027984 */ /* 0x004e620008000a00 */
[----:B0-----:R-:W-:-:S04]  /*2550*/  VIMNMX3 R0, R5, R0, R8, PT ;  /* 0x000000000500720f */ /* 0x001fc80003800108 */
[----:B------:R-:W-:-:S04]  /*2560*/  VIMNMX3 R0, R0, R9, R10, PT ;  /* 0x000000090000720f */ /* 0x000fc8000380010a */
[----:B-1----:R-:W-:-:S04]  /*2570*/  VIMNMX3 R0, R0, R11, R2, PT ;  /* 0x0000000b0000720f */ /* 0x002fc80003800102 */
[----:B------:R-:W-:Y:S01]  /*2580*/  VIMNMX R5, PT, PT, R0, R3, PT ;  /* 0x0000000300057248 */ /* 0x000fe20003fe0100 */
[----:B------:R-:W-:Y:S06]  /*2590*/  BRA `(.L_x_204) ;  /* 0x0000001000807947 */ /* 0x000fec0003800000 */
.L_x_230:
[----:B0-----:R-:W0:Y:S01]  /*25a0*/  S2R R4, SR_LANEID ;  /* 0x0000000000047919 */ /* 0x001e220000000000 */
[----:B------:R-:W-:-:S04]  /*25b0*/  LOP3.LUT R0, R3, 0x3e0, RZ, 0xc0, !PT ;  /* 0x000003e003007812 */ /* 0x000fc800078ec0ff */
[----:B------:R-:W-:Y:S01]  /*25c0*/  LOP3.LUT R9, RZ, R0, RZ, 0x33, !PT ;  /* 0x00000000ff097212 */ /* 0x000fe200078e33ff */
[----:B------:R-:W-:-:S04]  /*25d0*/  VIADD R5, R0, 0x20 ;  /* 0x0000002000057836 */ /* 0x000fc80000000000 */
[----:B------:R-:W-:Y:S01]  /*25e0*/  IMAD.IADD R9, R9, 0x1, R2 ;  /* 0x0000000109097824 */ /* 0x000fe200078e0202 */
[----:B------:R-:W-:-:S04]  /*25f0*/  ISETP.GT.AND P0, PT, R5, R2, PT ;  /* 0x000000020500720c */ /* 0x000fc80003f04270 */
[----:B------:R-:W-:-:S05]  /*2600*/  SEL R6, R9, 0x1f, P0 ;  /* 0x0000001f09067807 */ /* 0x000fca0000000000 */
[----:B------:R-:W1:Y:S01]  /*2610*/  SHFL.DOWN PT, R0, R7, 0x1, R6 ;  /* 0x0820000007007989 */ /* 0x000e6200000e0006 */
[C---:B0-----:R-:W-:Y:S01]  /*2620*/  ISETP.GE.AND P0, PT, R4.reuse, R6, PT ;  /* 0x000000060400720c */ /* 0x041fe20003f06270 */
[C---:B------:R-:W-:Y:S01]  /*2630*/  VIADD R5, R4.reuse, 0x2 ;  /* 0x0000000204057836 */ /* 0x040fe20000000000 */
[----:B------:R-:W-:-:S11]  /*2640*/  ISETP.NE.AND P1, PT, R4, RZ, PT ;  /* 0x000000ff0400720c */ /* 0x000fd60003f25270 */
[----:B-1----:R-:W-:Y:S02]  /*2650*/  @!P0 VIMNMX R7, PT, PT, R0, R7, PT ;  /* 0x0000000700078248 */ /* 0x002fe40003fe0100 */
[----:B------:R-:W-:Y:S01]  /*2660*/  ISETP.GT.AND P0, PT, R5, R6, PT ;  /* 0x000000060500720c */ /* 0x000fe20003f04270 */
[----:B------:R-:W-:Y:S01]  /*2670*/  VIADD R5, R4, 0x4 ;  /* 0x0000000404057836 */ /* 0x000fe20000000000 */
[----:B------:R-:W0:Y:S01]  /*2680*/  @!P1 S2R R8, SR_CgaCtaId ;  /* 0x0000000000089919 */ /* 0x000e220000008800 */
[----:B------:R-:W1:Y:S10]  /*2690*/  SHFL.DOWN PT, R0, R7, 0x2, R6 ;  /* 0x0840000007007989 */ /* 0x000e7400000e0006 */
[----:B-1----:R-:W-:-:S02]  /*26a0*/  @!P0 VIMNMX R7, PT, PT, R7, R0, PT ;  /* 0x0000000007078248 */ /* 0x002fc40003fe0100 */
[----:B------:R-:W-:Y:S01]  /*26b0*/  ISETP.GT.AND P0, PT, R5, R6, PT ;  /* 0x000000060500720c */ /* 0x000fe20003f04270 */
[----:B------:R-:W-:Y:S02]  /*26c0*/  VIADD R5, R4, 0x8 ;  /* 0x0000000804057836 */ /* 0x000fe40000000000 */
[----:B------:R-:W1:Y:S10]  /*26d0*/  SHFL.DOWN PT, R0, R7, 0x4, R6 ;  /* 0x0880000007007989 */ /* 0x000e7400000e0006 */
[----:B-1----:R-:W-:-:S02]  /*26e0*/  @!P0 VIMNMX R7, PT, PT, R7, R0, PT ;  /* 0x0000000007078248 */ /* 0x002fc40003fe0100 */
[----:B------:R-:W-:Y:S01]  /*26f0*/  ISETP.GT.AND P0, PT, R5, R6, PT ;  /* 0x000000060500720c */ /* 0x000fe20003f04270 */
[----:B------:R-:W-:Y:S01]  /*2700*/  VIADD R5, R4, 0x10 ;  /* 0x0000001004057836 */ /* 0x000fe20000000000 */
[----:B------:R-:W-:Y:S01]  /*2710*/  @!P1 SHF.R.U32.HI R4, RZ, 0x3, R3 ;  /* 0x00000003ff049819 */ /* 0x000fe20000011603 */
[----:B------:R-:W1:Y:S03]  /*2720*/  SHFL.DOWN PT, R0, R7, 0x8, R6 ;  /* 0x0900000007007989 */ /* 0x000e6600000e0006 */
[----:B------:R-:W-:-:S07]  /*2730*/  @!P1 LOP3.LUT R4, R4, 0x7c, RZ, 0xc0, !PT ;  /* 0x0000007c04049812 */ /* 0x000fce00078ec0ff */
[----:B-1----:R-:W-:Y:S02]  /*2740*/  @!P0 VIMNMX R7, PT, PT, R7, R0, PT ;  /* 0x0000000007078248 */ /* 0x002fe40003fe0100 */
[----:B------:R-:W-:Y:S02]  /*2750*/  ISETP.GT.AND P0, PT, R5, R6, PT ;  /* 0x000000060500720c */ /* 0x000fe40003f04270 */
[----:B------:R-:W-:Y:S01]  /*2760*/  @!P1 MOV R5, 0x400 ;  /* 0x0000040000059802 */ /* 0x000fe20000000f00 */
[----:B------:R-:W1:Y:S03]  /*2770*/  SHFL.DOWN PT, R0, R7, 0x10, R6 ;  /* 0x0a00000007007989 */ /* 0x000e6600000e0006 */
[----:B0-----:R-:W-:-:S05]  /*2780*/  @!P1 LEA R5, R8, R5, 0x18 ;  /* 0x0000000508059211 */ /* 0x001fca00078ec0ff */
[----:B------:R-:W-:Y:S02]  /*2790*/  @!P1 IMAD.IADD R4, R4, 0x1, R5 ;  /* 0x0000000104049824 */ /* 0x000fe400078e0205 */
[----:B-1----:R-:W-:Y:S02]  /*27a0*/  @!P0 VIMNMX R7, PT, PT, R7, R0, PT ;  /* 0x0000000007078248 */ /* 0x002fe40003fe0100 */
        /* <DEDUP_REMOVED lines=12> */
[----:B------:R-:W1:Y:S04]  /*2870*/  LDS R0, [UR4+0xc] ;  /* 0x00000c04ff007984 */ /* 0x000e680008000800 */
[----:B------:R-:W0:Y:S04]  /*2880*/  LDS.128 R8, [UR4+0x10] ;  /* 0x00001004ff087984 */ /* 0x000e280008000c00 */
[----:B------:R-:W2:Y:S01]  /*2890*/  LDS.64 R6, [UR4+0x20] ;  /* 0x00002004ff067984 */ /* 0x000ea20008000a00 */
[----:B-1----:R-:W-:Y:S02]  /*28a0*/  @P2 VIMNMX R5, PT, PT, R5, R0, PT ;  /* 0x0000000005052248 */ /* 0x002fe40003fe0100 */
[----:B------:R-:W-:-:S02]  /*28b0*/  ISETP.GT.AND P2, PT, R2, 0xa0, PT ;  /* 0x000000a00200780c */ /* 0x000fc40003f44270 */
[----:B0-----:R-:W-:Y:S02]  /*28c0*/  @P4 VIMNMX R5, PT, PT, R5, R8, PT ;  /* 0x0000000805054248 */ /* 0x001fe40003fe0100 */
[C---:B------:R-:W-:Y:S02]  /*28d0*/  ISETP.GT.AND P4, PT, R2.reuse, 0xc0, PT ;  /* 0x000000c00200780c */ /* 0x040fe40003f84270 */
[----:B------:R-:W-:Y:S02]  /*28e0*/  @P3 VIMNMX R5, PT, PT, R5, R9, PT ;  /* 0x0000000905053248 */ /* 0x000fe40003fe0100 */
[----:B------:R-:W-:Y:S02]  /*28f0*/  ISETP.GT.AND P3, PT, R2, 0xe0, PT ;  /* 0x000000e00200780c */ /* 0x000fe40003f64270 */
[----:B------:R-:W-:-:S04]  /*2900*/  @P1 VIMNMX R5, PT, PT, R5, R10, PT ;  /* 0x0000000a05051248 */ /* 0x000fc80003fe0100 */
[----:B------:R-:W-:-:S04]  /*2910*/  @P2 VIMNMX R5, PT, PT, R5, R11, PT ;  /* 0x0000000b05052248 */ /* 0x000fc80003fe0100 */
[----:B--2---:R-:W-:-:S04]  /*2920*/  @P4 VIMNMX R5, PT, PT, R5, R6, PT ;  /* 0x0000000605054248 */ /* 0x004fc80003fe0100 */
[----:B------:R-:W-:Y:S01]  /*2930*/  @P3 VIMNMX R5, PT, PT, R5, R7, PT ;  /* 0x0000000705053248 */ /* 0x000fe20003fe0100 */
[----:B------:R-:W-:Y:S06]  /*2940*/  BRA `(.L_x_204) ;  /* 0x0000000c00947947 */ /* 0x000fec0003800000 */
.L_x_217:
[----:B------:R-:W0:Y:S01]  /*2950*/  S2R R8, SR_TID.X ;  /* 0x0000000000087919 */ /* 0x000e220000002100 */
[----:B------:R-:W0:Y:S02]  /*2960*/  LDC.64 R4, c[0x0][0x380] ;  /* 0x0000e000ff047b82 */ /* 0x000e240000000a00 */
[----:B0-----:R-:W-:-:S05]  /*2970*/  IMAD.WIDE.U32 R4, R8, 0x4, R4 ;  /* 0x0000000408047825 */ /* 0x001fca00078e0004 */
[----:B------:R-:W2:Y:S04]  /*2980*/  LDG.E.CONSTANT R20, desc[UR6][R4.64] ;  /* 0x0000000604147981 */ /* 0x000ea8000c1e9900 */
[----:B------:R-:W2:Y:S04]  /*2990*/  LDG.E.CONSTANT R0, desc[UR6][R4.64+0x400] ;  /* 0x0004000604007981 */ /* 0x000ea8000c1e9900 */
[----:B------:R-:W2:Y:S04]  /*29a0*/  LDG.E.CONSTANT R3, desc[UR6][R4.64+0x800] ;  /* 0x0008000604037981 */ /* 0x000ea8000c1e9900 */
[----:B------:R-:W3:Y:S04]  /*29b0*/  LDG.E.CONSTANT R6, desc[UR6][R4.64+0xc00] ;  /* 0x000c000604067981 */ /* 0x000ee8000c1e9900 */
[----:B------:R-:W3:Y:S04]  /*29c0*/  LDG.E.CONSTANT R7, desc[UR6][R4.64+0x1000] ;  /* 0x0010000604077981 */ /* 0x000ee8000c1e9900 */
[----:B------:R-:W3:Y:S04]  /*29d0*/  LDG.E.CONSTANT R9, desc[UR6][R4.64+0x1400] ;  /* 0x0014000604097981 */ /* 0x000ee8000c1e9900 */
[----:B------:R-:W4:Y:S04]  /*29e0*/  LDG.E.CONSTANT R10, desc[UR6][R4.64+0x1800] ;  /* 0x00180006040a7981 */ /* 0x000f28000c1e9900 */
[----:B------:R-:W4:Y:S04]  /*29f0*/  LDG.E.CONSTANT R11, desc[UR6][R4.64+0x1c00] ;  /* 0x001c0006040b7981 */ /* 0x000f28000c1e9900 */
[----:B------:R-:W4:Y:S04]  /*2a00*/  LDG.E.CONSTANT R12, desc[UR6][R4.64+0x2000] ;  /* 0x00200006040c7981 */ /* 0x000f28000c1e9900 */
[----:B------:R-:W5:Y:S04]  /*2a10*/  LDG.E.CONSTANT R13, desc[UR6][R4.64+0x2400] ;  /* 0x00240006040d7981 */ /* 0x000f68000c1e9900 */
[----:B------:R-:W5:Y:S04]  /*2a20*/  LDG.E.CONSTANT R14, desc[UR6][R4.64+0x2800] ;  /* 0x00280006040e7981 */ /* 0x000f68000c1e9900 */
[----:B------:R-:W5:Y:S04]  /*2a30*/  LDG.E.CONSTANT R15, desc[UR6][R4.64+0x2c00] ;  /* 0x002c0006040f7981 */ /* 0x000f68000c1e9900 */
[----:B------:R-:W5:Y:S04]  /*2a40*/  LDG.E.CONSTANT R16, desc[UR6][R4.64+0x3000] ;  /* 0x0030000604107981 */ /* 0x000f68000c1e9900 */
[----:B------:R-:W5:Y:S04]  /*2a50*/  LDG.E.CONSTANT R17, desc[UR6][R4.64+0x3400] ;  /* 0x0034000604117981 */ /* 0x000f68000c1e9900 */
[----:B------:R-:W5:Y:S04]  /*2a60*/  LDG.E.CONSTANT R18, desc[UR6][R4.64+0x3800] ;  /* 0x0038000604127981 */ /* 0x000f68000c1e9900 */
[----:B------:R-:W5:Y:S01]  /*2a70*/  LDG.E.CONSTANT R19, desc[UR6][R4.64+0x3c00] ;  /* 0x003c000604137981 */ /* 0x000f62000c1e9900 */
[----:B------:R-:W-:-:S02]  /*2a80*/  ISETP.GE.U32.AND P0, PT, R2, 0x2000, PT ;  /* 0x000020000200780c */ /* 0x000fc40003f06070 */
[----:B--2---:R-:W-:Y:S02]  /*2a90*/  VIMNMX3 R0, R20, R0, R3, PT ;  /* 0x000000001400720f */ /* 0x004fe40003800103 */
[----:B---3--:R-:W-:Y:S02]  /*2aa0*/  VIMNMX3 R7, R6, R7, R9, PT ;  /* 0x000000070607720f */ /* 0x008fe40003800109 */
[----:B----4-:R-:W-:Y:S01]  /*2ab0*/  VIMNMX3 R10, R10, R11, R12, PT ;  /* 0x0000000b0a0a720f */ /* 0x010fe2000380010c */
[----:B------:R-:W-:-:S03]  /*2ac0*/  IMAD.MOV.U32 R11, RZ, RZ, 0x1000 ;  /* 0x00001000ff0b7424 */ /* 0x000fc600078e00ff */
[----:B------:R-:W-:Y:S02]  /*2ad0*/  VIMNMX3 R0, R0, R7, R10, PT ;  /* 0x000000070000720f */ /* 0x000fe4000380010a */
[----:B-----5:R-:W-:Y:S02]  /*2ae0*/  VIMNMX3 R14, R13, R14, R15, PT ;  /* 0x0000000e0d0e720f */ /* 0x020fe4000380010f */
[----:B------:R-:W-:-:S04]  /*2af0*/  VIMNMX3 R16, R16, R17, R18, PT ;  /* 0x000000111010720f */ /* 0x000fc80003800112 */
[----:B------:R-:W-:-:S04]  /*2b00*/  VIMNMX3 R19, R14, R16, R19, PT ;  /* 0x000000100e13720f */ /* 0x000fc80003800113 */
[----:B------:R-:W-:Y:S01]  /*2b10*/  VIMNMX R0, PT, PT, R0, R19, PT ;  /* 0x0000001300007248 */ /* 0x000fe20003fe0100 */
[----:B------:R-:W-:Y:S06]  /*2b20*/  @!P0 BRA `(.L_x_231) ;  /* 0x0000000000908947 */ /* 0x000fec0003800000 */
[----:B------:R-:W0:Y:S01]  /*2b30*/  LDC R3, c[0x0][0x390] ;  /* 0x0000e400ff037b82 */ /* 0x000e220000000800 */
[----:B------:R-:W-:Y:S02]  /*2b40*/  VIADD R10, R2, 0xfffff000 ;  /* 0xfffff000020a7836 */ /* 0x000fe40000000000 */
[----:B------:R-:W-:-:S07]  /*2b50*/  IMAD.MOV.U32 R11, RZ, RZ, 0x1000 ;  /* 0x00001000ff0b7424 */ /* 0x000fce00078e00ff */
.L_x_233:
[----:B------:R-:W-:-:S05]  /*2b60*/  IMAD.WIDE R6, R11, 0x4, R4 ;  /* 0x000000040b067825 */ /* 0x000fca00078e0204 */
        /* <DEDUP_REMOVED lines=14> */
[----:B------:R-:W5:Y:S04]  /*2c50*/  LDG.E.CONSTANT R12, desc[UR6][R6.64+0x3800] ;  /* 0x00380006060c7981 */ /* 0x000f68000c1e9900 */
[----:B------:R-:W5:Y:S01]  /*2c60*/  LDG.E.CONSTANT R15, desc[UR6][R6.64+0x3c00] ;  /* 0x003c0006060f7981 */ /* 0x000f62000c1e9900 */
[----:B--2---:R-:W-:Y:S01]  /*2c70*/  VIMNMX3 R17, R0, R17, R2, PT ;  /* 0x000000110011720f */ /* 0x004fe20003800102 */
[----:B0-----:R-:W-:-:S04]  /*2c80*/  IMAD.MOV.U32 R2, RZ, RZ, R3 ;  /* 0x000000ffff027224 */ /* 0x001fc800078e0003 */
[----:B------:R-:W-:-:S05]  /*2c90*/  IMAD.IADD R0, R2, 0x1, -R11 ;  /* 0x0000000102007824 */ /* 0x000fca00078e0a0b */
[----:B------:R-:W-:Y:S02]  /*2ca0*/  ISETP.GE.AND P0, PT, R0, 0x1000, PT ;  /* 0x000010000000780c */ /* 0x000fe40003f06270 */
[----:B---3--:R-:W-:Y:S02]  /*2cb0*/  VIMNMX3 R16, R16, R19, R18, PT ;  /* 0x000000131010720f */ /* 0x008fe40003800112 */
[----:B----4-:R-:W-:-:S04]  /*2cc0*/  VIMNMX3 R20, R20, R21, R22, PT ;  /* 0x000000151414720f */ /* 0x010fc80003800116 */
[----:B------:R-:W-:Y:S02]  /*2cd0*/  VIMNMX3 R16, R17, R16, R20, PT ;  /* 0x000000101110720f */ /* 0x000fe40003800114 */
[----:B-----5:R-:W-:Y:S02]  /*2ce0*/  VIMNMX3 R23, R23, R24, R25, PT ;  /* 0x000000181717720f */ /* 0x020fe40003800119 */
[----:B------:R-:W-:Y:S02]  /*2cf0*/  VIMNMX3 R14, R14, R13, R9, PT ;  /* 0x0000000d0e0e720f */ /* 0x000fe40003800109 */
[----:B------:R-:W-:-:S04]  /*2d00*/  VIMNMX R12, PT, PT, R12, R15, PT ;  /* 0x0000000f0c0c7248 */ /* 0x000fc80003fe0100 */
[----:B------:R-:W-:-:S04]  /*2d10*/  VIMNMX3 R23, R23, R14, R12, PT ;  /* 0x0000000e1717720f */ /* 0x000fc8000380010c */
[----:B------:R-:W-:Y:S01]  /*2d20*/  VIMNMX R0, PT, PT, R16, R23, PT ;  /* 0x0000001710007248 */ /* 0x000fe20003fe0100 */
[----:B------:R-:W-:Y:S06]  /*2d30*/  @!P0 BRA `(.L_x_232) ;  /* 0x0000000400fc8947 */ /* 0x000fec0003800000 */
[----:B------:R-:W-:-:S05]  /*2d40*/  VIADD R11, R11, 0x1000 ;  /* 0x000010000b0b7836 */ /* 0x000fca0000000000 */
[----:B------:R-:W-:-:S13]  /*2d50*/  ISETP.GT.AND P0, PT, R11, R10, PT ;  /* 0x0000000a0b00720c */ /* 0x000fda0003f04270 */
[----:B------:R-:W-:Y:S05]  /*2d60*/  @!P0 BRA `(.L_x_233) ;  /* 0xfffffffc007c8947 */ /* 0x000fea000383ffff */
.L_x_231:
[----:B------:R-:W-:-:S13]  /*2d70*/  ISETP.GE.AND P0, PT, R11, R2, PT ;  /* 0x000000020b00720c */ /* 0x000fda0003f06270 */
[----:B------:R-:W-:Y:S05]  /*2d80*/  @P0 BRA `(.L_x_232) ;  /* 0x0000000400e80947 */ /* 0x000fea0003800000 */
[----:B------:R-:W-:Y:S01]  /*2d90*/  IMAD.IADD R9, R2, 0x1, -R11 ;  /* 0x0000000102097824 */ /* 0x000fe200078e0a0b */
[----:B------:R-:W-:Y:S04]  /*2da0*/  BSSY.RECONVERGENT B1, `(.L_x_232) ;  /* 0x0000078000017945 */ /* 0x000fe80003800200 */
[----:B------:R-:W-:-:S13]  /*2db0*/  ISETP.GE.AND P0, PT, R8, R9, PT ;  /* 0x000000090800720c */ /* 0x000fda0003f06270 */
[----:B------:R-:W-:Y:S05]  /*2dc0*/  @P0 BRA `(.L_x_234) ;  /* 0x0000000400d40947 */ /* 0x000fea0003800000 */
[----:B------:R-:W-:Y:S01]  /*2dd0*/  LOP3.LUT R3, RZ, R8, RZ, 0x33, !PT ;  /* 0x00000008ff037212 */ /* 0x000fe200078e33ff */
[----:B------:R-:W-:Y:S01]  /*2de0*/  BSSY.RECONVERGENT B2, `(.L_x_235) ;  /* 0x0000015000027945 */ /* 0x000fe20003800200 */
[----:B------:R-:W-:Y:S02]  /*2df0*/  IMAD.MOV.U32 R10, RZ, RZ, R8 ;  /* 0x000000ffff0a7224 */ /* 0x000fe400078e0008 */
[----:B------:R-:W-:-:S04]  /*2e00*/  IADD3 R2, PT, PT, -R11, R2, R3 ;  /* 0x000000020b027210 */ /* 0x000fc80007ffe103 */
[C---:B------:R-:W-:Y:S02]  /*2e10*/  LOP3.LUT R3, R2.reuse, 0x300, RZ, 0xc0, !PT ;  /* 0x0000030002037812 */ /* 0x040fe400078ec0ff */
[----:B------:R-:W-:Y:S02]  /*2e20*/  ISETP.GE.U32.AND P1, PT, R2, 0x300, PT ;  /* 0x000003000200780c */ /* 0x000fe40003f26070 */
[----:B------:R-:W-:-:S13]  /*2e30*/  ISETP.NE.AND P0, PT, R3, 0x300, PT ;  /* 0x000003000300780c */ /* 0x000fda0003f05270 */
[----:B------:R-:W-:Y:S05]  /*2e40*/  @!P0 BRA `(.L_x_236) ;  /* 0x0000000000388947 */ /* 0x000fea0003800000 */
[----:B------:R-:W0:Y:S01]  /*2e50*/  LDC.64 R4, c[0x0][0x380] ;  /* 0x0000e000ff047b82 */ /* 0x000e220000000a00 */
[----:B------:R-:W-:Y:S01]  /*2e60*/  LEA.HI R2, R2, 0x1, RZ, 0x18 ;  /* 0x0000000102027811 */ /* 0x000fe200078fc0ff */
[----:B------:R-:W-:Y:S02]  /*2e70*/  IMAD.IADD R7, R8, 0x1, R11 ;  /* 0x0000000108077824 */ /* 0x000fe400078e020b */
[----:B------:R-:W-:Y:S01]  /*2e80*/  IMAD.MOV.U32 R10, RZ, RZ, R8 ;  /* 0x000000ffff0a7224 */ /* 0x000fe200078e0008 */
[----:B------:R-:W-:-:S05]  /*2e90*/  LOP3.LUT R2, R2, 0x3, RZ, 0xc0, !PT ;  /* 0x0000000302027812 */ /* 0x000fca00078ec0ff */
[----:B------:R-:W-:-:S07]  /*2ea0*/  IMAD.MOV R6, RZ, RZ, -R2 ;  /* 0x000000ffff067224 */ /* 0x000fce00078e0a02 */
.L_x_237:
        /* <DEDUP_REMOVED lines=8> */
.L_x_236:
[----:B------:R-:W-:Y:S05]  /*2f30*/  BSYNC.RECONVERGENT B2 ;  /* 0x0000000000027941 */ /* 0x000fea0003800200 */
.L_x_235:
        /* <DEDUP_REMOVED lines=16> */
.L_x_240:
        /* <DEDUP_REMOVED lines=39> */
.L_x_239:
[----:B------:R-:W-:Y:S05]  /*32b0*/  BSYNC.RECONVERGENT B2 ;  /* 0x0000000000027941 */ /* 0x000fea0003800200 */
.L_x_238:
        /* <DEDUP_REMOVED lines=10> */
[----:B------:R-:W5:Y:S01]  /*3360*/  LDG.E.CONSTANT R16, desc[UR6][R2.64+0x1400] ;  /* 0x0014000602107981 */ /* 0x000f62000c1e9900 */
[----:B0-----:R-:W-:-:S04]  /*3370*/  IMAD.WIDE.U32 R4, R11, 0x4, R6 ;  /* 0x000000040b047825 */ /* 0x001fc800078e0006 */
[----:B------:R-:W-:Y:S02]  /*3380*/  IMAD.WIDE.U32 R6, R13, 0x4, R6 ;  /* 0x000000040d067825 */ /* 0x000fe400078e0006 */
[----:B------:R0:W2:Y:S04]  /*3390*/  LDG.E.CONSTANT R5, desc[UR6][R4.64] ;  /* 0x0000000604057981 */ /* 0x0000a8000c1e9900 */
[----:B------:R1:W3:Y:S04]  /*33a0*/  LDG.E.CONSTANT R13, desc[UR6][R2.64] ;  /* 0x00000006020d7981 */ /* 0x0002e8000c1e9900 */
[----:B------:R-:W4:Y:S01]  /*33b0*/  LDG.E.CONSTANT R7, desc[UR6][R6.64] ;  /* 0x0000000606077981 */ /* 0x000f22000c1e9900 */
[----:B0-----:R-:W-:Y:S01]  /*33c0*/  IADD3 R4, P1, PT, R2, 0x2000, RZ ;  /* 0x0000200002047810 */ /* 0x001fe20007f3e0ff */
[----:B------:R-:W-:Y:S01]  /*33d0*/  VIADD R10, R10, 0x800 ;  /* 0x000008000a0a7836 */ /* 0x000fe20000000000 */
[----:B------:R-:W-:Y:S01]  /*33e0*/  PLOP3.LUT P0, PT, PT, PT, PT, 0x8, 0x80 ;  /* 0x000000000080781c */ /* 0x000fe20003f0e170 */
[----:B------:R-:W-:-:S02]  /*33f0*/  VIADD R11, R11, 0x800 ;  /* 0x000008000b0b7836 */ /* 0x000fc40000000000 */
[----:B-1----:R-:W-:Y:S01]  /*3400*/  IMAD.MOV.U32 R2, RZ, RZ, R4 ;  /* 0x000000ffff027224 */ /* 0x002fe200078e0004 */
[----:B--2---:R-:W-:-:S04]  /*3410*/  VIMNMX3 R12, R0, R5, R12, PT ;  /* 0x00000005000c720f */ /* 0x004fc8000380010c */
[----:B---3--:R-:W-:Y:S01]  /*3420*/  VIMNMX3 R12, R12, R13, R14, PT ;  /* 0x0000000d0c0c720f */ /* 0x008fe2000380010e */
[----:B------:R-:W-:-:S03]  /*3430*/  IMAD.X R5, RZ, RZ, R3, P1 ;  /* 0x000000ffff057224 */ /* 0x000fc600008e0603 */
[----:B----4-:R-:W-:Y:S01]  /*3440*/  VIMNMX3 R12, R12, R7, R15, PT ;  /* 0x000000070c0c720f */ /* 0x010fe2000380010f */
[----:B------:R-:W-:-:S03]  /*3450*/  IMAD.MOV.U32 R3, RZ, RZ, R5 ;  /* 0x000000ffff037224 */ /* 0x000fc600078e0005 */
[----:B-----5:R-:W-:-:S07]  /*3460*/  VIMNMX3 R0, R12, R17, R16, PT ;  /* 0x000000110c00720f */ /* 0x020fce0003800110 */
.L_x_242:
[----:B------:R-:W-:Y:S05]  /*3470*/  BSYNC.RECONVERGENT B2 ;  /* 0x0000000000027941 */ /* 0x000fea0003800200 */
.L_x_241:
        /* <DEDUP_REMOVED lines=10> */
.L_x_234:
[----:B------:R-:W-:Y:S05]  /*3520*/  BSYNC.RECONVERGENT B1 ;  /* 0x0000000000017941 */ /* 0x000fea0003800200 */
.L_x_232:
[----:B------:R-:W0:Y:S01]  /*3530*/  S2R R6, SR_LANEID ;  /* 0x0000000000067919 */ /* 0x000e220000000000 */
[----:B------:R-:W-:-:S05]  /*3540*/  IMAD.MOV.U32 R5, RZ, RZ, R0 ;  /* 0x000000ffff057224 */ /* 0x000fca00078e0000 */
        /* <DEDUP_REMOVED lines=30> */
[----:B0-----:R-:W-:Y:S04]  /*3730*/  LDS R0, [UR4+0xc] ;  /* 0x00000c04ff007984 */ /* 0x001fe80008000800 */
[----:B------:R-:W0:Y:S04]  /*3740*/  LDS.128 R8, [UR4+0x10] ;  /* 0x00001004ff087984 */ /* 0x000e280008000c00 */
[----:B------:R-:W1:Y:S01]  /*3750*/  LDS.64 R2, [UR4+0x20] ;  /* 0x00002004ff027984 */ /* 0x000e620008000a00 */
[----:B0-----:R-:W-:-:S04]  /*3760*/  VIMNMX3 R0, R5, R0, R8, PT ;  /* 0x000000000500720f */ /* 0x001fc80003800108 */
[----:B------:R-:W-:-:S04]  /*3770*/  VIMNMX3 R0, R0, R9, R10, PT ;  /* 0x000000090000720f */ /* 0x000fc8000380010a */
[----:B-1----:R-:W-:-:S04]  /*3780*/  VIMNMX3 R0, R0, R11, R2, PT ;  /* 0x0000000b0000720f */ /* 0x002fc80003800102 */
[----:B------:R-:W-:-:S07]  /*3790*/  VIMNMX R5, PT, PT, R0, R3, PT ;  /* 0x0000000300057248 */ /* 0x000fce0003fe0100 */
.L_x_204:
[----:B------:R-:W-:Y:S05]  /*37a0*/  BSYNC.RECONVERGENT B0 ;  /* 0x0000000000007941 */ /* 0x000fea0003800200 */
.L_x_188:
[----:B------:R-:W-:Y:S05]  /*37b0*/  @P0 EXIT ;  /* 0x000000000000094d */ /* 0x000fea0003800000 */
[----:B0-23--:R-:W0:Y:S01]  /*37c0*/  LDC.64 R2, c[0x0][0x388] ;  /* 0x0000e200ff027b82 */ /* 0x00de220000000a00 */
[----:B------:R-:W1:Y:S02]  /*37d0*/  LDCU UR4, c[0x0][0x398] ;  /* 0x00007300ff0477ac */ /* 0x000e640008000800 */
[----:B-1--4-:R-:W-:-:S05]  /*37e0*/  VIMNMX R5, PT, PT, R5, UR4, PT ;  /* 0x0000000405057c48 */ /* 0x012fca000bfe0100 */
[----:B0-----:R-:W-:Y:S01]  /*37f0*/  STG.E desc[UR6][R2.64], R5 ;  /* 0x0000000502007986 */ /* 0x001fe2000c101906 */
[----:B------:R-:W-:Y:S05]  /*3800*/  EXIT ;  /* 0x000000000000794d */ /* 0x000fea0003800000 */
.L_x_243:
        /* <DEDUP_REMOVED lines=15> */
.L_x_430:


//--------------------- .text._ZN3cub18CUB_300001_SM_10006detail6reduce18DeviceReduceKernelINS2_10policy_hubIiyN4cuda3__47minimumIiEEE10Policy1000EN6thrust24THRUST_300001_SM_1000_NS6detail15normal_iteratorINSC_10device_ptrIiEEEEyS8_iNS5_3std3__410__identityEEEvT0_PT3_T1_NS0_13GridEvenShareISO_EET2_T4_ --------------------------
	.section	.text._ZN3cub18CUB_300001_SM_10006detail6reduce18DeviceReduceKernelINS2_10policy_hubIiyN4cuda3__47minimumIiEEE10Policy1000EN6thrust24THRUST_300001_SM_1000_NS6detail15normal_iteratorINSC_10device_ptrIiEEEEyS8_iNS5_3std3__410__identityEEEvT0_PT3_T1_NS0_13GridEvenShareISO_EET2_T4_,"ax",@progbits
	.align	128
        .global         _ZN3cub18CUB_300001_SM_10006detail6reduce18DeviceReduceKernelINS2_10policy_hubIiyN4cuda3__47minimumIiEEE10Policy1000EN6thrust24THRUST_300001_SM_1000_NS6detail15normal_iteratorINSC_10device_ptrIiEEEEyS8_iNS5_3std3__410__identityEEEvT0_PT3_T1_NS0_13GridEvenShareISO_EET2_T4_
        .type           _ZN3cub18CUB_300001_SM_10006detail6reduce18DeviceReduceKernelINS2_10policy_hubIiyN4cuda3__47minimumIiEEE10Policy1000EN6thrust24THRUST_300001_SM_1000_NS6detail15normal_iteratorINSC_10device_ptrIiEEEEyS8_iNS5_3std3__410__identityEEEvT0_PT3_T1_NS0_13GridEvenShareISO_EET2_T4_,@function
        .size           _ZN3cub18CUB_300001_SM_10006detail6reduce18DeviceReduceKernelINS2_10policy_hubIiyN4cuda3__47minimumIiEEE10Policy1000EN6thrust24THRUST_300001_SM_1000_NS6detail15normal_iteratorINSC_10device_ptrIiEEEEyS8_iNS5_3std3__410__identityEEEvT0_PT3_T1_NS0_13GridEvenShareISO_EET2_T4_,(.L_x_431 - _ZN3cub18CUB_300001_SM_10006detail6reduce18DeviceReduceKernelINS2_10policy_hubIiyN4cuda3__47minimumIiEEE10Policy1000EN6thrust24THRUST_300001_SM_1000_NS6detail15normal_iteratorINSC_10device_ptrIiEEEEyS8_iNS5_3std3__410__identityEEEvT0_PT3_T1_NS0_13GridEvenShareISO_EET2_T4_)
        .other          _ZN3cub18CUB_300001_SM_10006detail6reduce18DeviceReduceKernelINS2_10policy_hubIiyN4cuda3__47minimumIiEEE10Policy1000EN6thrust24THRUST_300001_SM_1000_NS6detail15normal_iteratorINSC_10device_ptrIiEEEEyS8_iNS5_3std3__410__identityEEEvT0_PT3_T1_NS0_13GridEvenShareISO_EET2_T4_,@"STO_CUDA_ENTRY STV_DEFAULT"
_ZN3cub18CUB_300001_SM_10006detail6reduce18DeviceReduceKernelINS2_10policy_hubIiyN4cuda3__47minimumIiEEE10Policy1000EN6thrust24THRUST_300001_SM_1000_NS6detail15normal_iteratorINSC_10device_ptrIiEEEEyS8_iNS5_3std3__410__identityEEEvT0_PT3_T1_NS0_13GridEvenShareISO_EET2_T4_:
.text._ZN3cub18CUB_300001_SM_10006detail6reduce18DeviceReduceKernelINS2_10policy_hubIiyN4cuda3__47minimumIiEEE10Policy1000EN6thrust24THRUST_300001_SM_1000_NS6detail15normal_iteratorINSC_10device_ptrIiEEEEyS8_iNS5_3std3__410__identityEEEvT0_PT3_T1_NS0_13GridEvenShareISO_EET2_T4_:
[----:B------:R-:W-:Y:S08]  /*0000*/  LDC R1, c[0x0][0x37c] ;  /* 0x0000df00ff017b82 */ /* 0x000ff00000000800 */
[----:B------:R-:W0:Y:S01]  /*0010*/  S2UR UR16, SR_CTAID.X ;  /* 0x00000000001079c3 */ /* 0x000e220000002500 */
[----:B------:R-:W1:Y:S01]  /*0020*/  LDCU.64 UR8, c[0x0][0x3b8] ;  /* 0x00007700ff0877ac */ /* 0x000e620008000a00 */
[----:B------:R-:W-:Y:S01]  /*0030*/  BSSY.RECONVERGENT B0, `(.L_x_244) ;  /* 0x00001f8000007945 */ /* 0x000fe20003800200 */
[----:B------:R-:W2:Y:S01]  /*0040*/  LDCU UR5, c[0x0][0x3c0] ;  /* 0x00007800ff0577ac */ /* 0x000ea20008000800 */
[----:B------:R-:W3:Y:S01]  /*0050*/  LDCU.64 UR14, c[0x0][0x358] ;  /* 0x00006b00ff0e77ac */ /* 0x000ee20008000a00 */
[----:B-1----:R-:W-:-:S02]  /*0060*/  IMAD.U32 R2, RZ, RZ, UR8 ;  /* 0x00000008ff027e24 */ /* 0x002fc4000f8e00ff */
[----:B------:R-:W-:Y:S01]  /*0070*/  IMAD.U32 R3, RZ, RZ, UR9 ;  /* 0x00000009ff037e24 */ /* 0x000fe2000f8e00ff */
[----:B--2---:R-:W-:Y:S02]  /*0080*/  USHF.L.U32 UR5, UR5, 0xc, URZ ;  /* 0x0000000c05057899 */ /* 0x004fe400080006ff */
[----:B0-----:R-:W-:Y:S02]  /*0090*/  USHF.L.U32 UR7, UR16, 0xc, URZ ;  /* 0x0000000c10077899 */ /* 0x001fe400080006ff */
[----:B------:R-:W-:-:S04]  /*00a0*/  USHF.R.S32.HI UR4, URZ, 0x1f, UR5 ;  /* 0x0000001fff047899 */ /* 0x000fc80008011405 */
[----:B------:R-:W-:-:S04]  /*00b0*/  IADD3 R23, P1, PT, R2, -UR7, RZ ;  /* 0x8000000702177c10 */ /* 0x000fc8000ff3e0ff */
[----:B------:R-:W-:Y:S02]  /*00c0*/  ISETP.GT.U32.AND P0, PT, R23, 0xfff, PT ;  /* 0x00000fff1700780c */ /* 0x000fe40003f04070 */
[----:B------:R-:W-:-:S04]  /*00d0*/  IADD3.X R22, PT, PT, R3, -0x1, RZ, P1, !PT ;  /* 0xffffffff03167810 */ /* 0x000fc80000ffe4ff */
[----:B------:R-:W-:-:S13]  /*00e0*/  ISETP.GT.U32.AND.EX P0, PT, R22, RZ, PT, P0 ;  /* 0x000000ff1600720c */ /* 0x000fda0003f04100 */
[----:B---3--:R-:W-:Y:S05]  /*00f0*/  @P0 BRA `(.L_x_245) ;  /* 0x0000000c00840947 */ /* 0x008fea0003800000 */
[----:B------:R-:W0:Y:S01]  /*0100*/  S2R R0, SR_TID.X ;  /* 0x0000000000007919 */ /* 0x000e220000002100 */
[----:B------:R-:W-:Y:S01]  /*0110*/  VIADD R3, R2, -UR7 ;  /* 0x8000000702037c36 */ /* 0x000fe20008000000 */
[----:B------:R-:W-:Y:S01]  /*0120*/  BSSY.RECONVERGENT B1, `(.L_x_246) ;  /* 0x000000a000017945 */ /* 0x000fe20003800200 */
[----:B------:R-:W-:-:S03]  /*0130*/  IMAD.MOV.U32 R4, RZ, RZ, RZ ;  /* 0x000000ffff047224 */ /* 0x000fc600078e00ff */
[----:B0-----:R-:W-:Y:S01]  /*0140*/  ISETP.GE.AND P0, PT, R0, R3, PT ;  /* 0x000000030000720c */ /* 0x001fe20003f06270 */
[----:B------:R-:W-:-:S12]  /*0150*/  IMAD.MOV.U32 R6, RZ, RZ, R0 ;  /* 0x000000ffff067224 */ /* 0x000fd800078e0000 */
[----:B------:R-:W-:Y:S05]  /*0160*/  @P0 BRA `(.L_x_247) ;  /* 0x0000000000140947 */ /* 0x000fea0003800000 */
[----:B------:R-:W0:Y:S01]  /*0170*/  LDC.64 R4, c[0x0][0x380] ;  /* 0x0000e000ff047b82 */ /* 0x000e220000000a00 */
[----:B------:R-:W-:-:S04]  /*0180*/  VIADD R7, R0, UR7 ;  /* 0x0000000700077c36 */ /* 0x000fc80008000000 */
[----:B0-----:R-:W-:-:S06]  /*0190*/  IMAD.WIDE.U32 R4, R7, 0x4, R4 ;  /* 0x0000000407047825 */ /* 0x001fcc00078e0004 */
[----:B------:R0:W5:Y:S01]  /*01a0*/  LDG.E R4, desc[UR14][R4.64] ;  /* 0x0000000e04047981 */ /* 0x000162000c1e1900 */
[----:B------:R-:W-:-:S07]  /*01b0*/  VIADD R6, R0, 0x100 ;  /* 0x0000010000067836 */ /* 0x000fce0000000000 */
.L_x_247:
[----:B------:R-:W-:Y:S05]  /*01c0*/  BSYNC.RECONVERGENT B1 ;  /* 0x0000000000017941 */ /* 0x000fea0003800200 */
.L_x_246:
[----:B------:R-:W-:Y:S01]  /*01d0*/  ISETP.GE.AND P0, PT, R6, R3, PT ;  /* 0x000000030600720c */ /* 0x000fe20003f06270 */
[----:B------:R-:W-:-:S12]  /*01e0*/  BSSY.RECONVERGENT B1, `(.L_x_248) ;  /* 0x000006c000017945 */ /* 0x000fd80003800200 */
[----:B------:R-:W-:Y:S05]  /*01f0*/  @P0 BRA `(.L_x_249) ;  /* 0x0000000400a80947 */ /* 0x000fea0003800000 */
[----:B0-----:R-:W-:Y:S01]  /*0200*/  LOP3.LUT R5, RZ, R6, RZ, 0x33, !PT ;  /* 0x00000006ff057212 */ /* 0x001fe200078e33ff */
[----:B------:R-:W-:Y:S03]  /*0210*/  BSSY.RECONVERGENT B2, `(.L_x_250) ;  /* 0x0000030000027945 */ /* 0x000fe60003800200 */
[----:B------:R-:W-:-:S04]  /*0220*/  IADD3 R5, PT, PT, R2, -UR7, R5 ;  /* 0x8000000702057c10 */ /* 0x000fc8000fffe005 */
[C---:B------:R-:W-:Y:S02]  /*0230*/  ISETP.GE.U32.AND P1, PT, R5.reuse, 0xf00, PT ;  /* 0x00000f000500780c */ /* 0x040fe40003f26070 */
[----:B------:R-:W-:-:S04]  /*0240*/  LEA.HI R2, R5, 0x1, RZ, 0x18 ;  /* 0x0000000105027811 */ /* 0x000fc800078fc0ff */
[----:B------:R-:W-:-:S04]  /*0250*/  LOP3.LUT R21, R2, 0xf, RZ, 0xc0, !PT ;  /* 0x0000000f02157812 */ /* 0x000fc800078ec0ff */
[----:B------:R-:W-:-:S03]  /*0260*/  ISETP.NE.AND P0, PT, R21, RZ, PT ;  /* 0x000000ff1500720c */ /* 0x000fc60003f05270 */
[----:B------:R-:W-:Y:S10]  /*0270*/  @!P1 BRA `(.L_x_251) ;  /* 0x0000000000a49947 */ /* 0x000ff40003800000 */
[----:B------:R-:W0:Y:S01]  /*0280*/  LDCU.64 UR8, c[0x0][0x380] ;  /* 0x00007000ff0877ac */ /* 0x000e220008000a00 */
[----:B------:R-:W-:Y:S01]  /*0290*/  IMAD.WIDE.U32 R8, R6, 0x4, RZ ;  /* 0x0000000406087825 */ /* 0x000fe200078e00ff */
[----:B------:R-:W-:Y:S01]  /*02a0*/  LOP3.LUT R5, R2, 0x1fffff0, RZ, 0xc0, !PT ;  /* 0x01fffff002057812 */ /* 0x000fe200078ec0ff */
[----:B------:R-:W-:-:S04]  /*02b0*/  UIMAD.WIDE.U32 UR4, UR16, 0x4000, URZ ;  /* 0x00004000100478a5 */ /* 0x000fc8000f8e00ff */
[----:B------:R-:W-:Y:S02]  /*02c0*/  IMAD.MOV R5, RZ, RZ, -R5 ;  /* 0x000000ffff057224 */ /* 0x000fe400078e0a05 */
[----:B------:R-:W-:Y:S02]  /*02d0*/  LOP3.LUT R14, R8, UR4, RZ, 0xfc, !PT ;  /* 0x00000004080e7c12 */ /* 0x000fe4000f8efcff */
[----:B------:R-:W-:Y:S02]  /*02e0*/  LOP3.LUT R9, R9, UR5, RZ, 0xfc, !PT ;  /* 0x0000000509097c12 */ /* 0x000fe4000f8efcff */
[----:B0-----:R-:W-:-:S04]  /*02f0*/  IADD3 R14, P1, PT, R14, UR8, RZ ;  /* 0x000000080e0e7c10 */ /* 0x001fc8000ff3e0ff */
[----:B------:R-:W-:-:S04]  /*0300*/  IADD3 R14, P2, PT, R14, 0x2000, RZ ;  /* 0x000020000e0e7810 */ /* 0x000fc80007f5e0ff */
[----:B------:R-:W-:-:S09]  /*0310*/  IADD3.X R9, PT, PT, RZ, UR9, R9, P2, P1 ;  /* 0x00000009ff097c10 */ /* 0x000fd200097e2409 */
.L_x_252:
[----:B------:R-:W-:-:S05]  /*0320*/  IMAD.MOV.U32 R8, RZ, RZ, R14 ;  /* 0x000000ffff087224 */ /* 0x000fca00078e000e */
[----:B------:R-:W2:Y:S04]  /*0330*/  LDG.E R15, desc[UR14][R8.64+-0x2000] ;  /* 0xffe0000e080f7981 */ /* 0x000ea8000c1e1900 */
[----:B------:R-:W2:Y:S04]  /*0340*/  LDG.E R16, desc[UR14][R8.64+-0x1c00] ;  /* 0xffe4000e08107981 */ /* 0x000ea8000c1e1900 */
[----:B------:R-:W3:Y:S04]  /*0350*/  LDG.E R18, desc[UR14][R8.64+-0x1800] ;  /* 0xffe8000e08127981 */ /* 0x000ee8000c1e1900 */
[----:B------:R-:W3:Y:S04]  /*0360*/  LDG.E R17, desc[UR14][R8.64+-0x1400] ;  /* 0xffec000e08117981 */ /* 0x000ee8000c1e1900 */
[----:B------:R-:W4:Y:S04]  /*0370*/  LDG.E R20, desc[UR14][R8.64+-0x1000] ;  /* 0xfff0000e08147981 */ /* 0x000f28000c1e1900 */
        /* <DEDUP_REMOVED lines=10> */
[----:B------:R0:W4:Y:S01]  /*0420*/  LDG.E R7, desc[UR14][R8.64+0x1c00] ;  /* 0x001c000e08077981 */ /* 0x000122000c1e1900 */
[----:B------:R-:W-:-:S02]  /*0430*/  VIADD R5, R5, 0x10 ;  /* 0x0000001005057836 */ /* 0x000fc40000000000 */
[----:B------:R-:W-:-:S03]  /*0440*/  VIADD R6, R6, 0x1000 ;  /* 0x0000100006067836 */ /* 0x000fc60000000000 */
[----:B------:R-:W-:Y:S02]  /*0450*/  ISETP.NE.AND P1, PT, R5, RZ, PT ;  /* 0x000000ff0500720c */ /* 0x000fe40003f25270 */
[----:B--2--5:R-:W-:-:S04]  /*0460*/  VIMNMX3 R15, R4, R15, R16, PT ;  /* 0x0000000f040f720f */ /* 0x024fc80003800110 */
[----:B---3--:R-:W-:-:S04]  /*0470*/  VIMNMX3 R15, R15, R18, R17, PT ;  /* 0x000000120f0f720f */ /* 0x008fc80003800111 */
[----:B----4-:R-:W-:-:S04]  /*0480*/  VIMNMX3 R15, R15, R20, R19, PT ;  /* 0x000000140f0f720f */ /* 0x010fc80003800113 */
[----:B------:R-:W-:-:S04]  /*0490*/  VIMNMX3 R15, R15, R22, R23, PT ;  /* 0x000000160f0f720f */ /* 0x000fc80003800117 */
[----:B------:R-:W-:-:S04]  /*04a0*/  VIMNMX3 R15, R15, R24, R25, PT ;  /* 0x000000180f0f720f */ /* 0x000fc80003800119 */
[----:B------:R-:W-:Y:S02]  /*04b0*/  VIMNMX3 R11, R15, R14, R11, PT ;  /* 0x0000000e0f0b720f */ /* 0x000fe4000380010b */
[----:B------:R-:W-:-:S05]  /*04c0*/  IADD3 R14, P2, PT, R8, 0x4000, RZ ;  /* 0x00004000080e7810 */ /* 0x000fca0007f5e0ff */
[----:B0-----:R-:W-:Y:S01]  /*04d0*/  IMAD.X R9, RZ, RZ, R9, P2 ;  /* 0x000000ffff097224 */ /* 0x001fe200010e0609 */
[----:B------:R-:W-:-:S04]  /*04e0*/  VIMNMX3 R10, R11, R13, R10, PT ;  /* 0x0000000d0b0a720f */ /* 0x000fc8000380010a */
[----:B------:R-:W-:Y:S01]  /*04f0*/  VIMNMX3 R4, R10, R12, R7, PT ;  /* 0x0000000c0a04720f */ /* 0x000fe20003800107 */
[----:B------:R-:W-:Y:S06]  /*0500*/  @P1 BRA `(.L_x_252) ;  /* 0xfffffffc00841947 */ /* 0x000fec000383ffff */
.L_x_251:
[----:B------:R-:W-:Y:S05]  /*0510*/  BSYNC.RECONVERGENT B2 ;  /* 0x0000000000027941 */ /* 0x000fea0003800200 */
.L_x_250:
[----:B------:R-:W-:Y:S05]  /*0520*/  @!P0 BRA `(.L_x_249) ;  /* 0x0000000000dc8947 */ /* 0x000fea0003800000 */
[----:B------:R-:W-:Y:S01]  /*0530*/  ISETP.GE.U32.AND P0, PT, R21, 0x8, PT ;  /* 0x000000081500780c */ /* 0x000fe20003f06070 */
[----:B------:R-:W-:Y:S01]  /*0540*/  BSSY.RECONVERGENT B2, `(.L_x_253) ;  /* 0x0000016000027945 */ /* 0x000fe20003800200 */
[----:B------:R-:W-:-:S04]  /*0550*/  LOP3.LUT R16, R2, 0x7, RZ, 0xc0, !PT ;  /* 0x0000000702107812 */ /* 0x000fc800078ec0ff */
[----:B------:R-:W-:-:S07]  /*0560*/  ISETP.NE.AND P1, PT, R16, RZ, PT ;  /* 0x000000ff1000720c */ /* 0x000fce0003f25270 */
[----:B------:R-:W-:Y:S06]  /*0570*/  @!P0 BRA `(.L_x_254) ;  /* 0x0000000000488947 */ /* 0x000fec0003800000 */
[----:B------:R-:W0:Y:S01]  /*0580*/  LDCU.64 UR4, c[0x0][0x380] ;  /* 0x00007000ff0477ac */ /* 0x000e220008000a00 */
[----:B------:R-:W-:-:S04]  /*0590*/  IADD3 R5, P0, PT, R6, UR7, RZ ;  /* 0x0000000706057c10 */ /* 0x000fc8000ff1e0ff */
[----:B------:R-:W-:Y:S02]  /*05a0*/  LEA.HI.X.SX32 R10, R6, RZ, 0x1, P0 ;  /* 0x000000ff060a7211 */ /* 0x000fe400000f0eff */
[----:B0-----:R-:W-:-:S04]  /*05b0*/  LEA R8, P0, R5, UR4, 0x2 ;  /* 0x0000000405087c11 */ /* 0x001fc8000f8010ff */
[----:B------:R-:W-:-:S05]  /*05c0*/  LEA.HI.X R9, R5, UR5, R10, 0x2, P0 ;  /* 0x0000000505097c11 */ /* 0x000fca00080f140a */
[----:B------:R-:W2:Y:S04]  /*05d0*/  LDG.E R5, desc[UR14][R8.64] ;  /* 0x0000000e08057981 */ /* 0x000ea8000c1e1900 */
[----:B------:R-:W2:Y:S04]  /*05e0*/  LDG.E R7, desc[UR14][R8.64+0x400] ;  /* 0x0004000e08077981 */ /* 0x000ea8000c1e1900 */
[----:B------:R-:W3:Y:S04]  /*05f0*/  LDG.E R10, desc[UR14][R8.64+0x800] ;  /* 0x0008000e080a7981 */ /* 0x000ee8000c1e1900 */
[----:B------:R-:W3:Y:S04]  /*0600*/  LDG.E R11, desc[UR14][R8.64+0xc00] ;  /* 0x000c000e080b7981 */ /* 0x000ee8000c1e1900 */
[----:B------:R-:W4:Y:S04]  /*0610*/  LDG.E R12, desc[UR14][R8.64+0x1000] ;  /* 0x0010000e080c7981 */ /* 0x000f28000c1e1900 */
[----:B------:R-:W4:Y:S04]  /*0620*/  LDG.E R13, desc[UR14][R8.64+0x1400] ;  /* 0x0014000e080d7981 */ /* 0x000f28000c1e1900 */
[----:B------:R-:W4:Y:S04]  /*0630*/  LDG.E R14, desc[UR14][R8.64+0x1800] ;  /* 0x0018000e080e7981 */ /* 0x000f28000c1e1900 */
[----:B------:R-:W4:Y:S01]  /*0640*/  LDG.E R15, desc[UR14][R8.64+0x1c00] ;  /* 0x001c000e080f7981 */ /* 0x000f22000c1e1900 */
[----:B------:R-:W-:Y:S01]  /*0650*/  VIADD R6, R6, 0x800 ;  /* 0x0000080006067836 */ /* 0x000fe20000000000 */
[----:B--2--5:R-:W-:-:S04]  /*0660*/  VIMNMX3 R5, R4, R5, R7, PT ;  /* 0x000000050405720f */ /* 0x024fc80003800107 */
[----:B---3--:R-:W-:-:S04]  /*0670*/  VIMNMX3 R5, R5, R10, R11, PT ;  /* 0x0000000a0505720f */ /* 0x008fc8000380010b */
[----:B----4-:R-:W-:-:S04]  /*0680*/  VIMNMX3 R5, R5, R12, R13, PT ;  /* 0x0000000c0505720f */ /* 0x010fc8000380010d */
[----:B------:R-:W-:-:S07]  /*0690*/  VIMNMX3 R4, R5, R14, R15, PT ;  /* 0x0000000e0504720f */ /* 0x000fce000380010f */
.L_x_254:
[----:B------:R-:W-:Y:S05]  /*06a0*/  BSYNC.RECONVERGENT B2 ;  /* 0x0000000000027941 */ /* 0x000fea0003800200 */
.L_x_253:
        /* <DEDUP_REMOVED lines=14> */
[----:B------:R-:W3:Y:S01]  /*0790*/  LDG.E R10, desc[UR14][R8.64+0xc00] ;  /* 0x000c000e080a7981 */ /* 0x000ee2000c1e1900 */
[----:B------:R-:W-:Y:S01]  /*07a0*/  VIADD R6, R6, 0x400 ;  /* 0x0000040006067836 */ /* 0x000fe20000000000 */
[----:B--2--5:R-:W-:-:S04]  /*07b0*/  VIMNMX3 R4, R4, R5, R7, PT ;  /* 0x000000050404720f */ /* 0x024fc80003800107 */
[----:B---3--:R-:W-:-:S07]  /*07c0*/  VIMNMX3 R4, R4, R11, R10, PT ;  /* 0x0000000b0404720f */ /* 0x008fce000380010a */
.L_x_256:
[----:B------:R-:W-:Y:S05]  /*07d0*/  BSYNC.RECONVERGENT B2 ;  /* 0x0000000000027941 */ /* 0x000fea0003800200 */
.L_x_255:
[----:B------:R-:W-:Y:S05]  /*07e0*/  @!P1 BRA `(.L_x_249) ;  /* 0x00000000002c9947 */ /* 0x000fea0003800000 */
[----:B------:R-:W0:Y:S01]  /*07f0*/  LDC.64 R8, c[0x0][0x380] ;  /* 0x0000e000ff087b82 */ /* 0x000e220000000a00 */
[----:B------:R-:W-:Y:S02]  /*0800*/  IMAD.U32 R5, RZ, RZ, UR16 ;  /* 0x00000010ff057e24 */ /* 0x000fe4000f8e00ff */
[----:B------:R-:W-:Y:S02]  /*0810*/  IMAD.MOV R2, RZ, RZ, -R2 ;  /* 0x000000ffff027224 */ /* 0x000fe400078e0a02 */
[----:B0-----:R-:W-:-:S07]  /*0820*/  IMAD.WIDE.U32 R8, R5, 0x4000, R8 ;  /* 0x0000400005087825 */ /* 0x001fce00078e0008 */
.L_x_257:
[----:B------:R-:W-:-:S06]  /*0830*/  IMAD.WIDE R10, R6, 0x4, R8 ;  /* 0x00000004060a7825 */ /* 0x000fcc00078e0208 */
[----:B------:R-:W2:Y:S01]  /*0840*/  LDG.E R11, desc[UR14][R10.64] ;  /* 0x0000000e0a0b7981 */ /* 0x000ea2000c1e1900 */
[----:B------:R-:W-:Y:S02]  /*0850*/  VIADD R2, R2, 0x1 ;  /* 0x0000000102027836 */ /* 0x000fe40000000000 */
[----:B------:R-:W-:-:S03]  /*0860*/  VIADD R6, R6, 0x100 ;  /* 0x0000010006067836 */ /* 0x000fc60000000000 */
[----:B------:R-:W-:Y:S02]  /*0870*/  ISETP.NE.AND P0, PT, R2, RZ, PT ;  /* 0x000000ff0200720c */ /* 0x000fe40003f05270 */
[----:B--2--5:R-:W-:-:S11]  /*0880*/  VIMNMX R4, PT, PT, R11, R4, PT ;  /* 0x000000040b047248 */ /* 0x024fd60003fe0100 */
[----:B------:R-:W-:Y:S05]  /*0890*/  @P0 BRA `(.L_x_257) ;  /* 0xfffffffc00e40947 */ /* 0x000fea000383ffff */
.L_x_249:
[----:B------:R-:W-:Y:S05]  /*08a0*/  BSYNC.RECONVERGENT B1 ;  /* 0x0000000000017941 */ /* 0x000fea0003800200 */
.L_x_248:
        /* <DEDUP_REMOVED lines=10> */
[----:B------:R-:W1:Y:S06]  /*0950*/  SHFL.DOWN PT, R3, R2, 0x2, 0x1f ;  /* 0x08401f0002037f89 */ /* 0x000e6c00000e0000 */
[----:B------:R-:W2:Y:S01]  /*0960*/  @!P1 S2R R6, SR_CgaCtaId ;  /* 0x0000000000069919 */ /* 0x000ea20000008800 */
[----:B0-----:R-:W-:Y:S02]  /*0970*/  @!P1 MOV R5, 0x400 ;  /* 0x0000040000059802 */ /* 0x001fe40000000f00 */
[----:B------:R-:W-:-:S04]  /*0980*/  @!P1 SHF.R.U32.HI R4, RZ, 0x3, R0 ;  /* 0x00000003ff049819 */ /* 0x000fc80000011600 */
[----:B------:R-:W-:Y:S02]  /*0990*/  @!P1 LOP3.LUT R4, R4, 0x7c, RZ, 0xc0, !PT ;  /* 0x0000007c04049812 */ /* 0x000fe400078ec0ff */
[----:B-1----:R-:W-:Y:S02]  /*09a0*/  @!P0 VIMNMX R2, PT, PT, R2, R3, PT ;  /* 0x0000000302028248 */ /* 0x002fe40003fe0100 */
[----:B------:R-:W-:-:S03]  /*09b0*/  ISETP.GT.AND P0, PT, R8, 0x1b, PT ;  /* 0x0000001b0800780c */ /* 0x000fc60003f04270 */
[----:B------:R-:W0:Y:S01]  /*09c0*/  SHFL.DOWN PT, R3, R2, 0x4, 0x1f ;  /* 0x08801f0002037f89 */ /* 0x000e2200000e0000 */
[----:B--2---:R-:W-:-:S05]  /*09d0*/  @!P1 LEA R5, R6, R5, 0x18 ;  /* 0x0000000506059211 */ /* 0x004fca00078ec0ff */
        /* <DEDUP_REMOVED lines=24> */
.L_x_258:
[----:B------:R-:W1:Y:S01]  /*0b60*/  S2R R9, SR_LANEID ;  /* 0x0000000000097919 */ /* 0x000e620000000000 */
[----:B------:R-:W-:-:S05]  /*0b70*/  LOP3.LUT R2, R0, 0x3e0, RZ, 0xc0, !PT ;  /* 0x000003e000027812 */ /* 0x000fca00078ec0ff */
[----:B------:R-:W-:Y:S01]  /*0b80*/  VIADD R4, R2, 0x20 ;  /* 0x0000002002047836 */ /* 0x000fe20000000000 */
[----:B------:R-:W-:-:S04]  /*0b90*/  LOP3.LUT R2, RZ, R2, RZ, 0x33, !PT ;  /* 0x00000002ff027212 */ /* 0x000fc800078e33ff */
[----:B------:R-:W-:Y:S01]  /*0ba0*/  ISETP.GT.AND P0, PT, R4, R3, PT ;  /* 0x000000030400720c */ /* 0x000fe20003f04270 */
[----:B------:R-:W-:-:S05]  /*0bb0*/  IMAD.IADD R2, R3, 0x1, R2 ;  /* 0x0000000103027824 */ /* 0x000fca00078e0202 */
[----:B------:R-:W-:-:S05]  /*0bc0*/  SEL R2, R2, 0x1f, P0 ;  /* 0x0000001f02027807 */ /* 0x000fca0000000000 */
[----:B------:R-:W2:Y:S01]  /*0bd0*/  SHFL.DOWN PT, R4, R7, 0x1, R2 ;  /* 0x0820000007047989 */ /* 0x000ea200000e0002 */
[C---:B-1----:R-:W-:Y:S01]  /*0be0*/  ISETP.GE.AND P0, PT, R9.reuse, R2, PT ;  /* 0x000000020900720c */ /* 0x042fe20003f06270 */
[C---:B0-----:R-:W-:Y:S01]  /*0bf0*/  VIADD R5, R9.reuse, 0x2 ;  /* 0x0000000209057836 */ /* 0x041fe20000000000 */
[----:B------:R-:W-:-:S11]  /*0c00*/  ISETP.NE.AND P1, PT, R9, RZ, PT ;  /* 0x000000ff0900720c */ /* 0x000fd60003f25270 */
[----:B--2---:R-:W-:Y:S02]  /*0c10*/  @!P0 VIMNMX R7, PT, PT, R4, R7, PT ;  /* 0x0000000704078248 */ /* 0x004fe40003fe0100 */
[----:B------:R-:W0:Y:S01]  /*0c20*/  @!P1 S2R R11, SR_CgaCtaId ;  /* 0x00000000000b9919 */ /* 0x000e220000008800 */
[----:B------:R-:W-:Y:S01]  /*0c30*/  ISETP.GT.AND P0, PT, R5, R2, PT ;  /* 0x000000020500720c */ /* 0x000fe20003f04270 */
[----:B------:R-:W-:Y:S01]  /*0c40*/  VIADD R5, R9, 0x4 ;  /* 0x0000000409057836 */ /* 0x000fe20000000000 */
[----:B------:R-:W-:Y:S01]  /*0c50*/  @!P1 MOV R6, 0x400 ;  /* 0x0000040000069802 */ /* 0x000fe20000000f00 */
[----:B------:R-:W1:Y:S10]  /*0c60*/  SHFL.DOWN PT, R4, R7, 0x2, R2 ;  /* 0x0840000007047989 */ /* 0x000e7400000e0002 */
        /* <DEDUP_REMOVED lines=28> */
[----:B------:R-:W0:Y:S04]  /*0e30*/  LDS R0, [UR4+0xc] ;  /* 0x00000c04ff007984 */ /* 0x000e280008000800 */
[----:B------:R-:W2:Y:S04]  /*0e40*/  LDS.128 R8, [UR4+0x10] ;  /* 0x00001004ff087984 */ /* 0x000ea80008000c00 */
[----:B-1----:R-:W1:Y:S01]  /*0e50*/  LDS.64 R6, [UR4+0x20] ;  /* 0x00002004ff067984 */ /* 0x002e620008000a00 */
[----:B0-----:R-:W-:Y:S02]  /*0e60*/  @P2 VIMNMX R5, PT, PT, R5, R0, PT ;  /* 0x0000000005052248 */ /* 0x001fe40003fe0100 */
[----:B------:R-:W-:-:S02]  /*0e70*/  ISETP.GT.AND P2, PT, R3, 0xa0, PT ;  /* 0x000000a00300780c */ /* 0x000fc40003f44270 */
[----:B--2---:R-:W-:Y:S02]  /*0e80*/  @P4 VIMNMX R5, PT, PT, R5, R8, PT ;  /* 0x0000000805054248 */ /* 0x004fe40003fe0100 */
[----:B------:R-:W-:Y:S02]  /*0e90*/  ISETP.GT.AND P4, PT, R3, 0xc0, PT ;  /* 0x000000c00300780c */ /* 0x000fe40003f84270 */
[----:B------:R-:W-:Y:S02]  /*0ea0*/  @P3 VIMNMX R5, PT, PT, R5, R9, PT ;  /* 0x0000000905053248 */ /* 0x000fe40003fe0100 */
[----:B------:R-:W-:Y:S02]  /*0eb0*/  ISETP.GT.AND P3, PT, R3, 0xe0, PT ;  /* 0x000000e00300780c */ /* 0x000fe40003f64270 */
[----:B------:R-:W-:-:S04]  /*0ec0*/  @P1 VIMNMX R5, PT, PT, R5, R10, PT ;  /* 0x0000000a05051248 */ /* 0x000fc80003fe0100 */
[----:B------:R-:W-:-:S04]  /*0ed0*/  @P2 VIMNMX R5, PT, PT, R5, R11, PT ;  /* 0x0000000b05052248 */ /* 0x000fc80003fe0100 */
[----:B-1----:R-:W-:-:S04]  /*0ee0*/  @P4 VIMNMX R5, PT, PT, R5, R6, PT ;  /* 0x0000000605054248 */ /* 0x002fc80003fe0100 */
[----:B------:R-:W-:Y:S01]  /*0ef0*/  @P3 VIMNMX R5, PT, PT, R5, R7, PT ;  /* 0x0000000705053248 */ /* 0x000fe20003fe0100 */
[----:B------:R-:W-:Y:S06]  /*0f00*/  BRA `(.L_x_259) ;  /* 0x0000001000287947 */ /* 0x000fec0003800000 */
.L_x_245:
[----:B------:R-:W0:Y:S01]  /*0f10*/  S2R R0, SR_TID.X ;  /* 0x0000000000007919 */ /* 0x000e220000002100 */
[----:B------:R-:W1:Y:S01]  /*0f20*/  LDC.64 R4, c[0x0][0x380] ;  /* 0x0000e000ff047b82 */ /* 0x000e620000000a00 */
[----:B0-----:R-:W-:-:S04]  /*0f30*/  VIADD R7, R0, UR7 ;  /* 0x0000000700077c36 */ /* 0x001fc80008000000 */
[----:B-1----:R-:W-:-:S05]  /*0f40*/  IMAD.WIDE.U32 R4, R7, 0x4, R4 ;  /* 0x0000000407047825 */ /* 0x002fca00078e0004 */
[----:B------:R-:W2:Y:S04]  /*0f50*/  LDG.E R6, desc[UR14][R4.64] ;  /* 0x0000000e04067981 */ /* 0x000ea8000c1e1900 */
[----:B------:R-:W2:Y:S04]  /*0f60*/  LDG.E R7, desc[UR14][R4.64+0x400] ;  /* 0x0004000e04077981 */ /* 0x000ea8000c1e1900 */
[----:B------:R-:W2:Y:S04]  /*0f70*/  LDG.E R8, desc[UR14][R4.64+0x800] ;  /* 0x0008000e04087981 */ /* 0x000ea8000c1e1900 */
[----:B------:R-:W3:Y:S04]  /*0f80*/  LDG.E R9, desc[UR14][R4.64+0xc00] ;  /* 0x000c000e04097981 */ /* 0x000ee8000c1e1900 */
[----:B------:R-:W3:Y:S04]  /*0f90*/  LDG.E R10, desc[UR14][R4.64+0x1000] ;  /* 0x0010000e040a7981 */ /* 0x000ee8000c1e1900 */
[----:B------:R-:W3:Y:S04]  /*0fa0*/  LDG.E R11, desc[UR14][R4.64+0x1400] ;  /* 0x0014000e040b7981 */ /* 0x000ee8000c1e1900 */
[----:B------:R-:W4:Y:S04]  /*0fb0*/  LDG.E R12, desc[UR14][R4.64+0x1800] ;  /* 0x0018000e040c7981 */ /* 0x000f28000c1e1900 */
[----:B------:R-:W4:Y:S04]  /*0fc0*/  LDG.E R13, desc[UR14][R4.64+0x1c00] ;  /* 0x001c000e040d7981 */ /* 0x000f28000c1e1900 */
[----:B------:R-:W4:Y:S04]  /*0fd0*/  LDG.E R14, desc[UR14][R4.64+0x2000] ;  /* 0x0020000e040e7981 */ /* 0x000f28000c1e1900 */
[----:B------:R-:W5:Y:S04]  /*0fe0*/  LDG.E R15, desc[UR14][R4.64+0x2400] ;  /* 0x0024000e040f7981 */ /* 0x000f68000c1e1900 */
[----:B------:R-:W5:Y:S04]  /*0ff0*/  LDG.E R16, desc[UR14][R4.64+0x2800] ;  /* 0x0028000e04107981 */ /* 0x000f68000c1e1900 */
[----:B------:R-:W5:Y:S04]  /*1000*/  LDG.E R17, desc[UR14][R4.64+0x2c00] ;  /* 0x002c000e04117981 */ /* 0x000f68000c1e1900 */
[----:B------:R-:W5:Y:S04]  /*1010*/  LDG.E R18, desc[UR14][R4.64+0x3000] ;  /* 0x0030000e04127981 */ /* 0x000f68000c1e1900 */
[----:B------:R-:W5:Y:S04]  /*1020*/  LDG.E R19, desc[UR14][R4.64+0x3400] ;  /* 0x0034000e04137981 */ /* 0x000f68000c1e1900 */
[----:B------:R-:W5:Y:S04]  /*1030*/  LDG.E R20, desc[UR14][R4.64+0x3800] ;  /* 0x0038000e04147981 */ /* 0x000f68000c1e1900 */
[----:B------:R-:W5:Y:S01]  /*1040*/  LDG.E R21, desc[UR14][R4.64+0x3c00] ;  /* 0x003c000e04157981 */ /* 0x000f62000c1e1900 */
[----:B------:R-:W-:-:S04]  /*1050*/  ISETP.GE.U32.AND P0, PT, R23, UR5, PT ;  /* 0x0000000517007c0c */ /* 0x000fc8000bf06070 */
[----:B------:R-:W-:Y:S02]  /*1060*/  ISETP.GE.U32.AND.EX P0, PT, R22, UR4, PT, P0 ;  /* 0x0000000416007c0c */ /* 0x000fe4000bf06100 */
[----:B--2---:R-:W-:Y:S02]  /*1070*/  VIMNMX3 R6, R6, R7, R8, PT ;  /* 0x000000070606720f */ /* 0x004fe40003800108 */
[----:B---3--:R-:W-:Y:S02]  /*1080*/  VIMNMX3 R9, R9, R10, R11, PT ;  /* 0x0000000a0909720f */ /* 0x008fe4000380010b */
[----:B----4-:R-:W-:-:S04]  /*1090*/  VIMNMX3 R12, R12, R13, R14, PT ;  /* 0x0000000d0c0c720f */ /* 0x010fc8000380010e */
[----:B------:R-:W-:Y:S02]  /*10a0*/  VIMNMX3 R6, R6, R9, R12, PT ;  /* 0x000000090606720f */ /* 0x000fe4000380010c */
[----:B-----5:R-:W-:Y:S02]  /*10b0*/  VIMNMX3 R16, R15, R16, R17, PT ;  /* 0x000000100f10720f */ /* 0x020fe40003800111 */
[----:B------:R-:W-:-:S04]  /*10c0*/  VIMNMX3 R18, R18, R19, R20, PT ;  /* 0x000000131212720f */ /* 0x000fc80003800114 */
[----:B------:R-:W-:-:S04]  /*10d0*/  VIMNMX3 R21, R16, R18, R21, PT ;  /* 0x000000121015720f */ /* 0x000fc80003800115 */
[----:B------:R-:W-:Y:S01]  /*10e0*/  VIMNMX R8, PT, PT, R6, R21, PT ;  /* 0x0000001506087248 */ /* 0x000fe20003fe0100 */
[----:B------:R-:W-:Y:S06]  /*10f0*/  @!P0 BRA `(.L_x_260) ;  /* 0x0000000c00108947 */ /* 0x000fec0003800000 */
[----:B------:R-:W-:Y:S01]  /*1100*/  UIADD3 UR8, UP0, UPT, UR5, UR7, URZ ;  /* 0x0000000705087290 */ /* 0x000fe2000ff1e0ff */
[----:B------:R-:W-:Y:S01]  /*1110*/  IADD3 R25, P2, PT, R2, -0x1000, RZ ;  /* 0xfffff00002197810 */ /* 0x000fe20007f5e0ff */
[----:B------:R-:W0:Y:S01]  /*1120*/  LDCU.64 UR12, c[0x0][0x380] ;  /* 0x00007000ff0c77ac */ /* 0x000e220008000a00 */
[----:B------:R-:W-:Y:S02]  /*1130*/  LOP3.LUT R5, RZ, R0, RZ, 0x33, !PT ;  /* 0x00000000ff057212 */ /* 0x000fe400078e33ff */
[----:B------:R-:W-:Y:S01]  /*1140*/  IADD3.X R10, PT, PT, R3, -0x1, RZ, P2, !PT ;  /* 0xffffffff030a7810 */ /* 0x000fe200017fe4ff */
[----:B------:R-:W-:Y:S01]  /*1150*/  UIADD3.X UR9, UPT, UPT, URZ, UR4, URZ, UP0, !UPT ;  /* 0x00000004ff097290 */ /* 0x000fe200087fe4ff */
[----:B------:R-:W-:Y:S01]  /*1160*/  ISETP.LT.U32.AND P0, PT, R25, UR8, PT ;  /* 0x0000000819007c0c */ /* 0x000fe2000bf01070 */
[----:B------:R-:W-:Y:S01]  /*1170*/  UMOV UR6, UR5 ;  /* 0x0000000500067c82 */ /* 0x000fe20008000000 */
[----:B------:R-:W-:Y:S01]  /*1180*/  IADD3 R9, P1, PT, R0, UR8, RZ ;  /* 0x0000000800097c10 */ /* 0x000fe2000ff3e0ff */
[----:B------:R-:W-:Y:S01]  /*1190*/  UMOV UR4, URZ ;  /* 0x000000ff00047c82 */ /* 0x000fe20008000000 */
[----:B------:R-:W-:Y:S01]  /*11a0*/  IADD3 R5, PT, PT, R2, -UR5, R5 ;  /* 0x8000000502057c10 */ /* 0x000fe2000fffe005 */
[----:B------:R-:W-:Y:S01]  /*11b0*/  IMAD.U32 R7, RZ, RZ, UR9 ;  /* 0x00000009ff077e24 */ /* 0x000fe2000f8e00ff */
[----:B------:R-:W-:Y:S01]  /*11c0*/  UMOV UR10, UR8 ;  /* 0x00000008000a7c82 */ /* 0x000fe20008000000 */
[----:B------:R-:W-:-:S03]  /*11d0*/  IMAD.X R4, RZ, RZ, UR9, P1 ;  /* 0x00000009ff047e24 */ /* 0x000fc600088e06ff */
[----:B------:R-:W-:Y:S01]  /*11e0*/  ISETP.GT.U32.AND.EX P0, PT, R7, R10, PT, P0 ;  /* 0x0000000a0700720c */ /* 0x000fe20003f04100 */
[----:B------:R-:W-:Y:S01]  /*11f0*/  VIADD R7, R5, -UR7 ;  /* 0x8000000705077c36 */ /* 0x000fe20008000000 */
[----:B------:R-:W-:Y:S01]  /*1200*/  UMOV UR7, UR9 ;  /* 0x0000000900077c82 */ /* 0x000fe20008000000 */
[----:B0-----:R-:W-:-:S04]  /*1210*/  LEA R6, P2, R9, UR12, 0x2 ;  /* 0x0000000c09067c11 */ /* 0x001fc8000f8410ff */
[----:B------:R-:W-:Y:S02]  /*1220*/  IADD3 R6, P1, PT, R6, 0x2000, RZ ;  /* 0x0000200006067810 */ /* 0x000fe40007f3e0ff */
[----:B------:R-:W-:-:S05]  /*1230*/  LEA.HI.X R9, R9, UR13, R4, 0x2, P2 ;  /* 0x0000000d09097c11 */ /* 0x000fca00090f1404 */
[----:B------:R-:W-:Y:S01]  /*1240*/  IMAD.X R9, RZ, RZ, R9, P1 ;  /* 0x000000ffff097224 */ /* 0x000fe200008e0609 */
[----:B------:R-:W-:Y:S06]  /*1250*/  @P0 BRA `(.L_x_261) ;  /* 0x0000000000e00947 */ /* 0x000fec0003800000 */
[----:B------:R-:W0:Y:S01]  /*1260*/  LDC.64 R2, c[0x0][0x3b8] ;  /* 0x0000ee00ff027b82 */ /* 0x000e220000000a00 */
[----:B------:R-:W1:Y:S01]  /*1270*/  LDCU.64 UR12, c[0x0][0x380] ;  /* 0x00007000ff0c77ac */ /* 0x000e620008000a00 */
[----:B------:R-:W-:Y:S01]  /*1280*/  NOP ;  /* 0x0000000000007918 */ /* 0x000fe20000000000 */
.L_x_262:
[----:B------:R-:W-:-:S05]  /*1290*/  IADD3 R5, P0, PT, R0, UR8, RZ ;  /* 0x0000000800057c10 */ /* 0x000fca000ff1e0ff */
[----:B------:R-:W-:Y:S01]  /*12a0*/  IMAD.X R12, RZ, RZ, UR9, P0 ;  /* 0x00000009ff0c7e24 */ /* 0x000fe200080e06ff */
[----:B-1----:R-:W-:-:S04]  /*12b0*/  LEA R4, P0, R5, UR12, 0x2 ;  /* 0x0000000c05047c11 */ /* 0x002fc8000f8010ff */
[----:B------:R-:W-:-:S05]  /*12c0*/  LEA.HI.X R5, R5, UR13, R12, 0x2, P0 ;  /* 0x0000000d05057c11 */ /* 0x000fca00080f140c */
        /* <DEDUP_REMOVED lines=16> */
[----:B------:R-:W-:-:S02]  /*13d0*/  USHF.R.S32.HI UR11, URZ, 0x1f, UR5 ;  /* 0x0000001fff0b7899 */ /* 0x000fc40008011405 */
[----:B------:R-:W-:-:S04]  /*13e0*/  UIADD3 UR6, UP0, UPT, UR5, UR10, URZ ;  /* 0x0000000a05067290 */ /* 0x000fc8000ff1e0ff */
[----:B------:R-:W-:Y:S01]  /*13f0*/  UIADD3.X UR7, UPT, UPT, UR11, UR7, URZ, UP0, !UPT ;  /* 0x000000070b077290 */ /* 0x000fe200087fe4ff */
[----:B--2---:R-:W-:Y:S02]  /*1400*/  VIMNMX3 R8, R8, R27, R26, PT ;  /* 0x0000001b0808720f */ /* 0x004fe4000380011a */
[----:B0-----:R-:W-:-:S04]  /*1410*/  IADD3 R26, P1, PT, R2, -UR8, RZ ;  /* 0x80000008021a7c10 */ /* 0x001fc8000ff3e0ff */
[----:B------:R-:W-:Y:S02]  /*1420*/  ISETP.GE.U32.AND P0, PT, R26, UR5, PT ;  /* 0x000000051a007c0c */ /* 0x000fe4000bf06070 */
[----:B---3--:R-:W-:Y:S02]  /*1430*/  VIMNMX3 R11, R11, R12, R13, PT ;  /* 0x0000000c0b0b720f */ /* 0x008fe4000380010d */
[----:B------:R-:W-:-:S04]  /*1440*/  IADD3.X R12, PT, PT, R3, ~UR9, RZ, P1, !PT ;  /* 0x80000009030c7c10 */ /* 0x000fc80008ffe4ff */
[----:B------:R-:W-:Y:S02]  /*1450*/  ISETP.GE.U32.AND.EX P0, PT, R12, UR11, PT, P0 ;  /* 0x0000000b0c007c0c */ /* 0x000fe4000bf06100 */
        /* <DEDUP_REMOVED lines=8> */
[----:B------:R-:W-:Y:S02]  /*14e0*/  UIADD3 UR8, UP0, UPT, UR5, UR8, URZ ;  /* 0x0000000805087290 */ /* 0x000fe4000ff1e0ff */
[----:B------:R-:W-:Y:S01]  /*14f0*/  IMAD.U32 R11, RZ, RZ, UR5 ;  /* 0x00000005ff0b7e24 */ /* 0x000fe2000f8e00ff */
[----:B------:R-:W-:Y:S01]  /*1500*/  UIADD3 UR4, UPT, UPT, UR4, 0x1, URZ ;  /* 0x0000000104047890 */ /* 0x000fe2000fffe0ff */
[----:B------:R-:W-:Y:S01]  /*1510*/  IMAD.MOV.U32 R4, RZ, RZ, R6 ;  /* 0x000000ffff047224 */ /* 0x000fe200078e0006 */
[----:B------:R-:W-:Y:S01]  /*1520*/  UIADD3.X UR9, UPT, UPT, UR11, UR9, URZ, UP0, !UPT ;  /* 0x000000090b097290 */ /* 0x000fe200087fe4ff */
[----:B------:R-:W-:Y:S01]  /*1530*/  IMAD.MOV.U32 R5, RZ, RZ, R9 ;  /* 0x000000ffff057224 */ /* 0x000fe200078e0009 */
[----:B------:R-:W-:Y:S01]  /*1540*/  ISETP.LT.U32.AND P0, PT, R25, UR8, PT ;  /* 0x0000000819007c0c */ /* 0x000fe2000bf01070 */
[----:B------:R-:W-:Y:S01]  /*1550*/  VIADD R7, R7, -UR5 ;  /* 0x8000000507077c36 */ /* 0x000fe20008000000 */
[----:B------:R-:W-:Y:S01]  /*1560*/  UMOV UR10, UR6 ;  /* 0x00000006000a7c82 */ /* 0x000fe20008000000 */
[----:B------:R-:W-:-:S04]  /*1570*/  IMAD.WIDE R4, R11, 0x4, R4 ;  /* 0x000000040b047825 */ /* 0x000fc800078e0204 */
[----:B------:R-:W-:Y:S02]  /*1580*/  IMAD.U32 R13, RZ, RZ, UR9 ;  /* 0x00000009ff0d7e24 */ /* 0x000fe4000f8e00ff */
[----:B------:R-:W-:Y:S02]  /*1590*/  IMAD.MOV.U32 R6, RZ, RZ, R4 ;  /* 0x000000ffff067224 */ /* 0x000fe400078e0004 */
[----:B------:R-:W-:Y:S01]  /*15a0*/  IMAD.MOV.U32 R9, RZ, RZ, R5 ;  /* 0x000000ffff097224 */ /* 0x000fe200078e0005 */
[----:B------:R-:W-:-:S13]  /*15b0*/  ISETP.GT.U32.AND.EX P0, PT, R13, R10, PT, P0 ;  /* 0x0000000a0d00720c */ /* 0x000fda0003f04100 */
[----:B------:R-:W-:Y:S05]  /*15c0*/  @!P0 BRA `(.L_x_262) ;  /* 0xfffffffc00308947 */ /* 0x000fea000383ffff */
[----:B------:R-:W-:-:S05]  /*15d0*/  UMOV UR6, UR5 ;  /* 0x0000000500067c82 */ /* 0x000fca0008000000 */
.L_x_261:
[C---:B------:R-:W-:Y:S01]  /*15e0*/  VIADD R5, R2.reuse, -UR8 ;  /* 0x8000000802057c36 */ /* 0x040fe20008000000 */
[----:B------:R-:W-:Y:S01]  /*15f0*/  ISETP.LE.U32.AND P1, PT, R2, UR8, PT ;  /* 0x0000000802007c0c */ /* 0x000fe2000bf23070 */
[----:B------:R-:W-:Y:S01]  /*1600*/  IMAD.U32 R4, RZ, RZ, UR9 ;  /* 0x00000009ff047e24 */ /* 0x000fe2000f8e00ff */
[----:B------:R-:W-:Y:S02]  /*1610*/  BSSY.RECONVERGENT B1, `(.L_x_260) ;  /* 0x0000072000017945 */ /* 0x000fe40003800200 */
[----:B------:R-:W-:-:S04]  /*1620*/  ISETP.GE.AND P0, PT, R0, R5, PT ;  /* 0x000000050000720c */ /* 0x000fc80003f06270 */
[----:B------:R-:W-:-:S13]  /*1630*/  ISETP.GE.U32.OR.EX P0, PT, R4, R3, P0, P1 ;  /* 0x000000030400720c */ /* 0x000fda0000706510 */
[----:B------:R-:W-:Y:S05]  /*1640*/  @P0 BRA `(.L_x_263) ;  /* 0x0000000400b80947 */ /* 0x000fea0003800000 */
[----:B------:R-:W0:Y:S01]  /*1650*/  LDC R4, c[0x0][0x3c0] ;  /* 0x0000f000ff047b82 */ /* 0x000e220000000800 */
[----:B------:R-:W-:Y:S01]  /*1660*/  USHF.L.U32 UR5, UR16, 0xc, URZ ;  /* 0x0000000c10057899 */ /* 0x000fe200080006ff */
[----:B------:R-:W-:Y:S01]  /*1670*/  LOP3.LUT R3, RZ, R0, RZ, 0x33, !PT ;  /* 0x00000000ff037212 */ /* 0x000fe200078e33ff */
[----:B------:R-:W-:Y:S02]  /*1680*/  BSSY.RECONVERGENT B2, `(.L_x_264) ;  /* 0x000002f000027945 */ /* 0x000fe40003800200 */
[----:B------:R-:W-:-:S06]  /*1690*/  UIADD3 UR5, UPT, UPT, UR5, UR6, URZ ;  /* 0x0000000605057290 */ /* 0x000fcc000fffe0ff */
[----:B------:R-:W-:Y:S01]  /*16a0*/  IADD3 R2, PT, PT, R2, -UR5, R3 ;  /* 0x8000000502027c10 */ /* 0x000fe2000fffe003 */
[----:B0-----:R-:W-:Y:S02]  /*16b0*/  IMAD R3, R4, UR4, RZ ;  /* 0x0000000404037c24 */ /* 0x001fe4000f8e02ff */
[----:B------:R-:W-:Y:S02]  /*16c0*/  IMAD.MOV.U32 R4, RZ, RZ, R0 ;  /* 0x000000ffff047224 */ /* 0x000fe400078e0000 */
[----:B------:R-:W-:-:S05]  /*16d0*/  IMAD R2, R3, -0x1000, R2 ;  /* 0xfffff00003027824 */ /* 0x000fca00078e0202 */
[C---:B------:R-:W-:Y:S02]  /*16e0*/  ISETP.GE.U32.AND P0, PT, R2.reuse, 0xf00, PT ;  /* 0x00000f000200780c */ /* 0x040fe40003f06070 */
[----:B------:R-:W-:-:S04]  /*16f0*/  LEA.HI R20, R2, 0x1, RZ, 0x18 ;  /* 0x0000000102147811 */ /* 0x000fc800078fc0ff */
[----:B------:R-:W-:-:S04]  /*1700*/  LOP3.LUT R21, R20, 0xf, RZ, 0xc0, !PT ;  /* 0x0000000f14157812 */ /* 0x000fc800078ec0ff */
[----:B------:R-:W-:-:S03]  /*1710*/  ISETP.NE.AND P1, PT, R21, RZ, PT ;  /* 0x000000ff1500720c */ /* 0x000fc60003f25270 */
[----:B------:R-:W-:Y:S10]  /*1720*/  @!P0 BRA `(.L_x_265) ;  /* 0x0000000000908947 */ /* 0x000ff40003800000 */
[----:B------:R-:W-:Y:S01]  /*1730*/  LEA.HI R2, R7, 0x1, RZ, 0x18 ;  /* 0x0000000107027811 */ /* 0x000fe200078fc0ff */
[----:B------:R-:W-:-:S03]  /*1740*/  IMAD.MOV.U32 R4, RZ, RZ, R0 ;  /* 0x000000ffff047224 */ /* 0x000fc600078e0000 */
[----:B------:R-:W-:-:S05]  /*1750*/  LOP3.LUT R2, R2, 0x1fffff0, RZ, 0xc0, !PT ;  /* 0x01fffff002027812 */ /* 0x000fca00078ec0ff */
[----:B------:R-:W-:-:S07]  /*1760*/  IMAD.MOV R5, RZ, RZ, -R2 ;  /* 0x000000ffff057224 */ /* 0x000fce00078e0a02 */
.L_x_266:
[----:B------:R-:W-:Y:S02]  /*1770*/  IMAD.MOV.U32 R2, RZ, RZ, R6 ;  /* 0x000000ffff027224 */ /* 0x000fe400078e0006 */
[----:B------:R-:W-:-:S05]  /*1780*/  IMAD.MOV.U32 R3, RZ, RZ, R9 ;  /* 0x000000ffff037224 */ /* 0x000fca00078e0009 */
[----:B------:R-:W2:Y:S04]  /*1790*/  LDG.E R15, desc[UR14][R2.64+-0x2000] ;  /* 0xffe0000e020f7981 */ /* 0x000ea8000c1e1900 */
[----:B------:R-:W2:Y:S04]  /*17a0*/  LDG.E R14, desc[UR14][R2.64+-0x1c00] ;  /* 0xffe4000e020e7981 */ /* 0x000ea8000c1e1900 */
[----:B------:R-:W3:Y:S04]  /*17b0*/  LDG.E R17, desc[UR14][R2.64+-0x1800] ;  /* 0xffe8000e02117981 */ /* 0x000ee8000c1e1900 */
[----:B------:R-:W3:Y:S04]  /*17c0*/  LDG.E R16, desc[UR14][R2.64+-0x1400] ;  /* 0xffec000e02107981 */ /* 0x000ee8000c1e1900 */
        /* <DEDUP_REMOVED lines=12> */
[----:B------:R-:W-:-:S02]  /*1890*/  VIADD R5, R5, 0x10 ;  /* 0x0000001005057836 */ /* 0x000fc40000000000 */
[----:B------:R-:W-:-:S03]  /*18a0*/  VIADD R4, R4, 0x1000 ;  /* 0x0000100004047836 */ /* 0x000fc60000000000 */
[----:B------:R-:W-:Y:S02]  /*18b0*/  ISETP.NE.AND P0, PT, R5, RZ, PT ;  /* 0x000000ff0500720c */ /* 0x000fe40003f05270 */
[----:B--2---:R-:W-:-:S04]  /*18c0*/  VIMNMX3 R14, R8, R15, R14, PT ;  /* 0x0000000f080e720f */ /* 0x004fc8000380010e */
[----:B---3--:R-:W-:-:S04]  /*18d0*/  VIMNMX3 R14, R14, R17, R16, PT ;  /* 0x000000110e0e720f */ /* 0x008fc80003800110 */
[----:B----4-:R-:W-:-:S04]  /*18e0*/  VIMNMX3 R14, R14, R19, R18, PT ;  /* 0x000000130e0e720f */ /* 0x010fc80003800112 */
[----:B-----5:R-:W-:-:S04]  /*18f0*/  VIMNMX3 R14, R14, R23, R22, PT ;  /* 0x000000170e0e720f */ /* 0x020fc80003800116 */
[----:B------:R-:W-:-:S04]  /*1900*/  VIMNMX3 R14, R14, R25, R24, PT ;  /* 0x000000190e0e720f */ /* 0x000fc80003800118 */
[----:B------:R-:W-:Y:S02]  /*1910*/  VIMNMX3 R13, R14, R13, R6, PT ;  /* 0x0000000d0e0d720f */ /* 0x000fe40003800106 */
[----:B------:R-:W-:Y:S02]  /*1920*/  IADD3 R6, P2, PT, R2, 0x4000, RZ ;  /* 0x0000400002067810 */ /* 0x000fe40007f5e0ff */
[----:B------:R-:W-:-:S03]  /*1930*/  VIMNMX3 R12, R13, R9, R12, PT ;  /* 0x000000090d0c720f */ /* 0x000fc6000380010c */
[----:B------:R-:W-:Y:S01]  /*1940*/  IMAD.X R9, RZ, RZ, R3, P2 ;  /* 0x000000ffff097224 */ /* 0x000fe200010e0603 */
[----:B------:R-:W-:Y:S01]  /*1950*/  VIMNMX3 R8, R12, R10, R11, PT ;  /* 0x0000000a0c08720f */ /* 0x000fe2000380010b */
[----:B------:R-:W-:Y:S06]  /*1960*/  @P0 BRA `(.L_x_266) ;  /* 0xfffffffc00800947 */ /* 0x000fec000383ffff */
.L_x_265:
[----:B------:R-:W-:Y:S05]  /*1970*/  BSYNC.RECONVERGENT B2 ;  /* 0x0000000000027941 */ /* 0x000fea0003800200 */
.L_x_264:
[----:B------:R-:W-:Y:S05]  /*1980*/  @!P1 BRA `(.L_x_263) ;  /* 0x0000000000e89947 */ /* 0x000fea0003800000 */
[----:B------:R-:W-:Y:S01]  /*1990*/  ISETP.GE.U32.AND P0, PT, R21, 0x8, PT ;  /* 0x000000081500780c */ /* 0x000fe20003f06070 */
[----:B------:R-:W-:Y:S01]  /*19a0*/  BSSY.RECONVERGENT B2, `(.L_x_267) ;  /* 0x0000015000027945 */ /* 0x000fe20003800200 */
[----:B------:R-:W-:-:S04]  /*19b0*/  LOP3.LUT R15, R20, 0x7, RZ, 0xc0, !PT ;  /* 0x00000007140f7812 */ /* 0x000fc800078ec0ff */
[----:B------:R-:W-:-:S07]  /*19c0*/  ISETP.NE.AND P1, PT, R15, RZ, PT ;  /* 0x000000ff0f00720c */ /* 0x000fce0003f25270 */
[----:B------:R-:W-:Y:S06]  /*19d0*/  @!P0 BRA `(.L_x_268) ;  /* 0x0000000000448947 */ /* 0x000fec0003800000 */
[----:B------:R-:W-:-:S05]  /*19e0*/  IADD3 R3, P0, PT, R4, UR8, RZ ;  /* 0x0000000804037c10 */ /* 0x000fca000ff1e0ff */
[----:B------:R-:W-:Y:S01]  /*19f0*/  IMAD.X R6, RZ, RZ, UR9, P0 ;  /* 0x00000009ff067e24 */ /* 0x000fe200080e06ff */
[----:B------:R-:W-:-:S04]  /*1a00*/  LEA R2, P0, R3, UR12, 0x2 ;  /* 0x0000000c03027c11 */ /* 0x000fc8000f8010ff */
[----:B------:R-:W-:-:S05]  /*1a10*/  LEA.HI.X R3, R3, UR13, R6, 0x2, P0 ;  /* 0x0000000d03037c11 */ /* 0x000fca00080f1406 */
[----:B------:R-:W2:Y:S04]  /*1a20*/  LDG.E R5, desc[UR14][R2.64] ;  /* 0x0000000e02057981 */ /* 0x000ea8000c1e1900 */
[----:B------:R-:W2:Y:S04]  /*1a30*/  LDG.E R6, desc[UR14][R2.64+0x400] ;  /* 0x0004000e02067981 */ /* 0x000ea8000c1e1900 */
[----:B------:R-:W3:Y:S04]  /*1a40*/  LDG.E R10, desc[UR14][R2.64+0x800] ;  /* 0x0008000e020a7981 */ /* 0x000ee8000c1e1900 */
[----:B------:R-:W3:Y:S04]  /*1a50*/  LDG.E R9, desc[UR14][R2.64+0xc00] ;  /* 0x000c000e02097981 */ /* 0x000ee8000c1e1900 */
[----:B------:R-:W4:Y:S04]  /*1a60*/  LDG.E R12, desc[UR14][R2.64+0x1000] ;  /* 0x0010000e020c7981 */ /* 0x000f28000c1e1900 */
[----:B------:R-:W4:Y:S04]  /*1a70*/  LDG.E R11, desc[UR14][R2.64+0x1400] ;  /* 0x0014000e020b7981 */ /* 0x000f28000c1e1900 */
[----:B------:R-:W5:Y:S04]  /*1a80*/  LDG.E R14, desc[UR14][R2.64+0x1800] ;  /* 0x0018000e020e7981 */ /* 0x000f68000c1e1900 */
[----:B------:R-:W5:Y:S01]  /*1a90*/  LDG.E R13, desc[UR14][R2.64+0x1c00] ;  /* 0x001c000e020d7981 */ /* 0x000f62000c1e1900 */
[----:B------:R-:W-:Y:S01]  /*1aa0*/  VIADD R4, R4, 0x800 ;  /* 0x0000080004047836 */ /* 0x000fe20000000000 */
[----:B--2---:R-:W-:-:S04]  /*1ab0*/  VIMNMX3 R5, R8, R5, R6, PT ;  /* 0x000000050805720f */ /* 0x004fc80003800106 */
[----:B---3--:R-:W-:-:S04]  /*1ac0*/  VIMNMX3 R5, R5, R10, R9, PT ;  /* 0x0000000a0505720f */ /* 0x008fc80003800109 */
[----:B----4-:R-:W-:-:S04]  /*1ad0*/  VIMNMX3 R5, R5, R12, R11, PT ;  /* 0x0000000c0505720f */ /* 0x010fc8000380010b */
[----:B-----5:R-:W-:-:S07]  /*1ae0*/  VIMNMX3 R8, R5, R14, R13, PT ;  /* 0x0000000e0508720f */ /* 0x020fce000380010d */
.L_x_268:
[----:B------:R-:W-:Y:S05]  /*1af0*/  BSYNC.RECONVERGENT B2 ;  /* 0x0000000000027941 */ /* 0x000fea0003800200 */
.L_x_267:
[----:B------:R-:W-:Y:S05]  /*1b00*/  @!P1 BRA `(.L_x_263) ;  /* 0x0000000000889947 */ /* 0x000fea0003800000 */
[----:B------:R-:W-:Y:S01]  /*1b10*/  ISETP.GE.U32.AND P0, PT, R15, 0x4, PT ;  /* 0x000000040f00780c */ /* 0x000fe20003f06070 */
[----:B------:R-:W-:Y:S01]  /*1b20*/  BSSY.RECONVERGENT B2, `(.L_x_269) ;  /* 0x000000e000027945 */ /* 0x000fe20003800200 */
[----:B------:R-:W-:-:S11]  /*1b30*/  LOP3.LUT P1, RZ, R20, 0x3, RZ, 0xc0, !PT ;  /* 0x0000000314ff7812 */ /* 0x000fd6000782c0ff */
[----:B------:R-:W-:Y:S05]  /*1b40*/  @!P0 BRA `(.L_x_270) ;  /* 0x00000000002c8947 */ /* 0x000fea0003800000 */
[----:B------:R-:W-:-:S05]  /*1b50*/  IADD3 R3, P0, PT, R4, UR8, RZ ;  /* 0x0000000804037c10 */ /* 0x000fca000ff1e0ff */
[----:B------:R-:W-:Y:S01]  /*1b60*/  IMAD.X R6, RZ, RZ, UR9, P0 ;  /* 0x00000009ff067e24 */ /* 0x000fe200080e06ff */
[----:B------:R-:W-:-:S04]  /*1b70*/  LEA R2, P0, R3, UR12, 0x2 ;  /* 0x0000000c03027c11 */ /* 0x000fc8000f8010ff */
[----:B------:R-:W-:-:S05]  /*1b80*/  LEA.HI.X R3, R3, UR13, R6, 0x2, P0 ;  /* 0x0000000d03037c11 */ /* 0x000fca00080f1406 */
[----:B------:R-:W2:Y:S04]  /*1b90*/  LDG.E R5, desc[UR14][R2.64] ;  /* 0x0000000e02057981 */ /* 0x000ea8000c1e1900 */
[----:B------:R-:W2:Y:S04]  /*1ba0*/  LDG.E R6, desc[UR14][R2.64+0x400] ;  /* 0x0004000e02067981 */ /* 0x000ea8000c1e1900 */
[----:B------:R-:W3:Y:S04]  /*1bb0*/  LDG.E R10, desc[UR14][R2.64+0x800] ;  /* 0x0008000e020a7981 */ /* 0x000ee8000c1e1900 */
[----:B------:R-:W3:Y:S01]  /*1bc0*/  LDG.E R9, desc[UR14][R2.64+0xc00] ;  /* 0x000c000e02097981 */ /* 0x000ee2000c1e1900 */
[----:B------:R-:W-:Y:S01]  /*1bd0*/  VIADD R4, R4, 0x400 ;  /* 0x0000040004047836 */ /* 0x000fe20000000000 */
[----:B--2---:R-:W-:-:S04]  /*1be0*/  VIMNMX3 R5, R8, R5, R6, PT ;  /* 0x000000050805720f */ /* 0x004fc80003800106 */
[----:B---3--:R-:W-:-:S07]  /*1bf0*/  VIMNMX3 R8, R5, R10, R9, PT ;  /* 0x0000000a0508720f */ /* 0x008fce0003800109 */
.L_x_270:
[----:B------:R-:W-:Y:S05]  /*1c00*/  BSYNC.RECONVERGENT B2 ;  /* 0x0000000000027941 */ /* 0x000fea0003800200 */
.L_x_269:
[----:B------:R-:W-:Y:S05]  /*1c10*/  @!P1 BRA `(.L_x_263) ;  /* 0x0000000000449947 */ /* 0x000fea0003800000 */
[----:B------:R-:W-:Y:S02]  /*1c20*/  LOP3.LUT R2, R7, 0xffff, RZ, 0xc0, !PT ;  /* 0x0000ffff07027812 */ /* 0x000fe400078ec0ff */
[----:B------:R-:W-:Y:S02]  /*1c30*/  IADD3 R6, P0, PT, R4, UR10, RZ ;  /* 0x0000000a04067c10 */ /* 0x000fe4000ff1e0ff */
[----:B------:R-:W-:Y:S02]  /*1c40*/  LEA.HI R2, R2, 0x1, RZ, 0x18 ;  /* 0x0000000102027811 */ /* 0x000fe400078fc0ff */
[----:B------:R-:W-:Y:S01]  /*1c50*/  LEA R5, P1, R6, UR12, 0x2 ;  /* 0x0000000c06057c11 */ /* 0x000fe2000f8210ff */
[----:B------:R-:W-:Y:S01]  /*1c60*/  IMAD.X R3, RZ, RZ, UR7, P0 ;  /* 0x00000007ff037e24 */ /* 0x000fe200080e06ff */
[----:B------:R-:W-:-:S04]  /*1c70*/  LOP3.LUT R2, R2, 0x3, RZ, 0xc0, !PT ;  /* 0x0000000302027812 */ /* 0x000fc800078ec0ff */
[----:B------:R-:W-:Y:S01]  /*1c80*/  LEA.HI.X R6, R6, UR13, R3, 0x2, P1 ;  /* 0x0000000d06067c11 */ /* 0x000fe200088f1403 */
[----:B------:R-:W-:-:S07]  /*1c90*/  IMAD.MOV R4, RZ, RZ, -R2 ;  /* 0x000000ffff047224 */ /* 0x000fce00078e0a02 */
.L_x_271:
[----:B------:R-:W-:Y:S02]  /*1ca0*/  IMAD.MOV.U32 R3, RZ, RZ, R6 ;  /* 0x000000ffff037224 */ /* 0x000fe400078e0006 */
[----:B------:R-:W-:-:S05]  /*1cb0*/  IMAD.MOV.U32 R2, RZ, RZ, R5 ;  /* 0x000000ffff027224 */ /* 0x000fca00078e0005 */
[----:B------:R-:W2:Y:S01]  /*1cc0*/  LDG.E R3, desc[UR14][R2.64] ;  /* 0x0000000e02037981 */ /* 0x000ea2000c1e1900 */
[----:B------:R-:W-:Y:S01]  /*1cd0*/  VIADD R4, R4, 0x1 ;  /* 0x0000000104047836 */ /* 0x000fe20000000000 */
[----:B------:R-:W-:-:S04]  /*1ce0*/  IADD3 R5, P1, PT, R5, 0x400, RZ ;  /* 0x0000040005057810 */ /* 0x000fc80007f3e0ff */
[----:B------:R-:W-:Y:S01]  /*1cf0*/  ISETP.NE.AND P0, PT, R4, RZ, PT ;  /* 0x000000ff0400720c */ /* 0x000fe20003f05270 */
[----:B------:R-:W-:Y:S01]  /*1d00*/  IMAD.X R6, RZ, RZ, R6, P1 ;  /* 0x000000ffff067224 */ /* 0x000fe200008e0606 */
[----:B--2---:R-:W-:-:S11]  /*1d10*/  VIMNMX R8, PT, PT, R3, R8, PT ;  /* 0x0000000803087248 */ /* 0x004fd60003fe0100 */
[----:B------:R-:W-:Y:S05]  /*1d20*/  @P0 BRA `(.L_x_271) ;  /* 0xfffffffc00dc0947 */ /* 0x000fea000383ffff */
.L_x_263:
[----:B------:R-:W-:Y:S05]  /*1d30*/  BSYNC.RECONVERGENT B1 ;  /* 0x0000000000017941 */ /* 0x000fea0003800200 */
.L_x_260:
        /* <DEDUP_REMOVED lines=38> */
[----:B------:R-:W-:-:S07]  /*1fa0*/  VIMNMX R5, PT, PT, R0, R3, PT ;  /* 0x0000000300057248 */ /* 0x000fce0003fe0100 */
.L_x_259:
[----:B------:R-:W-:Y:S05]  /*1fb0*/  BSYNC.RECONVERGENT B0 ;  /* 0x0000000000007941 */ /* 0x000fea0003800200 */
.L_x_244:
[----:B------:R-:W-:Y:S05]  /*1fc0*/  @P0 EXIT ;  /* 0x000000000000094d */ /* 0x000fea0003800000 */
[----:B------:R-:W3:Y:S02]  /*1fd0*/  LDCU.64 UR4, c[0x0][0x388] ;  /* 0x00007100ff0477ac */ /* 0x000ee40008000a00 */
[----:B---3--:R-:W-:-:S06]  /*1fe0*/  UIMAD.WIDE.U32 UR4, UR16, 0x4, UR4 ;  /* 0x00000004100478a5 */ /* 0x008fcc000f8e0004 */
[----:B0-----:R-:W-:Y:S02]  /*1ff0*/  IMAD.U32 R2, RZ, RZ, UR4 ;  /* 0x00000004ff027e24 */ /* 0x001fe4000f8e00ff */
[----:B--2---:R-:W-:-:S05]  /*2000*/  IMAD.U32 R3, RZ, RZ, UR5 ;  /* 0x00000005ff037e24 */ /* 0x004fca000f8e00ff */
[----:B------:R-:W-:Y:S01]  /*2010*/  STG.E desc[UR14][R2.64], R5 ;  /* 0x0000000502007986 */ /* 0x000fe2000c10190e */
[----:B------:R-:W-:Y:S05]  /*2020*/  EXIT ;  /* 0x000000000000794d */ /* 0x000fea0003800000 */
.L_x_272:
        /* <DEDUP_REMOVED lines=13> */
.L_x_431:


//--------------------- .text._ZN3cub18CUB_300001_SM_10006detail6reduce28DeviceReduceSingleTileKernelINS2_10policy_hubIiyN4cuda3__47minimumIiEEE10Policy1000EN6thrust24THRUST_300001_SM_1000_NS6detail15normal_iteratorINSC_10device_ptrIiEEEEPiyS8_iiNS5_3std3__410__identityEEEvT0_T1_T2_T3_T4_T6_ --------------------------
	.section	.text._ZN3cub18CUB_300001_SM_10006detail6reduce28DeviceReduceSingleTileKernelINS2_10policy_hubIiyN4cuda3__47minimumIiEEE10Policy1000EN6thrust24THRUST_300001_SM_1000_NS6detail15normal_iteratorINSC_10device_ptrIiEEEEPiyS8_iiNS5_3std3__410__identityEEEvT0_T1_T2_T3_T4_T6_,"ax",@progbits
	.align	128
        .global         _ZN3cub18CUB_300001_SM_10006detail6reduce28DeviceReduceSingleTileKernelINS2_10policy_hubIiyN4cuda3__47minimumIiEEE10Policy1000EN6thrust24THRUST_300001_SM_1000_NS6detail15normal_iteratorINSC_10device_ptrIiEEEEPiyS8_iiNS5_3std3__410__identityEEEvT0_T1_T2_T3_T4_T6_
        .type           _ZN3cub18CUB_300001_SM_10006detail6reduce28DeviceReduceSingleTileKernelINS2_10policy_hubIiyN4cuda3__47minimumIiEEE10Policy1000EN6thrust24THRUST_300001_SM_1000_NS6detail15normal_iteratorINSC_10device_ptrIiEEEEPiyS8_iiNS5_3std3__410__identityEEEvT0_T1_T2_T3_T4_T6_,@function
        .size           _ZN3cub18CUB_300001_SM_10006detail6reduce28DeviceReduceSingleTileKernelINS2_10policy_hubIiyN4cuda3__47minimumIiEEE10Policy1000EN6thrust24THRUST_300001_SM_1000_NS6detail15normal_iteratorINSC_10device_ptrIiEEEEPiyS8_iiNS5_3std3__410__identityEEEvT0_T1_T2_T3_T4_T6_,(.L_x_432 - _ZN3cub18CUB_300001_SM_10006detail6reduce28DeviceReduceSingleTileKernelINS2_10policy_hubIiyN4cuda3__47minimumIiEEE10Policy1000EN6thrust24THRUST_300001_SM_1000_NS6detail15normal_iteratorINSC_10device_ptrIiEEEEPiyS8_iiNS5_3std3__410__identityEEEvT0_T1_T2_T3_T4_T6_)
        .other          _ZN3cub18CUB_300001_SM_10006detail6reduce28DeviceReduceSingleTileKernelINS2_10policy_hubIiyN4cuda3__47minimumIiEEE10Policy1000EN6thrust24THRUST_300001_SM_1000_NS6detail15normal_iteratorINSC_10device_ptrIiEEEEPiyS8_iiNS5_3std3__410__identityEEEvT0_T1_T2_T3_T4_T6_,@"STO_CUDA_ENTRY STV_DEFAULT"
_ZN3cub18CUB_300001_SM_10006detail6reduce28DeviceReduceSingleTileKernelINS2_10policy_hubIiyN4cuda3__47minimumIiEEE10Policy1000EN6thrust24THRUST_300001_SM_1000_NS6detail15normal_iteratorINSC_10device_ptrIiEEEEPiyS8_iiNS5_3std3__410__identityEEEvT0_T1_T2_T3_T4_T6_:
.text._ZN3cub18CUB_300001_SM_10006detail6reduce28DeviceReduceSingleTileKernelINS2_10policy_hubIiyN4cuda3__47minimumIiEEE10Policy1000EN6thrust24THRUST_300001_SM_1000_NS6detail15normal_iteratorINSC_10device_ptrIiEEEEPiyS8_iiNS5_3std3__410__identityEEEvT0_T1_T2_T3_T4_T6_:
[----:B------:R-:W-:Y:S01]  /*0000*/  LDC R1, c[0x0][0x37c] ;  /* 0x0000df00ff017b82 */ /* 0x000fe20000000800 */
[----:B------:R-:W0:Y:S01]  /*0010*/  LDCU.64 UR4, c[0x0][0x390] ;  /* 0x00007200ff0477ac */ /* 0x000e220008000a00 */
[----:B------:R-:W1:Y:S01]  /*0020*/  LDCU.64 UR6, c[0x0][0x358] ;  /* 0x00006b00ff0677ac */ /* 0x000e620008000a00 */
[----:B0-----:R-:W-:Y:S02]  /*0030*/  IMAD.U32 R4, RZ, RZ, UR4 ;  /* 0x00000004ff047e24 */ /* 0x001fe4000f8e00ff */
[----:B------:R-:W-:-:S03]  /*0040*/  IMAD.U32 R5, RZ, RZ, UR5 ;  /* 0x00000005ff057e24 */ /* 0x000fc6000f8e00ff */
[----:B------:R-:W-:-:S04]  /*0050*/  ISETP.NE.U32.AND P0, PT, R4, RZ, PT ;  /* 0x000000ff0400720c */ /* 0x000fc80003f05070 */
[----:B------:R-:W-:-:S13]  /*0060*/  ISETP.NE.AND.EX P0, PT, R5, RZ, PT, P0 ;  /* 0x000000ff0500720c */ /* 0x000fda0003f05300 */
        /* <DEDUP_REMOVED lines=8> */
.L_x_273:
[----:B------:R-:W-:Y:S01]  /*00f0*/  ISETP.GT.U32.AND P0, PT, R4, 0xfff, PT ;  /* 0x00000fff0400780c */ /* 0x000fe20003f04070 */
[----:B------:R-:W-:Y:S03]  /*0100*/  BSSY.RECONVERGENT B0, `(.L_x_274) ;  /* 0x00001c4000007945 */ /* 0x000fe60003800200 */
[----:B------:R-:W-:-:S13]  /*0110*/  ISETP.GT.U32.AND.EX P0, PT, R5, RZ, PT, P0 ;  /* 0x000000ff0500720c */ /* 0x000fda0003f04100 */
[----:B------:R-:W-:Y:S05]  /*0120*/  @P0 BRA `(.L_x_275) ;  /* 0x0000000c006c0947 */ /* 0x000fea0003800000 */
[----:B------:R-:W0:Y:S01]  /*0130*/  S2R R7, SR_TID.X ;  /* 0x0000000000077919 */ /* 0x000e220000002100 */
[----:B------:R-:W-:Y:S01]  /*0140*/  BSSY.RECONVERGENT B1, `(.L_x_276) ;  /* 0x0000009000017945 */ /* 0x000fe20003800200 */
[----:B------:R-:W-:Y:S01]  /*0150*/  IMAD.MOV.U32 R0, RZ, RZ, RZ ;  /* 0x000000ffff007224 */ /* 0x000fe200078e00ff */
[----:B0-----:R-:W-:Y:S01]  /*0160*/  ISETP.GE.U32.AND P0, PT, R7, R4, PT ;  /* 0x000000040700720c */ /* 0x001fe20003f06070 */
[----:B------:R-:W-:-:S12]  /*0170*/  IMAD.MOV.U32 R9, RZ, RZ, R7 ;  /* 0x000000ffff097224 */ /* 0x000fd800078e0007 */
[----:B------:R-:W-:Y:S05]  /*0180*/  @P0 BRA `(.L_x_277) ;  /* 0x0000000000100947 */ /* 0x000fea0003800000 */
[----:B------:R-:W0:Y:S02]  /*0190*/  LDC.64 R2, c[0x0][0x380] ;  /* 0x0000e000ff027b82 */ /* 0x000e240000000a00 */
[----:B0-----:R-:W-:-:S05]  /*01a0*/  IMAD.WIDE.U32 R2, R7, 0x4, R2 ;  /* 0x0000000407027825 */ /* 0x001fca00078e0002 */
[----:B------:R0:W5:Y:S01]  /*01b0*/  LDG.E R0, desc[UR6][R2.64] ;  /* 0x0000000602007981 */ /* 0x000162000c1e1900 */
[----:B------:R-:W-:-:S07]  /*01c0*/  VIADD R9, R7, 0x100 ;  /* 0x0000010007097836 */ /* 0x000fce0000000000 */
.L_x_277:
[----:B------:R-:W-:Y:S05]  /*01d0*/  BSYNC.RECONVERGENT B1 ;  /* 0x0000000000017941 */ /* 0x000fea0003800200 */
.L_x_276:
[----:B------:R-:W-:Y:S01]  /*01e0*/  ISETP.GE.U32.AND P0, PT, R9, R4, PT ;  /* 0x000000040900720c */ /* 0x000fe20003f06070 */
[----:B------:R-:W-:-:S12]  /*01f0*/  BSSY.RECONVERGENT B1, `(.L_x_278) ;  /* 0x0000060000017945 */ /* 0x000fd80003800200 */
[----:B------:R-:W-:Y:S05]  /*0200*/  @P0 BRA `(.L_x_279) ;  /* 0x0000000400780947 */ /* 0x000fea0003800000 */
[----:B0-----:R-:W-:Y:S01]  /*0210*/  LOP3.LUT R3, RZ, R9, RZ, 0x33, !PT ;  /* 0x00000009ff037212 */ /* 0x001fe200078e33ff */
[----:B------:R-:W-:Y:S04]  /*0220*/  BSSY.RECONVERGENT B2, `(.L_x_280) ;  /* 0x000002c000027945 */ /* 0x000fe80003800200 */
[----:B------:R-:W-:-:S05]  /*0230*/  IMAD.IADD R3, R3, 0x1, R4 ;  /* 0x0000000103037824 */ /* 0x000fca00078e0204 */
[C---:B------:R-:W-:Y:S02]  /*0240*/  ISETP.GE.U32.AND P0, PT, R3.reuse, 0xf00, PT ;  /* 0x00000f000300780c */ /* 0x040fe40003f06070 */
[----:B------:R-:W-:-:S04]  /*0250*/  LEA.HI R6, R3, 0x1, RZ, 0x18 ;  /* 0x0000000103067811 */ /* 0x000fc800078fc0ff */
[----:B------:R-:W-:-:S04]  /*0260*/  LOP3.LUT R22, R6, 0xf, RZ, 0xc0, !PT ;  /* 0x0000000f06167812 */ /* 0x000fc800078ec0ff */
[----:B------:R-:W-:-:S03]  /*0270*/  ISETP.NE.AND P1, PT, R22, RZ, PT ;  /* 0x000000ff1600720c */ /* 0x000fc60003f25270 */
[----:B------:R-:W-:Y:S10]  /*0280*/  @!P0 BRA `(.L_x_281) ;  /* 0x0000000000948947 */ /* 0x000ff40003800000 */
[----:B------:R-:W0:Y:S01]  /*0290*/  LDC.64 R2, c[0x0][0x380] ;  /* 0x0000e000ff027b82 */ /* 0x000e220000000a00 */
[----:B------:R-:W-:-:S05]  /*02a0*/  LOP3.LUT R8, R6, 0x1fffff0, RZ, 0xc0, !PT ;  /* 0x01fffff006087812 */ /* 0x000fca00078ec0ff */
[----:B------:R-:W-:Y:S02]  /*02b0*/  IMAD.MOV R8, RZ, RZ, -R8 ;  /* 0x000000ffff087224 */ /* 0x000fe400078e0a08 */
[----:B0-----:R-:W-:-:S03]  /*02c0*/  IMAD.WIDE.U32 R2, R9, 0x4, R2 ;  /* 0x0000000409027825 */ /* 0x001fc600078e0002 */
[----:B------:R-:W-:-:S05]  /*02d0*/  IADD3 R15, P0, PT, R2, 0x2000, RZ ;  /* 0x00002000020f7810 */ /* 0x000fca0007f1e0ff */
[----:B------:R-:W-:-:S08]  /*02e0*/  IMAD.X R3, RZ, RZ, R3, P0 ;  /* 0x000000ffff037224 */ /* 0x000fd000000e0603 */
.L_x_282:
        /* <DEDUP_REMOVED lines=31> */
.L_x_281:
[----:B------:R-:W-:Y:S05]  /*04e0*/  BSYNC.RECONVERGENT B2 ;  /* 0x0000000000027941 */ /* 0x000fea0003800200 */
.L_x_280:
[----:B------:R-:W-:Y:S05]  /*04f0*/  @!P1 BRA `(.L_x_279) ;  /* 0x0000000000bc9947 */ /* 0x000fea0003800000 */
[----:B------:R-:W-:Y:S01]  /*0500*/  ISETP.GE.U32.AND P0, PT, R22, 0x8, PT ;  /* 0x000000081600780c */ /* 0x000fe20003f06070 */
[----:B------:R-:W-:Y:S01]  /*0510*/  BSSY.RECONVERGENT B2, `(.L_x_283) ;  /* 0x0000013000027945 */ /* 0x000fe20003800200 */
[----:B------:R-:W-:-:S04]  /*0520*/  LOP3.LUT R16, R6, 0x7, RZ, 0xc0, !PT ;  /* 0x0000000706107812 */ /* 0x000fc800078ec0ff */
[----:B------:R-:W-:-:S07]  /*0530*/  ISETP.NE.AND P1, PT, R16, RZ, PT ;  /* 0x000000ff1000720c */ /* 0x000fce0003f25270 */
[----:B------:R-:W-:Y:S06]  /*0540*/  @!P0 BRA `(.L_x_284) ;  /* 0x00000000003c8947 */ /* 0x000fec0003800000 */
[----:B------:R-:W0:Y:S02]  /*0550*/  LDC.64 R2, c[0x0][0x380] ;  /* 0x0000e000ff027b82 */ /* 0x000e240000000a00 */
[----:B0-----:R-:W-:-:S05]  /*0560*/  IMAD.WIDE R2, R9, 0x4, R2 ;  /* 0x0000000409027825 */ /* 0x001fca00078e0202 */
        /* <DEDUP_REMOVED lines=13> */
.L_x_284:
[----:B------:R-:W-:Y:S05]  /*0640*/  BSYNC.RECONVERGENT B2 ;  /* 0x0000000000027941 */ /* 0x000fea0003800200 */
.L_x_283:
        /* <DEDUP_REMOVED lines=11> */
[----:B------:R-:W3:Y:S01]  /*0700*/  LDG.E R10, desc[UR6][R2.64+0xc00] ;  /* 0x000c0006020a7981 */ /* 0x000ee2000c1e1900 */
[----:B------:R-:W-:Y:S01]  /*0710*/  VIADD R9, R9, 0x400 ;  /* 0x0000040009097836 */ /* 0x000fe20000000000 */
[----:B--2--5:R-:W-:-:S04]  /*0720*/  VIMNMX3 R0, R0, R11, R8, PT ;  /* 0x0000000b0000720f */ /* 0x024fc80003800108 */
[----:B---3--:R-:W-:-:S07]  /*0730*/  VIMNMX3 R0, R0, R13, R10, PT ;  /* 0x0000000d0000720f */ /* 0x008fce000380010a */
.L_x_286:
[----:B------:R-:W-:Y:S05]  /*0740*/  BSYNC.RECONVERGENT B2 ;  /* 0x0000000000027941 */ /* 0x000fea0003800200 */
.L_x_285:
[----:B------:R-:W-:Y:S05]  /*0750*/  @!P1 BRA `(.L_x_279) ;  /* 0x0000000000249947 */ /* 0x000fea0003800000 */
[----:B------:R-:W0:Y:S01]  /*0760*/  LDC.64 R10, c[0x0][0x380] ;  /* 0x0000e000ff0a7b82 */ /* 0x000e220000000a00 */
[----:B------:R-:W-:-:S07]  /*0770*/  IMAD.MOV R6, RZ, RZ, -R6 ;  /* 0x000000ffff067224 */ /* 0x000fce00078e0a06 */
.L_x_287:
[----:B0-----:R-:W-:-:S06]  /*0780*/  IMAD.WIDE R2, R9, 0x4, R10 ;  /* 0x0000000409027825 */ /* 0x001fcc00078e020a */
[----:B------:R-:W2:Y:S01]  /*0790*/  LDG.E R3, desc[UR6][R2.64] ;  /* 0x0000000602037981 */ /* 0x000ea2000c1e1900 */
[----:B------:R-:W-:Y:S02]  /*07a0*/  VIADD R6, R6, 0x1 ;  /* 0x0000000106067836 */ /* 0x000fe40000000000 */
[----:B------:R-:W-:-:S03]  /*07b0*/  VIADD R9, R9, 0x100 ;  /* 0x0000010009097836 */ /* 0x000fc60000000000 */
[----:B------:R-:W-:Y:S02]  /*07c0*/  ISETP.NE.AND P0, PT, R6, RZ, PT ;  /* 0x000000ff0600720c */ /* 0x000fe40003f05270 */
[----:B--2--5:R-:W-:-:S11]  /*07d0*/  VIMNMX R0, PT, PT, R3, R0, PT ;  /* 0x0000000003007248 */ /* 0x024fd60003fe0100 */
[----:B------:R-:W-:Y:S05]  /*07e0*/  @P0 BRA `(.L_x_287) ;  /* 0xfffffffc00e40947 */ /* 0x000fea000383ffff */
.L_x_279:
[----:B------:R-:W-:Y:S05]  /*07f0*/  BSYNC.RECONVERGENT B1 ;  /* 0x0000000000017941 */ /* 0x000fea0003800200 */
.L_x_278:
[----:B------:R-:W-:Y:S01]  /*0800*/  ISETP.GE.U32.AND P0, PT, R4, 0x100, PT ;  /* 0x000001000400780c */ /* 0x000fe20003f06070 */
[----:B-----5:R-:W-:-:S03]  /*0810*/  IMAD.MOV.U32 R11, RZ, RZ, R0 ;  /* 0x000000ffff0b7224 */ /* 0x020fc600078e0000 */
[----:B------:R-:W-:-:S13]  /*0820*/  ISETP.GE.U32.AND.EX P0, PT, R5, RZ, PT, P0 ;  /* 0x000000ff0500720c */ /* 0x000fda0003f06100 */
[----:B------:R-:W-:Y:S05]  /*0830*/  @!P0 BRA `(.L_x_288) ;  /* 0x0000000000a08947 */ /* 0x000fea0003800000 */
[----:B------:R-:W1:Y:S01]  /*0840*/  S2R R6, SR_LANEID ;  /* 0x0000000000067919 */ /* 0x000e620000000000 */
[----:B------:R-:W-:Y:S01]  /*0850*/  ISETP.NE.AND P5, PT, R7, RZ, PT ;  /* 0x000000ff0700720c */ /* 0x000fe20003fa5270 */
[----:B------:R-:W2:Y:S02]  /*0860*/  SHFL.DOWN PT, R0, R11, 0x1, 0x1f ;  /* 0x08201f000b007f89 */ /* 0x000ea400000e0000 */
[----:B--2---:R-:W-:Y:S02]  /*0870*/  VIMNMX R0, PT, PT, R0, R11, PT ;  /* 0x0000000b00007248 */ /* 0x004fe40003fe0100 */
[C---:B-1----:R-:W-:Y:S02]  /*0880*/  ISETP.GT.AND P0, PT, R6.reuse, 0x1e, PT ;  /* 0x0000001e0600780c */ /* 0x042fe40003f04270 */
[----:B------:R-:W-:Y:S02]  /*0890*/  ISETP.NE.AND P1, PT, R6, RZ, PT ;  /* 0x000000ff0600720c */ /* 0x000fe40003f25270 */
[----:B------:R-:W-:-:S02]  /*08a0*/  SEL R0, R11, R0, P0 ;  /* 0x000000000b007207 */ /* 0x000fc40000000000 */
        /* <DEDUP_REMOVED lines=15> */
[----:B------:R-:W-:-:S03]  /*09a0*/  ISETP.GT.AND P0, PT, R6, 0xf, PT ;  /* 0x0000000f0600780c */ /* 0x000fc60003f04270 */
[----:B------:R-:W0:Y:S02]  /*09b0*/  SHFL.DOWN PT, R3, R0, 0x10, 0x1f ;  /* 0x0a001f0000037f89 */ /* 0x000e2400000e0000 */
[----:B0-----:R-:W-:-:S04]  /*09c0*/  VIMNMX R3, PT, PT, R0, R3, PT ;  /* 0x0000000300037248 */ /* 0x001fc80003fe0100 */
[----:B------:R-:W-:Y:S01]  /*09d0*/  SEL R9, R0, R3, P0 ;  /* 0x0000000300097207 */ /* 0x000fe20000000000 */
[----:B------:R1:W-:Y:S01]  /*09e0*/  @!P1 STS [R2+0x8], R3 ;  /* 0x0000080302009388 */ /* 0x0003e20000000800 */
[----:B------:R-:W-:Y:S06]  /*09f0*/  BAR.SYNC.DEFER_BLOCKING 0x0 ;  /* 0x0000000000007b1d */ /* 0x000fec0000010000 */
[----:B------:R-:W-:Y:S05]  /*0a00*/  @P5 BRA `(.L_x_289) ;  /* 0x0000001000cc5947 */ /* 0x000fea0003800000 */
[----:B------:R-:W0:Y:S01]  /*0a10*/  S2UR UR5, SR_CgaCtaId ;  /* 0x00000000000579c3 */ /* 0x000e220000008800 */
[----:B------:R-:W-:Y:S02]  /*0a20*/  UMOV UR4, 0x400 ;  /* 0x0000040000047882 */ /* 0x000fe40000000000 */
[----:B0-----:R-:W-:-:S09]  /*0a30*/  ULEA UR4, UR5, UR4, 0x18 ;  /* 0x0000000405047291 */ /* 0x001fd2000f8ec0ff */
[----:B------:R-:W-:Y:S04]  /*0a40*/  LDS R0, [UR4+0xc] ;  /* 0x00000c04ff007984 */ /* 0x000fe80008000800 */
[----:B------:R-:W0:Y:S04]  /*0a50*/  LDS.128 R4, [UR4+0x10] ;  /* 0x00001004ff047984 */ /* 0x000e280008000c00 */
[----:B-1----:R-:W1:Y:S01]  /*0a60*/  LDS.64 R2, [UR4+0x20] ;  /* 0x00002004ff027984 */ /* 0x002e620008000a00 */
[----:B0-----:R-:W-:-:S04]  /*0a70*/  VIMNMX3 R0, R9, R0, R4, PT ;  /* 0x000000000900720f */ /* 0x001fc80003800104 */
[----:B------:R-:W-:-:S04]  /*0a80*/  VIMNMX3 R0, R0, R5, R6, PT ;  /* 0x000000050000720f */ /* 0x000fc80003800106 */
[----:B-1----:R-:W-:-:S04]  /*0a90*/  VIMNMX3 R0, R0, R7, R2, PT ;  /* 0x000000070000720f */ /* 0x002fc80003800102 */
[----:B------:R-:W-:Y:S01]  /*0aa0*/  VIMNMX R9, PT, PT, R0, R3, PT ;  /* 0x0000000300097248 */ /* 0x000fe20003fe0100 */
[----:B------:R-:W-:Y:S06]  /*0ab0*/  BRA `(.L_x_289) ;  /* 0x0000001000a07947 */ /* 0x000fec0003800000 */
.L_x_288:
[----:B------:R-:W1:Y:S01]  /*0ac0*/  S2R R13, SR_LANEID ;  /* 0x00000000000d7919 */ /* 0x000e620000000000 */
[C---:B------:R-:W-:Y:S02]  /*0ad0*/  LOP3.LUT R0, R7.reuse, 0x3e0, RZ, 0xc0, !PT ;  /* 0x000003e007007812 */ /* 0x040fe400078ec0ff */
[----:B------:R-:W-:Y:S02]  /*0ae0*/  ISETP.NE.AND P5, PT, R7, RZ, PT ;  /* 0x000000ff0700720c */ /* 0x000fe40003fa5270 */
[----:B------:R-:W-:Y:S01]  /*0af0*/  LOP3.LUT R9, RZ, R0, RZ, 0x33, !PT ;  /* 0x00000000ff097212 */ /* 0x000fe200078e33ff */
[----:B0-----:R-:W-:-:S04]  /*0b00*/  VIADD R3, R0, 0x20 ;  /* 0x0000002000037836 */ /* 0x001fc80000000000 */
[----:B------:R-:W-:Y:S01]  /*0b10*/  IMAD.IADD R9, R9, 0x1, R4 ;  /* 0x0000000109097824 */ /* 0x000fe200078e0204 */
[----:B------:R-:W-:-:S04]  /*0b20*/  ISETP.GT.U32.AND P0, PT, R3, R4, PT ;  /* 0x000000040300720c */ /* 0x000fc80003f04070 */
        /* <DEDUP_REMOVED lines=26> */
[----:B0-----:R-:W-:-:S05]  /*0cd0*/  @!P0 VIMNMX R11, PT, PT, R11, R2, PT ;  /* 0x000000020b0b8248 */ /* 0x001fca0003fe0100 */
[----:B------:R-:W-:-:S05]  /*0ce0*/  IMAD.MOV.U32 R9, RZ, RZ, R11 ;  /* 0x000000ffff097224 */ /* 0x000fca00078e000b */
[----:B------:R0:W-:Y:S01]  /*0cf0*/  @!P1 STS [R6+0x8], R9 ;  /* 0x0000080906009388 */ /* 0x0001e20000000800 */
[----:B------:R-:W-:Y:S06]  /*0d00*/  BAR.SYNC.DEFER_BLOCKING 0x0 ;  /* 0x0000000000007b1d */ /* 0x000fec0000010000 */
[----:B------:R-:W-:Y:S05]  /*0d10*/  @P5 BRA `(.L_x_289) ;  /* 0x0000001000085947 */ /* 0x000fea0003800000 */
[----:B------:R-:W1:Y:S01]  /*0d20*/  S2UR UR5, SR_CgaCtaId ;  /* 0x00000000000579c3 */ /* 0x000e620000008800 */
[----:B------:R-:W-:Y:S01]  /*0d30*/  UMOV UR4, 0x400 ;  /* 0x0000040000047882 */ /* 0x000fe20000000000 */
[C---:B------:R-:W-:Y:S02]  /*0d40*/  ISETP.GT.U32.AND P3, PT, R4.reuse, 0x20, PT ;  /* 0x000000200400780c */ /* 0x040fe40003f64070 */
[C---:B------:R-:W-:Y:S02]  /*0d50*/  ISETP.GT.U32.AND P1, PT, R4.reuse, 0x40, PT ;  /* 0x000000400400780c */ /* 0x040fe40003f24070 */
[C---:B------:R-:W-:Y:S02]  /*0d60*/  ISETP.GT.U32.AND.EX P3, PT, R5.reuse, RZ, PT, P3 ;  /* 0x000000ff0500720c */ /* 0x040fe40003f64130 */
[----:B------:R-:W-:Y:S02]  /*0d70*/  ISETP.GT.U32.AND P0, PT, R4, 0x60, PT ;  /* 0x000000600400780c */ /* 0x000fe40003f04070 */
[----:B------:R-:W-:-:S02]  /*0d80*/  ISETP.GT.U32.AND.EX P1, PT, R5, RZ, PT, P1 ;  /* 0x000000ff0500720c */ /* 0x000fc40003f24110 */
[C---:B------:R-:W-:Y:S02]  /*0d90*/  ISETP.GT.U32.AND P2, PT, R4.reuse, 0x80, PT ;  /* 0x000000800400780c */ /* 0x040fe40003f44070 */
[C---:B------:R-:W-:Y:S02]  /*0da0*/  ISETP.GT.U32.AND.EX P0, PT, R5.reuse, RZ, PT, P0 ;  /* 0x000000ff0500720c */ /* 0x040fe40003f04100 */
[----:B------:R-:W-:Y:S02]  /*0db0*/  ISETP.GT.U32.AND P4, PT, R4, 0xa0, PT ;  /* 0x000000a00400780c */ /* 0x000fe40003f84070 */
[C---:B------:R-:W-:Y:S02]  /*0dc0*/  ISETP.GT.U32.AND.EX P2, PT, R5.reuse, RZ, PT, P2 ;  /* 0x000000ff0500720c */ /* 0x040fe40003f44120 */
[----:B------:R-:W-:Y:S01]  /*0dd0*/  ISETP.GT.U32.AND.EX P4, PT, R5, RZ, PT, P4 ;  /* 0x000000ff0500720c */ /* 0x000fe20003f84140 */
[----:B-1----:R-:W-:-:S09]  /*0de0*/  ULEA UR4, UR5, UR4, 0x18 ;  /* 0x0000000405047291 */ /* 0x002fd2000f8ec0ff */
[----:B------:R-:W0:Y:S04]  /*0df0*/  LDS R0, [UR4+0xc] ;  /* 0x00000c04ff007984 */ /* 0x000e280008000800 */
[----:B------:R-:W1:Y:S04]  /*0e00*/  LDS.128 R12, [UR4+0x10] ;  /* 0x00001004ff0c7984 */ /* 0x000e680008000c00 */
[----:B------:R-:W2:Y:S01]  /*0e10*/  LDS.64 R2, [UR4+0x20] ;  /* 0x00002004ff027984 */ /* 0x000ea20008000a00 */
[----:B0-----:R-:W-:Y:S02]  /*0e20*/  @P3 VIMNMX R9, PT, PT, R9, R0, PT ;  /* 0x0000000009093248 */ /* 0x001fe40003fe0100 */
[----:B------:R-:W-:-:S02]  /*0e30*/  ISETP.GT.U32.AND P3, PT, R4, 0xc0, PT ;  /* 0x000000c00400780c */ /* 0x000fc40003f64070 */
[----:B-1----:R-:W-:Y:S02]  /*0e40*/  @P1 VIMNMX R9, PT, PT, R9, R12, PT ;  /* 0x0000000c09091248 */ /* 0x002fe40003fe0100 */
[----:B------:R-:W-:Y:S02]  /*0e50*/  ISETP.GT.U32.AND P1, PT, R4, 0xe0, PT ;  /* 0x000000e00400780c */ /* 0x000fe40003f24070 */
[----:B------:R-:W-:Y:S02]  /*0e60*/  ISETP.GT.U32.AND.EX P3, PT, R5, RZ, PT, P3 ;  /* 0x000000ff0500720c */ /* 0x000fe40003f64130 */
[----:B------:R-:W-:Y:S02]  /*0e70*/  @P0 VIMNMX R9, PT, PT, R9, R13, PT ;  /* 0x0000000d09090248 */ /* 0x000fe40003fe0100 */
[----:B------:R-:W-:Y:S02]  /*0e80*/  ISETP.GT.U32.AND.EX P1, PT, R5, RZ, PT, P1 ;  /* 0x000000ff0500720c */ /* 0x000fe40003f24110 */
[----:B------:R-:W-:-:S04]  /*0e90*/  @P2 VIMNMX R9, PT, PT, R9, R14, PT ;  /* 0x0000000e09092248 */ /* 0x000fc80003fe0100 */
[----:B------:R-:W-:-:S04]  /*0ea0*/  @P4 VIMNMX R9, PT, PT, R9, R15, PT ;  /* 0x0000000f09094248 */ /* 0x000fc80003fe0100 */
[----:B--2---:R-:W-:-:S04]  /*0eb0*/  @P3 VIMNMX R9, PT, PT, R9, R2, PT ;  /* 0x0000000209093248 */ /* 0x004fc80003fe0100 */
[----:B------:R-:W-:Y:S01]  /*0ec0*/  @P1 VIMNMX R9, PT, PT, R9, R3, PT ;  /* 0x0000000309091248 */ /* 0x000fe20003fe0100 */
[----:B------:R-:W-:Y:S06]  /*0ed0*/  BRA `(.L_x_289) ;  /* 0x0000000c00987947 */ /* 0x000fec0003800000 */
.L_x_275:
[----:B------:R-:W0:Y:S01]  /*0ee0*/  S2R R0, SR_TID.X ;  /* 0x0000000000007919 */ /* 0x000e220000002100 */
[----:B------:R-:W0:Y:S02]  /*0ef0*/  LDC.64 R2, c[0x0][0x380] ;  /* 0x0000e000ff027b82 */ /* 0x000e240000000a00 */
[----:B0-----:R-:W-:-:S05]  /*0f00*/  IMAD.WIDE.U32 R2, R0, 0x4, R2 ;  /* 0x0000000400027825 */ /* 0x001fca00078e0002 */
        /* <DEDUP_REMOVED lines=16> */
[----:B------:R-:W-:-:S04]  /*1010*/  IADD3 R12, P1, PT, R4, -0x1000, RZ ;  /* 0xfffff000040c7810 */ /* 0x000fc80007f3e0ff */
[----:B------:R-:W-:Y:S02]  /*1020*/  ISETP.GE.U32.AND P0, PT, R12, 0x1000, PT ;  /* 0x000010000c00780c */ /* 0x000fe40003f06070 */
[----:B--2---:R-:W-:Y:S02]  /*1030*/  VIMNMX3 R9, R9, R10, R11, PT ;  /* 0x0000000a0909720f */ /* 0x004fe4000380010b */
[----:B------:R-:W-:-:S04]  /*1040*/  IADD3.X R11, PT, PT, R5, -0x1, RZ, P1, !PT ;  /* 0xffffffff050b7810 */ /* 0x000fc80000ffe4ff */
[----:B------:R-:W-:Y:S02]  /*1050*/  ISETP.GE.U32.AND.EX P0, PT, R11, RZ, PT, P0 ;  /* 0x000000ff0b00720c */ /* 0x000fe40003f06100 */
[----:B---3--:R-:W-:Y:S01]  /*1060*/  VIMNMX3 R6, R6, R7, R8, PT ;  /* 0x000000070606720f */ /* 0x008fe20003800108 */
[----:B------:R-:W-:Y:S01]  /*1070*/  IMAD.MOV.U32 R8, RZ, RZ, RZ ;  /* 0x000000ffff087224 */ /* 0x000fe200078e00ff */
[----:B----4-:R-:W-:-:S04]  /*1080*/  VIMNMX3 R13, R13, R14, R15, PT ;  /* 0x0000000e0d0d720f */ /* 0x010fc8000380010f */
[----:B------:R-:W-:Y:S02]  /*1090*/  VIMNMX3 R6, R6, R9, R13, PT ;  /* 0x000000090606720f */ /* 0x000fe4000380010d */
[----:B-----5:R-:W-:Y:S01]  /*10a0*/  VIMNMX3 R17, R16, R17, R18, PT ;  /* 0x000000111011720f */ /* 0x020fe20003800112 */
[----:B------:R-:W-:Y:S01]  /*10b0*/  IMAD.MOV.U32 R9, RZ, RZ, 0x1000 ;  /* 0x00001000ff097424 */ /* 0x000fe200078e00ff */
[----:B------:R-:W-:-:S04]  /*10c0*/  VIMNMX3 R19, R19, R20, R21, PT ;  /* 0x000000141313720f */ /* 0x000fc80003800115 */
[----:B------:R-:W-:-:S04]  /*10d0*/  VIMNMX3 R17, R17, R19, R22, PT ;  /* 0x000000131111720f */ /* 0x000fc80003800116 */
[----:B------:R-:W-:Y:S01]  /*10e0*/  VIMNMX R10, PT, PT, R6, R17, PT ;  /* 0x00000011060a7248 */ /* 0x000fe20003fe0100 */
[----:B------:R-:W-:Y:S06]  /*10f0*/  @!P0 BRA `(.L_x_290) ;  /* 0x0000000000a08947 */ /* 0x000fec0003800000 */
[----:B------:R-:W0:Y:S01]  /*1100*/  LDC.64 R4, c[0x0][0x390] ;  /* 0x0000e400ff047b82 */ /* 0x000e220000000a00 */
[----:B------:R-:W-:Y:S02]  /*1110*/  IMAD.MOV.U32 R9, RZ, RZ, 0x1000 ;  /* 0x00001000ff097424 */ /* 0x000fe400078e00ff */
[----:B------:R-:W-:-:S07]  /*1120*/  IMAD.MOV.U32 R8, RZ, RZ, RZ ;  /* 0x000000ffff087224 */ /* 0x000fce00078e00ff */
.L_x_292:
[----:B------:R-:W-:-:S04]  /*1130*/  LEA R6, P0, R9, R2, 0x2 ;  /* 0x0000000209067211 */ /* 0x000fc800078010ff */
[----:B------:R-:W-:-:S05]  /*1140*/  LEA.HI.X R7, R9, R3, R8, 0x2, P0 ;  /* 0x0000000309077211 */ /* 0x000fca00000f1408 */
[----:B------:R-:W2:Y:S04]  /*1150*/  LDG.E R13, desc[UR6][R6.64+0x800] ;  /* 0x00080006060d7981 */ /* 0x000ea8000c1e1900 */
[----:B------:R-:W2:Y:S04]  /*1160*/  LDG.E R14, desc[UR6][R6.64+0xc00] ;  /* 0x000c0006060e7981 */ /* 0x000ea8000c1e1900 */
[----:B------:R-:W2:Y:S04]  /*1170*/  LDG.E R15, desc[UR6][R6.64+0x1000] ;  /* 0x00100006060f7981 */ /* 0x000ea8000c1e1900 */
        /* <DEDUP_REMOVED lines=13> */
[----:B0-----:R-:W-:-:S04]  /*1250*/  IADD3 R29, P1, PT, -R9, R4, RZ ;  /* 0x00000004091d7210 */ /* 0x001fc80007f3e1ff */
[----:B------:R-:W-:Y:S02]  /*1260*/  ISETP.GE.U32.AND P0, PT, R29, 0x1000, PT ;  /* 0x000010001d00780c */ /* 0x000fe40003f06070 */
[----:B--2---:R-:W-:Y:S01]  /*1270*/  VIMNMX3 R13, R13, R14, R15, PT ;  /* 0x0000000e0d0d720f */ /* 0x004fe2000380010f */
[----:B------:R-:W-:-:S05]  /*1280*/  IMAD.X R14, R5, 0x1, ~R8, P1 ;  /* 0x00000001050e7824 */ /* 0x000fca00008e0e08 */
[----:B------:R-:W-:Y:S02]  /*1290*/  ISETP.GE.U32.AND.EX P0, PT, R14, RZ, PT, P0 ;  /* 0x000000ff0e00720c */ /* 0x000fe40003f06100 */
        /* <DEDUP_REMOVED lines=9> */
[----:B------:R-:W-:-:S05]  /*1330*/  IADD3 R9, P0, PT, R9, 0x1000, RZ ;  /* 0x0000100009097810 */ /* 0x000fca0007f1e0ff */
[----:B------:R-:W-:Y:S01]  /*1340*/  IMAD.X R8, RZ, RZ, R8, P0 ;  /* 0x000000ffff087224 */ /* 0x000fe200000e0608 */
[----:B------:R-:W-:-:S04]  /*1350*/  ISETP.GT.U32.AND P0, PT, R9, R12, PT ;  /* 0x0000000c0900720c */ /* 0x000fc80003f04070 */
[----:B------:R-:W-:-:S13]  /*1360*/  ISETP.GT.U32.AND.EX P0, PT, R8, R11, PT, P0 ;  /* 0x0000000b0800720c */ /* 0x000fda0003f04100 */
[----:B------:R-:W-:Y:S05]  /*1370*/  @!P0 BRA `(.L_x_292) ;  /* 0xfffffffc006c8947 */ /* 0x000fea000383ffff */
.L_x_290:
[----:B------:R-:W-:Y:S01]  /*1380*/  IMAD.IADD R3, R4, 0x1, -R9 ;  /* 0x0000000104037824 */ /* 0x000fe200078e0a09 */
[----:B------:R-:W-:Y:S01]  /*1390*/  ISETP.GE.U32.AND P1, PT, R9, R4, PT ;  /* 0x000000040900720c */ /* 0x000fe20003f26070 */
[----:B------:R-:W-:Y:S03]  /*13a0*/  BSSY.RECONVERGENT B1, `(.L_x_291) ;  /* 0x0000072000017945 */ /* 0x000fe60003800200 */
[----:B------:R-:W-:-:S04]  /*13b0*/  ISETP.GE.AND P0, PT, R0, R3, PT ;  /* 0x000000030000720c */ /* 0x000fc80003f06270 */
[----:B------:R-:W-:-:S13]  /*13c0*/  ISETP.GE.U32.OR.EX P0, PT, R8, R5, P0, P1 ;  /* 0x000000050800720c */ /* 0x000fda0000706510 */
[----:B------:R-:W-:Y:S05]  /*13d0*/  @P0 BRA `(.L_x_293) ;  /* 0x0000000400b80947 */ /* 0x000fea0003800000 */
[----:B------:R-:W-:Y:S01]  /*13e0*/  LOP3.LUT R2, RZ, R0, RZ, 0x33, !PT ;  /* 0x00000000ff027212 */ /* 0x000fe200078e33ff */
[----:B------:R-:W-:Y:S03]  /*13f0*/  BSSY.RECONVERGENT B2, `(.L_x_294) ;  /* 0x0000031000027945 */ /* 0x000fe60003800200 */
[----:B------:R-:W-:Y:S01]  /*1400*/  IADD3 R2, PT, PT, -R9, R4, R2 ;  /* 0x0000000409027210 */ /* 0x000fe20007ffe102 */
[----:B------:R-:W-:-:S03]  /*1410*/  IMAD.MOV.U32 R4, RZ, RZ, R0 ;  /* 0x000000ffff047224 */ /* 0x000fc600078e0000 */
[C---:B------:R-:W-:Y:S02]  /*1420*/  ISETP.GE.U32.AND P1, PT, R2.reuse, 0xf00, PT ;  /* 0x00000f000200780c */ /* 0x040fe40003f26070 */
[----:B------:R-:W-:-:S04]  /*1430*/  LEA.HI R5, R2, 0x1, RZ, 0x18 ;  /* 0x0000000102057811 */ /* 0x000fc800078fc0ff */
[----:B------:R-:W-:-:S04]  /*1440*/  LOP3.LUT R24, R5, 0xf, RZ, 0xc0, !PT ;  /* 0x0000000f05187812 */ /* 0x000fc800078ec0ff */
[----:B------:R-:W-:-:S03]  /*1450*/  ISETP.NE.AND P0, PT, R24, RZ, PT ;  /* 0x000000ff1800720c */ /* 0x000fc60003f05270 */
[----:B------:R-:W-:Y:S10]  /*1460*/  @!P1 BRA `(.L_x_295) ;  /* 0x0000000000a49947 */ /* 0x000ff40003800000 */
[----:B------:R-:W0:Y:S01]  /*1470*/  LDCU.64 UR4, c[0x0][0x380] ;  /* 0x00007000ff0477ac */ /* 0x000e220008000a00 */
[----:B------:R-:W-:Y:S01]  /*1480*/  IADD3 R3, P1, PT, R0, R9, RZ ;  /* 0x0000000900037210 */ /* 0x000fe20007f3e0ff */
[----:B------:R-:W-:Y:S01]  /*1490*/  IMAD.MOV.U32 R4, RZ, RZ, R0 ;  /* 0x000000ffff047224 */ /* 0x000fe200078e0000 */
[----:B------:R-:W-:-:S03]  /*14a0*/  LOP3.LUT R14, R5, 0x1fffff0, RZ, 0xc0, !PT ;  /* 0x01fffff0050e7812 */ /* 0x000fc600078ec0ff */
[----:B------:R-:W-:Y:S02]  /*14b0*/  IMAD.X R2, RZ, RZ, R8, P1 ;  /* 0x000000ffff027224 */ /* 0x000fe400008e0608 */
[----:B------:R-:W-:Y:S01]  /*14c0*/  IMAD.MOV R14, RZ, RZ, -R14 ;  /* 0x000000ffff0e7224 */ /* 0x000fe200078e0a0e */
[----:B0-----:R-:W-:-:S04]  /*14d0*/  LEA R15, P2, R3, UR4, 0x2 ;  /* 0x00000004030f7c11 */ /* 0x001fc8000f8410ff */
[----:B------:R-:W-:Y:S02]  /*14e0*/  IADD3 R15, P1, PT, R15, 0x2000, RZ ;  /* 0x000020000f0f7810 */ /* 0x000fe40007f3e0ff */
[----:B------:R-:W-:-:S05]  /*14f0*/  LEA.HI.X R3, R3, UR5, R2, 0x2, P2 ;  /* 0x0000000503037c11 */ /* 0x000fca00090f1402 */
[----:B------:R-:W-:-:S07]  /*1500*/  IMAD.X R3, RZ, RZ, R3, P1 ;  /* 0x000000ffff037224 */ /* 0x000fce00008e0603 */
.L_x_296:
        /* <DEDUP_REMOVED lines=16> */
[----:B------:R0:W5:Y:S01]  /*1610*/  LDG.E R6, desc[UR6][R2.64+0x1c00] ;  /* 0x001c000602067981 */ /* 0x000162000c1e1900 */
        /* <DEDUP_REMOVED lines=9> */
[----:B------:R-:W-:-:S05]  /*16b0*/  IADD3 R15, P2, PT, R2, 0x4000, RZ ;  /* 0x00004000020f7810 */ /* 0x000fca0007f5e0ff */
[----:B0-----:R-:W-:Y:S01]  /*16c0*/  IMAD.X R3, RZ, RZ, R3, P2 ;  /* 0x000000ffff037224 */ /* 0x001fe200010e0603 */
[----:B------:R-:W-:-:S04]  /*16d0*/  VIMNMX3 R7, R11, R12, R7, PT ;  /* 0x0000000c0b07720f */ /* 0x000fc80003800107 */
[----:B------:R-:W-:Y:S01]  /*16e0*/  VIMNMX3 R10, R7, R13, R6, PT ;  /* 0x0000000d070a720f */ /* 0x000fe20003800106 */
[----:B------:R-:W-:Y:S06]  /*16f0*/  @P1 BRA `(.L_x_296) ;  /* 0xfffffffc00841947 */ /* 0x000fec000383ffff */
.L_x_295:
[----:B------:R-:W-:Y:S05]  /*1700*/  BSYNC.RECONVERGENT B2 ;  /* 0x0000000000027941 */ /* 0x000fea0003800200 */
.L_x_294:
[----:B------:R-:W-:Y:S05]  /*1710*/  @!P0 BRA `(.L_x_293) ;  /* 0x0000000000e88947 */ /* 0x000fea0003800000 */
[----:B------:R-:W-:Y:S01]  /*1720*/  ISETP.GE.U32.AND P0, PT, R24, 0x8, PT ;  /* 0x000000081800780c */ /* 0x000fe20003f06070 */
[----:B------:R-:W-:Y:S01]  /*1730*/  BSSY.RECONVERGENT B2, `(.L_x_297) ;  /* 0x0000016000027945 */ /* 0x000fe20003800200 */
[----:B------:R-:W-:-:S04]  /*1740*/  LOP3.LUT R17, R5, 0x7, RZ, 0xc0, !PT ;  /* 0x0000000705117812 */ /* 0x000fc800078ec0ff */
[----:B------:R-:W-:-:S07]  /*1750*/  ISETP.NE.AND P1, PT, R17, RZ, PT ;  /* 0x000000ff1100720c */ /* 0x000fce0003f25270 */
[----:B------:R-:W-:Y:S06]  /*1760*/  @!P0 BRA `(.L_x_298) ;  /* 0x0000000000488947 */ /* 0x000fec0003800000 */
[----:B------:R-:W0:Y:S01]  /*1770*/  LDCU.64 UR4, c[0x0][0x380] ;  /* 0x00007000ff0477ac */ /* 0x000e220008000a00 */
[----:B------:R-:W-:-:S05]  /*1780*/  IADD3 R3, P0, PT, R4, R9, RZ ;  /* 0x0000000904037210 */ /* 0x000fca0007f1e0ff */
[----:B------:R-:W-:Y:S01]  /*1790*/  IMAD.X R6, RZ, RZ, R8, P0 ;  /* 0x000000ffff067224 */ /* 0x000fe200000e0608 */
        /* <DEDUP_REMOVED lines=15> */
.L_x_298:
[----:B------:R-:W-:Y:S05]  /*1890*/  BSYNC.RECONVERGENT B2 ;  /* 0x0000000000027941 */ /* 0x000fea0003800200 */
.L_x_297:
        /* <DEDUP_REMOVED lines=18> */
.L_x_300:
[----:B------:R-:W-:Y:S05]  /*19c0*/  BSYNC.RECONVERGENT B2 ;  /* 0x0000000000027941 */ /* 0x000fea0003800200 */
.L_x_299:
[----:B------:R-:W-:Y:S05]  /*19d0*/  @!P1 BRA `(.L_x_293) ;  /* 0x0000000000389947 */ /* 0x000fea0003800000 */
[----:B------:R-:W0:Y:S01]  /*19e0*/  LDCU.64 UR4, c[0x0][0x380] ;  /* 0x00007000ff0477ac */ /* 0x000e220008000a00 */
[----:B------:R-:W-:Y:S01]  /*19f0*/  IADD3 R5, P0, PT, R4, R9, RZ ;  /* 0x0000000904057210 */ /* 0x000fe20007f1e0ff */
[----:B------:R-:W-:-:S04]  /*1a00*/  IMAD.MOV R4, RZ, RZ, -R6 ;  /* 0x000000ffff047224 */ /* 0x000fc800078e0a06 */
[----:B------:R-:W-:Y:S01]  /*1a10*/  IMAD.X R8, RZ, RZ, R8, P0 ;  /* 0x000000ffff087224 */ /* 0x000fe200000e0608 */
[----:B0-----:R-:W-:-:S04]  /*1a20*/  LEA R2, P1, R5, UR4, 0x2 ;  /* 0x0000000405027c11 */ /* 0x001fc8000f8210ff */
[----:B------:R-:W-:-:S09]  /*1a30*/  LEA.HI.X R5, R5, UR5, R8, 0x2, P1 ;  /* 0x0000000505057c11 */ /* 0x000fd200088f1408 */
.L_x_301:
[----:B------:R-:W-:-:S06]  /*1a40*/  IMAD.MOV.U32 R3, RZ, RZ, R5 ;  /* 0x000000ffff037224 */ /* 0x000fcc00078e0005 */
[----:B------:R0:W2:Y:S01]  /*1a50*/  LDG.E R3, desc[UR6][R2.64] ;  /* 0x0000000602037981 */ /* 0x0000a2000c1e1900 */
[----:B------:R-:W-:-:S05]  /*1a60*/  VIADD R4, R4, 0x1 ;  /* 0x0000000104047836 */ /* 0x000fca0000000000 */
[----:B------:R-:W-:Y:S02]  /*1a70*/  ISETP.NE.AND P0, PT, R4, RZ, PT ;  /* 0x000000ff0400720c */ /* 0x000fe40003f05270 */
[----:B0-----:R-:W-:-:S05]  /*1a80*/  IADD3 R2, P1, PT, R2, 0x400, RZ ;  /* 0x0000040002027810 */ /* 0x001fca0007f3e0ff */
[----:B------:R-:W-:Y:S01]  /*1a90*/  IMAD.X R5, RZ, RZ, R5, P1 ;  /* 0x000000ffff057224 */ /* 0x000fe200008e0605 */
[----:B--2---:R-:W-:-:S05]  /*1aa0*/  VIMNMX R10, PT, PT, R3, R10, PT ;  /* 0x0000000a030a7248 */ /* 0x004fca0003fe0100 */
[----:B------:R-:W-:Y:S05]  /*1ab0*/  @P0 BRA `(.L_x_301) ;  /* 0xfffffffc00e00947 */ /* 0x000fea000383ffff */
.L_x_293:
[----:B------:R-:W-:Y:S05]  /*1ac0*/  BSYNC.RECONVERGENT B1 ;  /* 0x0000000000017941 */ /* 0x000fea0003800200 */
.L_x_291:
[----:B------:R-:W0:Y:S01]  /*1ad0*/  S2R R6, SR_LANEID ;  /* 0x0000000000067919 */ /* 0x000e220000000000 */
[----:B------:R-:W-:Y:S01]  /*1ae0*/  IMAD.MOV.U32 R9, RZ, RZ, R10 ;  /* 0x000000ffff097224 */ /* 0x000fe200078e000a */
[----:B------:R-:W-:-:S04]  /*1af0*/  ISETP.NE.AND P5, PT, R0, RZ, PT ;  /* 0x000000ff0000720c */ /* 0x000fc80003fa5270 */
        /* <DEDUP_REMOVED lines=35> */
[----:B------:R-:W-:-:S07]  /*1d30*/  VIMNMX R9, PT, PT, R0, R3, PT ;  /* 0x0000000300097248 */ /* 0x000fce0003fe0100 */
.L_x_289:
[----:B------:R-:W-:Y:S05]  /*1d40*/  BSYNC.RECONVERGENT B0 ;  /* 0x0000000000007941 */ /* 0x000fea0003800200 */
.L_x_274:
[----:B------:R-:W-:Y:S05]  /*1d50*/  @P5 EXIT ;  /* 0x000000000000594d */ /* 0x000fea0003800000 */
[----:B-12---:R-:W1:Y:S01]  /*1d60*/  LDC.64 R2, c[0x0][0x388] ;  /* 0x0000e200ff027b82 */ /* 0x006e620000000a00 */
[----:B------:R-:W0:Y:S02]  /*1d70*/  LDCU UR4, c[0x0][0x39c] ;  /* 0x00007380ff0477ac */ /* 0x000e240008000800 */
[----:B0-----:R-:W-:-:S05]  /*1d80*/  VIMNMX R9, PT, PT, R9, UR4, PT ;  /* 0x0000000409097c48 */ /* 0x001fca000bfe0100 */
[----:B-1----:R-:W-:Y:S01]  /*1d90*/  STG.E desc[UR6][R2.64], R9 ;  /* 0x0000000902007986 */ /* 0x002fe2000c101906 */
[----:B------:R-:W-:Y:S05]  /*1da0*/  EXIT ;  /* 0x000000000000794d */ /* 0x000fea0003800000 */
.L_x_302:
        /* <DEDUP_REMOVED lines=13> */
.L_x_432:


//--------------------- .text._ZN3cub18CUB_300001_SM_10006detail6reduce28DeviceReduceSingleTileKernelINS2_10policy_hubIijN4cuda3__47minimumIiEEE10Policy1000EPiSB_iS8_iiNS5_3std3__410__identityEEEvT0_T1_T2_T3_T4_T6_ --------------------------
	.section	.text._ZN3cub18CUB_300001_SM_10006detail6reduce28DeviceReduceSingleTileKernelINS2_10policy_hubIijN4cuda3__47minimumIiEEE10Policy1000EPiSB_iS8_iiNS5_3std3__410__identityEEEvT0_T1_T2_T3_T4_T6_,"ax",@progbits
	.align	128
        .global         _ZN3cub18CUB_300001_SM_10006detail6reduce28DeviceReduceSingleTileKernelINS2_10policy_hubIijN4cuda3__47minimumIiEEE10Policy1000EPiSB_iS8_iiNS5_3std3__410__identityEEEvT0_T1_T2_T3_T4_T6_
        .type           _ZN3cub18CUB_300001_SM_10006detail6reduce28DeviceReduceSingleTileKernelINS2_10policy_hubIijN4cuda3__47minimumIiEEE10Policy1000EPiSB_iS8_iiNS5_3std3__410__identityEEEvT0_T1_T2_T3_T4_T6_,@function
        .size           _ZN3cub18CUB_300001_SM_10006detail6reduce28DeviceReduceSingleTileKernelINS2_10policy_hubIijN4cuda3__47minimumIiEEE10Policy1000EPiSB_iS8_iiNS5_3std3__410__identityEEEvT0_T1_T2_T3_T4_T6_,(.L_x_433 - _ZN3cub18CUB_300001_SM_10006detail6reduce28DeviceReduceSingleTileKernelINS2_10policy_hubIijN4cuda3__47minimumIiEEE10Policy1000EPiSB_iS8_iiNS5_3std3__410__identityEEEvT0_T1_T2_T3_T4_T6_)
        .other          _ZN3cub18CUB_300001_SM_10006detail6reduce28DeviceReduceSingleTileKernelINS2_10policy_hubIijN4cuda3__47minimumIiEEE10Policy1000EPiSB_iS8_iiNS5_3std3__410__identityEEEvT0_T1_T2_T3_T4_T6_,@"STO_CUDA_ENTRY STV_DEFAULT"
_ZN3cub18CUB_300001_SM_10006detail6reduce28DeviceReduceSingleTileKernelINS2_10policy_hubIijN4cuda3__47minimumIiEEE10Policy1000EPiSB_iS8_iiNS5_3std3__410__identityEEEvT0_T1_T2_T3_T4_T6_:
.text._ZN3cub18CUB_300001_SM_10006detail6reduce28DeviceReduceSingleTileKernelINS2_10policy_hubIijN4cuda3__47minimumIiEEE10Policy1000EPiSB_iS8_iiNS5_3std3__410__identityEEEvT0_T1_T2_T3_T4_T6_:
        /* <DEDUP_REMOVED lines=13> */
.L_x_303:
        /* <DEDUP_REMOVED lines=16> */
.L_x_308:
[----:B------:R-:W-:Y:S05]  /*01d0*/  BSYNC.RECONVERGENT B1 ;  /* 0x0000000000017941 */ /* 0x000fea0003800200 */
.L_x_307:
        /* <DEDUP_REMOVED lines=16> */
.L_x_313:
        /* <DEDUP_REMOVED lines=9> */
.L_x_312:
[----:B------:R-:W-:Y:S05]  /*0370*/  BSYNC.RECONVERGENT B2 ;  /* 0x0000000000027941 */ /* 0x000fea0003800200 */
.L_x_311:
        /* <DEDUP_REMOVED lines=8> */
.L_x_316:
        /* <DEDUP_REMOVED lines=35> */
.L_x_315:
[----:B------:R-:W-:Y:S05]  /*0630*/  BSYNC.RECONVERGENT B2 ;  /* 0x0000000000027941 */ /* 0x000fea0003800200 */
.L_x_314:
        /* <DEDUP_REMOVED lines=22> */
.L_x_318:
[----:B------:R-:W-:Y:S05]  /*07a0*/  BSYNC.RECONVERGENT B2 ;  /* 0x0000000000027941 */ /* 0x000fea0003800200 */
.L_x_317:
        /* <DEDUP_REMOVED lines=10> */
.L_x_310:
[----:B------:R-:W-:Y:S05]  /*0850*/  BSYNC.RECONVERGENT B1 ;  /* 0x0000000000017941 */ /* 0x000fea0003800200 */
.L_x_309:
        /* <DEDUP_REMOVED lines=43> */
.L_x_319:
        /* <DEDUP_REMOVED lines=59> */
.L_x_306:
        /* <DEDUP_REMOVED lines=22> */
.L_x_323:
        /* <DEDUP_REMOVED lines=21> */
.L_x_321:
        /* <DEDUP_REMOVED lines=20> */
.L_x_327:
        /* <DEDUP_REMOVED lines=8> */
.L_x_326:
[----:B------:R-:W-:Y:S05]  /*1330*/  BSYNC.RECONVERGENT B2 ;  /* 0x0000000000027941 */ /* 0x000fea0003800200 */
.L_x_325:
        /* <DEDUP_REMOVED lines=16> */
.L_x_330:
        /* <DEDUP_REMOVED lines=39> */
.L_x_329:
[----:B------:R-:W-:Y:S05]  /*16b0*/  BSYNC.RECONVERGENT B2 ;  /* 0x0000000000027941 */ /* 0x000fea0003800200 */
.L_x_328:
        /* <DEDUP_REMOVED lines=27> */
.L_x_332:
[----:B------:R-:W-:Y:S05]  /*1870*/  BSYNC.RECONVERGENT B2 ;  /* 0x0000000000027941 */ /* 0x000fea0003800200 */
.L_x_331:
        /* <DEDUP_REMOVED lines=10> */
.L_x_324:
[----:B------:R-:W-:Y:S05]  /*1920*/  BSYNC.RECONVERGENT B1 ;  /* 0x0000000000017941 */ /* 0x000fea0003800200 */
.L_x_322:
        /* <DEDUP_REMOVED lines=39> */
.L_x_305:
        /* <DEDUP_REMOVED lines=12> */
.L_x_335:
[----:B------:R-:W-:Y:S05]  /*1c60*/  BSYNC.RECONVERGENT B1 ;  /* 0x0000000000017941 */ /* 0x000fea0003800200 */
.L_x_334:
        /* <DEDUP_REMOVED lines=16> */
.L_x_340:
        /* <DEDUP_REMOVED lines=9> */
.L_x_339:
[----:B------:R-:W-:Y:S05]  /*1e00*/  BSYNC.RECONVERGENT B2 ;  /* 0x0000000000027941 */ /* 0x000fea0003800200 */
.L_x_338:
        /* <DEDUP_REMOVED lines=8> */
.L_x_343:
        /* <DEDUP_REMOVED lines=35> */
.L_x_342:
[----:B------:R-:W-:Y:S05]  /*20c0*/  BSYNC.RECONVERGENT B2 ;  /* 0x0000000000027941 */ /* 0x000fea0003800200 */
.L_x_341:
        /* <DEDUP_REMOVED lines=22> */
.L_x_345:
[----:B------:R-:W-:Y:S05]  /*2230*/  BSYNC.RECONVERGENT B2 ;  /* 0x0000000000027941 */ /* 0x000fea0003800200 */
.L_x_344:
        /* <DEDUP_REMOVED lines=10> */
.L_x_337:
[----:B------:R-:W-:Y:S05]  /*22e0*/  BSYNC.RECONVERGENT B1 ;  /* 0x0000000000017941 */ /* 0x000fea0003800200 */
.L_x_336:
        /* <DEDUP_REMOVED lines=43> */
.L_x_346:
        /* <DEDUP_REMOVED lines=59> */
.L_x_333:
        /* <DEDUP_REMOVED lines=33> */
.L_x_349:
        /* <DEDUP_REMOVED lines=33> */
.L_x_347:
        /* <DEDUP_REMOVED lines=20> */
.L_x_353:
        /* <DEDUP_REMOVED lines=8> */
.L_x_352:
[----:B------:R-:W-:Y:S05]  /*2f30*/  BSYNC.RECONVERGENT B2 ;  /* 0x0000000000027941 */ /* 0x000fea0003800200 */
.L_x_351:
        /* <DEDUP_REMOVED lines=16> */
.L_x_356:
        /* <DEDUP_REMOVED lines=39> */
.L_x_355:
[----:B------:R-:W-:Y:S05]  /*32b0*/  BSYNC.RECONVERGENT B2 ;  /* 0x0000000000027941 */ /* 0x000fea0003800200 */
.L_x_354:
        /* <DEDUP_REMOVED lines=27> */
.L_x_358:
[----:B------:R-:W-:Y:S05]  /*3470*/  BSYNC.RECONVERGENT B2 ;  /* 0x0000000000027941 */ /* 0x000fea0003800200 */
.L_x_357:
        /* <DEDUP_REMOVED lines=10> */
.L_x_350:
[----:B------:R-:W-:Y:S05]  /*3520*/  BSYNC.RECONVERGENT B1 ;  /* 0x0000000000017941 */ /* 0x000fea0003800200 */
.L_x_348:
        /* <DEDUP_REMOVED lines=39> */
.L_x_320:
[----:B------:R-:W-:Y:S05]  /*37a0*/  BSYNC.RECONVERGENT B0 ;  /* 0x0000000000007941 */ /* 0x000fea0003800200 */
.L_x_304:
[----:B------:R-:W-:Y:S05]  /*37b0*/  @P0 EXIT ;  /* 0x000000000000094d */ /* 0x000fea0003800000 */
[----:B0-23--:R-:W0:Y:S01]  /*37c0*/  LDC.64 R2, c[0x0][0x388] ;  /* 0x0000e200ff027b82 */ /* 0x00de220000000a00 */
[----:B------:R-:W1:Y:S02]  /*37d0*/  LDCU UR4, c[0x0][0x398] ;  /* 0x00007300ff0477ac */ /* 0x000e640008000800 */
[----:B-1--4-:R-:W-:-:S05]  /*37e0*/  VIMNMX R5, PT, PT, R5, UR4, PT ;  /* 0x0000000405057c48 */ /* 0x012fca000bfe0100 */
[----:B0-----:R-:W-:Y:S01]  /*37f0*/  STG.E desc[UR6][R2.64], R5 ;  /* 0x0000000502007986 */ /* 0x001fe2000c101906 */
[----:B------:R-:W-:Y:S05]  /*3800*/  EXIT ;  /* 0x000000000000794d */ /* 0x000fea0003800000 */
.L_x_359:
        /* <DEDUP_REMOVED lines=15> */
.L_x_433:


//--------------------- .text._ZN3cub18CUB_300001_SM_10006detail6reduce18DeviceReduceKernelINS2_10policy_hubIijN4cuda3__47minimumIiEEE10Policy1000EN6thrust24THRUST_300001_SM_1000_NS6detail15normal_iteratorINSC_10device_ptrIiEEEEjS8_iNS5_3std3__410__identityEEEvT0_PT3_T1_NS0_13GridEvenShareISO_EET2_T4_ --------------------------
	.section	.text._ZN3cub18CUB_300001_SM_10006detail6reduce18DeviceReduceKernelINS2_10policy_hubIijN4cuda3__47minimumIiEEE10Policy1000EN6thrust24THRUST_300001_SM_1000_NS6detail15normal_iteratorINSC_10device_ptrIiEEEEjS8_iNS5_3std3__410__identityEEEvT0_PT3_T1_NS0_13GridEvenShareISO_EET2_T4_,"ax",@progbits
	.align	128
        .global         _ZN3cub18CUB_300001_SM_10006detail6reduce18DeviceReduceKernelINS2_10policy_hubIijN4cuda3__47minimumIiEEE10Policy1000EN6thrust24THRUST_300001_SM_1000_NS6detail15normal_iteratorINSC_10device_ptrIiEEEEjS8_iNS5_3std3__410__identityEEEvT0_PT3_T1_NS0_13GridEvenShareISO_EET2_T4_
        .type           _ZN3cub18CUB_300001_SM_10006detail6reduce18DeviceReduceKernelINS2_10policy_hubIijN4cuda3__47minimumIiEEE10Policy1000EN6thrust24THRUST_300001_SM_1000_NS6detail15normal_iteratorINSC_10device_ptrIiEEEEjS8_iNS5_3std3__410__identityEEEvT0_PT3_T1_NS0_13GridEvenShareISO_EET2_T4_,@function
        .size           _ZN3cub18CUB_300001_SM_10006detail6reduce18DeviceReduceKernelINS2_10policy_hubIijN4cuda3__47minimumIiEEE10Policy1000EN6thrust24THRUST_300001_SM_1000_NS6detail15normal_iteratorINSC_10device_ptrIiEEEEjS8_iNS5_3std3__410__identityEEEvT0_PT3_T1_NS0_13GridEvenShareISO_EET2_T4_,(.L_x_434 - _ZN3cub18CUB_300001_SM_10006detail6reduce18DeviceReduceKernelINS2_10policy_hubIijN4cuda3__47minimumIiEEE10Policy1000EN6thrust24THRUST_300001_SM_1000_NS6detail15normal_iteratorINSC_10device_ptrIiEEEEjS8_iNS5_3std3__410__identityEEEvT0_PT3_T1_NS0_13GridEvenShareISO_EET2_T4_)
        .other          _ZN3cub18CUB_300001_SM_10006detail6reduce18DeviceReduceKernelINS2_10policy_hubIijN4cuda3__47minimumIiEEE10Policy1000EN6thrust24THRUST_300001_SM_1000_NS6detail15normal_iteratorINSC_10device_ptrIiEEEEjS8_iNS5_3std3__410__identityEEEvT0_PT3_T1_NS0_13GridEvenShareISO_EET2_T4_,@"STO_CUDA_ENTRY STV_DEFAULT"
_ZN3cub18CUB_300001_SM_10006detail6reduce18DeviceReduceKernelINS2_10policy_hubIijN4cuda3__47minimumIiEEE10Policy1000EN6thrust24THRUST_300001_SM_1000_NS6detail15normal_iteratorINSC_10device_ptrIiEEEEjS8_iNS5_3std3__410__identityEEEvT0_PT3_T1_NS0_13GridEvenShareISO_EET2_T4_:
.text._ZN3cub18CUB_300001_SM_10006detail6reduce18DeviceReduceKernelINS2_10policy_hubIijN4cuda3__47minimumIiEEE10Policy1000EN6thrust24THRUST_300001_SM_1000_NS6detail15normal_iteratorINSC_10device_ptrIiEEEEjS8_iNS5_3std3__410__identityEEEvT0_PT3_T1_NS0_13GridEvenShareISO_EET2_T4_:
[----:B------:R-:W-:Y:S01]  /*0000*/  LDC R1, c[0x0][0x37c] ;  /* 0x0000df00ff017b82 */ /* 0x000fe20000000800 */
[----:B------:R-:W0:Y:S07]  /*0010*/  S2R R3, SR_CTAID.X ;  /* 0x0000000000037919 */ /* 0x000e2e0000002500 */
[----:B------:R-:W1:Y:S01]  /*0020*/  LDC.64 R8, c[0x0][0x3a8] ;  /* 0x0000ea00ff087b82 */ /* 0x000e620000000a00 */
[----:B------:R-:W2:Y:S01]  /*0030*/  LDCU.64 UR6, c[0x0][0x358] ;  /* 0x00006b00ff0677ac */ /* 0x000ea20008000a00 */
[----:B------:R-:W-:Y:S01]  /*0040*/  BSSY.RECONVERGENT B0, `(.L_x_360) ;  /* 0x0000228000007945 */ /* 0x000fe20003800200 */
[----:B-1----:R-:W-:-:S02]  /*0050*/  IMAD.SHL.U32 R13, R9, 0x1000, RZ ;  /* 0x00001000090d7824 */ /* 0x002fc400078e00ff */
[----:B0-----:R-:W-:-:S05]  /*0060*/  IMAD R0, R3, -0x1000, R8 ;  /* 0xfffff00003007824 */ /* 0x001fca00078e0208 */
[----:B------:R-:W-:-:S13]  /*0070*/  ISETP.GT.U32.AND P0, PT, R0, 0xfff, PT ;  /* 0x00000fff0000780c */ /* 0x000fda0003f04070 */
[----:B--2---:R-:W-:Y:S05]  /*0080*/  @P0 BRA `(.L_x_361) ;  /* 0x0000001000280947 */ /* 0x004fea0003800000 */
[----:B------:R-:W0:Y:S01]  /*0090*/  S2R R2, SR_TID.X ;  /* 0x0000000000027919 */ /* 0x000e220000002100 */
[----:B------:R-:W-:Y:S01]  /*00a0*/  BSSY.RECONVERGENT B1, `(.L_x_362) ;  /* 0x000000a000017945 */ /* 0x000fe20003800200 */
[----:B------:R-:W-:Y:S01]  /*00b0*/  IMAD.MOV.U32 R14, RZ, RZ, RZ ;  /* 0x000000ffff0e7224 */ /* 0x000fe200078e00ff */
[----:B0-----:R-:W-:Y:S01]  /*00c0*/  ISETP.GE.U32.AND P0, PT, R2, R0, PT ;  /* 0x000000000200720c */ /* 0x001fe20003f06070 */
[----:B------:R-:W-:-:S12]  /*00d0*/  IMAD.MOV.U32 R4, RZ, RZ, R2 ;  /* 0x000000ffff047224 */ /* 0x000fd800078e0002 */
[----:B------:R-:W-:Y:S05]  /*00e0*/  @P0 BRA `(.L_x_363) ;  /* 0x0000000000140947 */ /* 0x000fea0003800000 */
[----:B------:R-:W0:Y:S01]  /*00f0*/  LDC.64 R14, c[0x0][0x380] ;  /* 0x0000e000ff0e7b82 */ /* 0x000e220000000a00 */
[----:B------:R-:W-:-:S04]  /*0100*/  IMAD R5, R3, 0x1000, R2 ;  /* 0x0000100003057824 */ /* 0x000fc800078e0202 */
[----:B0-----:R-:W-:-:S06]  /*0110*/  IMAD.WIDE.U32 R14, R5, 0x4, R14 ;  /* 0x00000004050e7825 */ /* 0x001fcc00078e000e */
[----:B------:R0:W5:Y:S01]  /*0120*/  LDG.E R14, desc[UR6][R14.64] ;  /* 0x000000060e0e7981 */ /* 0x000162000c1e1900 */
[----:B------:R-:W-:-:S07]  /*0130*/  VIADD R4, R2, 0x100 ;  /* 0x0000010002047836 */ /* 0x000fce0000000000 */
.L_x_363:
[----:B------:R-:W-:Y:S05]  /*0140*/  BSYNC.RECONVERGENT B1 ;  /* 0x0000000000017941 */ /* 0x000fea0003800200 */
.L_x_362:
[----:B------:R-:W-:Y:S01]  /*0150*/  ISETP.GE.U32.AND P0, PT, R4, R0, PT ;  /* 0x000000000400720c */ /* 0x000fe20003f06070 */
[----:B------:R-:W-:-:S12]  /*0160*/  BSSY.RECONVERGENT B1, `(.L_x_364) ;  /* 0x0000097000017945 */ /* 0x000fd80003800200 */
[----:B------:R-:W-:Y:S05]  /*0170*/  @P0 BRA `(.L_x_365) ;  /* 0x0000000800540947 */ /* 0x000fea0003800000 */
[----:B------:R-:W-:Y:S01]  /*0180*/  LOP3.LUT R5, RZ, R4, RZ, 0x33, !PT ;  /* 0x00000004ff057212 */ /* 0x000fe200078e33ff */
[----:B------:R-:W-:Y:S04]  /*0190*/  BSSY.RECONVERGENT B2, `(.L_x_366) ;  /* 0x000004b000027945 */ /* 0x000fe80003800200 */
[----:B------:R-:W-:-:S04]  /*01a0*/  IMAD.IADD R8, R5, 0x1, R8 ;  /* 0x0000000105087824 */ /* 0x000fc800078e0208 */
[----:B------:R-:W-:-:S05]  /*01b0*/  IMAD R8, R3, -0x1000, R8 ;  /* 0xfffff00003087824 */ /* 0x000fca00078e0208 */
[C---:B------:R-:W-:Y:S02]  /*01c0*/  ISETP.GE.U32.AND P0, PT, R8.reuse, 0xf00, PT ;  /* 0x00000f000800780c */ /* 0x040fe40003f06070 */
[----:B------:R-:W-:-:S04]  /*01d0*/  LEA.HI R5, R8, 0x1, RZ, 0x18 ;  /* 0x0000000108057811 */ /* 0x000fc800078fc0ff */
[----:B------:R-:W-:-:S07]  /*01e0*/  LOP3.LUT R6, R5, 0xf, RZ, 0xc0, !PT ;  /* 0x0000000f05067812 */ /* 0x000fce00078ec0ff */
[----:B------:R-:W-:Y:S05]  /*01f0*/  @!P0 BRA `(.L_x_367) ;  /* 0x0000000400108947 */ /* 0x000fea0003800000 */
[----:B------:R-:W-:Y:S01]  /*0200*/  LOP3.LUT R9, R5, 0x1fffff0, RZ, 0xc0, !PT ;  /* 0x01fffff005097812 */ /* 0x000fe200078ec0ff */
[----:B------:R-:W-:Y:S01]  /*0210*/  BSSY.RECONVERGENT B3, `(.L_x_368) ;  /* 0x0000041000037945 */ /* 0x000fe20003800200 */
[----:B------:R-:W-:Y:S01]  /*0220*/  LOP3.LUT R8, R4, 0x800, RZ, 0xfc, !PT ;  /* 0x0000080004087812 */ /* 0x000fe200078efcff */
[----:B------:R-:W-:Y:S02]  /*0230*/  IMAD R4, R3, 0x1000, R4 ;  /* 0x0000100003047824 */ /* 0x000fe400078e0204 */
[----:B------:R-:W-:-:S07]  /*0240*/  IMAD.MOV R9, RZ, RZ, -R9 ;  /* 0x000000ffff097224 */ /* 0x000fce00078e0a09 */
.L_x_369:
[----:B------:R-:W1:Y:S01]  /*0250*/  LDC.64 R12, c[0x0][0x380] ;  /* 0x0000e000ff0c7b82 */ /* 0x000e620000000a00 */
[C---:B------:R-:W-:Y:S02]  /*0260*/  VIADD R17, R4.reuse, 0x100 ;  /* 0x0000010004117836 */ /* 0x040fe40000000000 */
[----:B-1----:R-:W-:-:S04]  /*0270*/  IMAD.WIDE.U32 R26, R4, 0x4, R12 ;  /* 0x00000004041a7825 */ /* 0x002fc800078e000c */
[--C-:B------:R-:W-:Y:S02]  /*0280*/  IMAD.WIDE.U32 R16, R17, 0x4, R12.reuse ;  /* 0x0000000411107825 */ /* 0x100fe400078e000c */
[----:B------:R-:W2:Y:S04]  /*0290*/  LDG.E R26, desc[UR6][R26.64] ;  /* 0x000000061a1a7981 */ /* 0x000ea8000c1e1900 */
[----:B0-----:R0:W2:Y:S01]  /*02a0*/  LDG.E R15, desc[UR6][R16.64] ;  /* 0x00000006100f7981 */ /* 0x0010a2000c1e1900 */
[C---:B------:R-:W-:Y:S02]  /*02b0*/  VIADD R29, R4.reuse, 0x200 ;  /* 0x00000200041d7836 */ /* 0x040fe40000000000 */
[----:B------:R-:W-:Y:S02]  /*02c0*/  VIADD R23, R4, 0x600 ;  /* 0x0000060004177836 */ /* 0x000fe40000000000 */
[----:B------:R-:W-:-:S04]  /*02d0*/  IMAD.WIDE.U32 R28, R29, 0x4, R12 ;  /* 0x000000041d1c7825 */ /* 0x000fc800078e000c */
[----:B------:R-:W-:Y:S01]  /*02e0*/  VIADD R11, R4, 0x300 ;  /* 0x00000300040b7836 */ /* 0x000fe20000000000 */
[----:B------:R1:W3:Y:S01]  /*02f0*/  LDG.E R25, desc[UR6][R28.64] ;  /* 0x000000061c197981 */ /* 0x0002e2000c1e1900 */
[----:B0-----:R-:W-:-:S04]  /*0300*/  IMAD.WIDE.U32 R16, R23, 0x4, R12 ;  /* 0x0000000417107825 */ /* 0x001fc800078e000c */
[C---:B------:R-:W-:Y:S01]  /*0310*/  VIADD R19, R4.reuse, 0x400 ;  /* 0x0000040004137836 */ /* 0x040fe20000000000 */
[----:B------:R0:W4:Y:S01]  /*0320*/  LDG.E R22, desc[UR6][R16.64] ;  /* 0x0000000610167981 */ /* 0x000122000c1e1900 */
[C---:B------:R-:W-:Y:S02]  /*0330*/  VIADD R21, R4.reuse, 0x500 ;  /* 0x0000050004157836 */ /* 0x040fe40000000000 */
[C---:B------:R-:W-:Y:S02]  /*0340*/  VIADD R27, R4.reuse, 0x700 ;  /* 0x00000700041b7836 */ /* 0x040fe40000000000 */
[----:B-1----:R-:W-:Y:S02]  /*0350*/  VIADD R29, R4, 0x800 ;  /* 0x00000800041d7836 */ /* 0x002fe40000000000 */
[----:B------:R-:W-:-:S04]  /*0360*/  IMAD.WIDE.U32 R10, R11, 0x4, R12 ;  /* 0x000000040b0a7825 */ /* 0x000fc800078e000c */
[--C-:B------:R-:W-:Y:S01]  /*0370*/  IMAD.WIDE.U32 R18, R19, 0x4, R12.reuse ;  /* 0x0000000413127825 */ /* 0x100fe200078e000c */
[----:B------:R1:W3:Y:S03]  /*0380*/  LDG.E R7, desc[UR6][R10.64] ;  /* 0x000000060a077981 */ /* 0x0002e6000c1e1900 */
[--C-:B------:R-:W-:Y:S01]  /*0390*/  IMAD.WIDE.U32 R20, R21, 0x4, R12.reuse ;  /* 0x0000000415147825 */ /* 0x100fe200078e000c */
[----:B------:R-:W4:Y:S03]  /*03a0*/  LDG.E R24, desc[UR6][R18.64] ;  /* 0x0000000612187981 */ /* 0x000f26000c1e1900 */
[--C-:B0-----:R-:W-:Y:S01]  /*03b0*/  IMAD.WIDE.U32 R16, R27, 0x4, R12.reuse ;  /* 0x000000041b107825 */ /* 0x101fe200078e000c */
[----:B------:R0:W4:Y:S03]  /*03c0*/  LDG.E R23, desc[UR6][R20.64] ;  /* 0x0000000614177981 */ /* 0x000126000c1e1900 */
[----:B------:R-:W-:Y:S01]  /*03d0*/  IMAD.WIDE.U32 R28, R29, 0x4, R12 ;  /* 0x000000041d1c7825 */ /* 0x000fe200078e000c */
[----:B------:R-:W4:Y:S03]  /*03e0*/  LDG.E R19, desc[UR6][R16.64] ;  /* 0x0000000610137981 */ /* 0x000f26000c1e1900 */
[----:B------:R-:W-:-:S02]  /*03f0*/  VIADD R27, R4, 0xa00 ;  /* 0x00000a00041b7836 */ /* 0x000fc40000000000 */
[----:B-1----:R-:W-:Y:S01]  /*0400*/  VIADD R11, R4, 0x900 ;  /* 0x00000900040b7836 */ /* 0x002fe20000000000 */
[----:B------:R1:W4:Y:S01]  /*0410*/  LDG.E R18, desc[UR6][R28.64] ;  /* 0x000000061c127981 */ /* 0x000322000c1e1900 */
[----:B0-----:R-:W-:-:S04]  /*0420*/  IMAD.WIDE.U32 R20, R27, 0x4, R12 ;  /* 0x000000041b147825 */ /* 0x001fc800078e000c */
[----:B------:R-:W-:Y:S02]  /*0430*/  VIADD R27, R4, 0xb00 ;  /* 0x00000b00041b7836 */ /* 0x000fe40000000000 */
[----:B------:R-:W-:-:S04]  /*0440*/  IMAD.WIDE.U32 R10, R11, 0x4, R12 ;  /* 0x000000040b0a7825 */ /* 0x000fc800078e000c */
[----:B-1----:R-:W-:Y:S02]  /*0450*/  VIADD R29, R4, 0xc00 ;  /* 0x00000c00041d7836 */ /* 0x002fe40000000000 */
[----:B------:R-:W4:Y:S02]  /*0460*/  LDG.E R11, desc[UR6][R10.64] ;  /* 0x000000060a0b7981 */ /* 0x000f24000c1e1900 */
[----:B------:R-:W-:-:S06]  /*0470*/  IMAD.WIDE.U32 R16, R29, 0x4, R12 ;  /* 0x000000041d107825 */ /* 0x000fcc00078e000c */
[----:B------:R0:W4:Y:S04]  /*0480*/  LDG.E R16, desc[UR6][R16.64] ;  /* 0x0000000610107981 */ /* 0x000128000c1e1900 */
[----:B------:R1:W4:Y:S01]  /*0490*/  LDG.E R10, desc[UR6][R20.64] ;  /* 0x00000006140a7981 */ /* 0x000322000c1e1900 */
[----:B0-----:R-:W-:Y:S01]  /*04a0*/  VIADD R17, R4, 0xf00 ;  /* 0x00000f0004117836 */ /* 0x001fe20000000000 */
[----:B--2--5:R-:W-:Y:S01]  /*04b0*/  VIMNMX3 R26, R14, R26, R15, PT ;  /* 0x0000001a0e1a720f */ /* 0x024fe2000380010f */
[----:B------:R-:W-:-:S04]  /*04c0*/  IMAD.WIDE.U32 R14, R27, 0x4, R12 ;  /* 0x000000041b0e7825 */ /* 0x000fc800078e000c */
[----:B------:R-:W-:Y:S02]  /*04d0*/  VIADD R27, R4, 0xd00 ;  /* 0x00000d00041b7836 */ /* 0x000fe40000000000 */
[----:B------:R-:W2:Y:S02]  /*04e0*/  LDG.E R15, desc[UR6][R14.64] ;  /* 0x000000060e0f7981 */ /* 0x000ea4000c1e1900 */
[----:B------:R-:W-:-:S04]  /*04f0*/  IMAD.WIDE.U32 R28, R27, 0x4, R12 ;  /* 0x000000041b1c7825 */ /* 0x000fc800078e000c */
[----:B------:R-:W-:Y:S02]  /*0500*/  VIADD R27, R4, 0xe00 ;  /* 0x00000e00041b7836 */ /* 0x000fe40000000000 */
[----:B------:R-:W2:Y:S02]  /*0510*/  LDG.E R29, desc[UR6][R28.64] ;  /* 0x000000061c1d7981 */ /* 0x000ea4000c1e1900 */
[----:B-1----:R-:W-:-:S04]  /*0520*/  IMAD.WIDE.U32 R20, R27, 0x4, R12 ;  /* 0x000000041b147825 */ /* 0x002fc800078e000c */
[----:B------:R-:W-:Y:S02]  /*0530*/  IMAD.WIDE.U32 R12, R17, 0x4, R12 ;  /* 0x00000004110c7825 */ /* 0x000fe400078e000c */
[----:B------:R-:W2:Y:S04]  /*0540*/  LDG.E R20, desc[UR6][R20.64] ;  /* 0x0000000614147981 */ /* 0x000ea8000c1e1900 */
[----:B------:R-:W2:Y:S01]  /*0550*/  LDG.E R12, desc[UR6][R12.64] ;  /* 0x000000060c0c7981 */ /* 0x000ea2000c1e1900 */
[----:B---3--:R-:W-:Y:S01]  /*0560*/  VIMNMX3 R7, R26, R25, R7, PT ;  /* 0x000000191a07720f */ /* 0x008fe20003800107 */
[----:B------:R-:W-:-:S03]  /*0570*/  VIADD R9, R9, 0x10 ;  /* 0x0000001009097836 */ /* 0x000fc60000000000 */
[----:B----4-:R-:W-:Y:S02]  /*0580*/  VIMNMX3 R7, R7, R24, R23, PT ;  /* 0x000000180707720f */ /* 0x010fe40003800117 */
[----:B------:R-:W-:Y:S02]  /*0590*/  ISETP.NE.AND P0, PT, R9, RZ, PT ;  /* 0x000000ff0900720c */ /* 0x000fe40003f05270 */
[----:B------:R-:W-:Y:S01]  /*05a0*/  VIMNMX3 R7, R7, R22, R19, PT ;  /* 0x000000160707720f */ /* 0x000fe20003800113 */
[----:B------:R-:W-:Y:S02]  /*05b0*/  VIADD R8, R8, 0x1000 ;  /* 0x0000100008087836 */ /* 0x000fe40000000000 */
[----:B------:R-:W-:Y:S01]  /*05c0*/  VIADD R4, R4, 0x1000 ;  /* 0x0000100004047836 */ /* 0x000fe20000000000 */
[----:B------:R-:W-:-:S04]  /*05d0*/  VIMNMX3 R7, R7, R18, R11, PT ;  /* 0x000000120707720f */ /* 0x000fc8000380010b */
[----:B--2---:R-:W-:-:S04]  /*05e0*/  VIMNMX3 R7, R7, R10, R15, PT ;  /* 0x0000000a0707720f */ /* 0x004fc8000380010f */
[----:B------:R-:W-:-:S04]  /*05f0*/  VIMNMX3 R7, R7, R16, R29, PT ;  /* 0x000000100707720f */ /* 0x000fc8000380011d */
[----:B------:R-:W-:Y:S01]  /*0600*/  VIMNMX3 R14, R7, R20, R12, PT ;  /* 0x00000014070e720f */ /* 0x000fe2000380010c */
[----:B------:R-:W-:Y:S06]  /*0610*/  @P0 BRA `(.L_x_369) ;  /* 0xfffffffc000c0947 */ /* 0x000fec000383ffff */
[----:B------:R-:W-:Y:S05]  /*0620*/  BSYNC.RECONVERGENT B3 ;  /* 0x0000000000037941 */ /* 0x000fea0003800200 */
.L_x_368:
[----:B------:R-:W-:-:S07]  /*0630*/  VIADD R4, R8, 0xfffff800 ;  /* 0xfffff80008047836 */ /* 0x000fce0000000000 */
.L_x_367:
[----:B------:R-:W-:Y:S05]  /*0640*/  BSYNC.RECONVERGENT B2 ;  /* 0x0000000000027941 */ /* 0x000fea0003800200 */
.L_x_366:
[----:B------:R-:W-:-:S13]  /*0650*/  ISETP.NE.AND P0, PT, R6, RZ, PT ;  /* 0x000000ff0600720c */ /* 0x000fda0003f05270 */
[----:B------:R-:W-:Y:S05]  /*0660*/  @!P0 BRA `(.L_x_365) ;  /* 0x0000000400188947 */ /* 0x000fea0003800000 */
[----:B------:R-:W-:Y:S01]  /*0670*/  ISETP.GE.U32.AND P0, PT, R6, 0x8, PT ;  /* 0x000000080600780c */ /* 0x000fe20003f06070 */
[----:B------:R-:W-:Y:S01]  /*0680*/  BSSY.RECONVERGENT B2, `(.L_x_370) ;  /* 0x0000022000027945 */ /* 0x000fe20003800200 */
[----:B------:R-:W-:-:S04]  /*0690*/  LOP3.LUT R24, R5, 0x7, RZ, 0xc0, !PT ;  /* 0x0000000705187812 */ /* 0x000fc800078ec0ff */
[----:B------:R-:W-:-:S07]  /*06a0*/  ISETP.NE.AND P1, PT, R24, RZ, PT ;  /* 0x000000ff1800720c */ /* 0x000fce0003f25270 */
[----:B------:R-:W-:Y:S06]  /*06b0*/  @!P0 BRA `(.L_x_371) ;  /* 0x0000000000788947 */ /* 0x000fec0003800000 */
[----:B------:R-:W1:Y:S01]  /*06c0*/  LDC.64 R10, c[0x0][0x380] ;  /* 0x0000e000ff0a7b82 */ /* 0x000e620000000a00 */
[----:B------:R-:W-:-:S05]  /*06d0*/  LEA R27, R3, R4, 0xc ;  /* 0x00000004031b7211 */ /* 0x000fca00078e60ff */
[C---:B------:R-:W-:Y:S02]  /*06e0*/  VIADD R21, R27.reuse, 0x100 ;  /* 0x000001001b157836 */ /* 0x040fe40000000000 */
[C---:B------:R-:W-:Y:S02]  /*06f0*/  VIADD R17, R27.reuse, 0x300 ;  /* 0x000003001b117836 */ /* 0x040fe40000000000 */
[C---:B------:R-:W-:Y:S02]  /*0700*/  VIADD R23, R27.reuse, 0x200 ;  /* 0x000002001b177836 */ /* 0x040fe40000000000 */
[C---:B------:R-:W-:Y:S02]  /*0710*/  VIADD R7, R27.reuse, 0x400 ;  /* 0x000004001b077836 */ /* 0x040fe40000000000 */
[C---:B------:R-:W-:Y:S02]  /*0720*/  VIADD R9, R27.reuse, 0x500 ;  /* 0x000005001b097836 */ /* 0x040fe40000000000 */
[----:B------:R-:W-:-:S02]  /*0730*/  VIADD R25, R27, 0x600 ;  /* 0x000006001b197836 */ /* 0x000fc40000000000 */
[----:B-1----:R-:W-:-:S04]  /*0740*/  IMAD.WIDE.U32 R12, R27, 0x4, R10 ;  /* 0x000000041b0c7825 */ /* 0x002fc800078e000a */
[--C-:B------:R-:W-:Y:S01]  /*0750*/  IMAD.WIDE.U32 R20, R21, 0x4, R10.reuse ;  /* 0x0000000415147825 */ /* 0x100fe200078e000a */
[----:B0-----:R0:W2:Y:S03]  /*0760*/  LDG.E R15, desc[UR6][R12.64] ;  /* 0x000000060c0f7981 */ /* 0x0010a6000c1e1900 */
[--C-:B------:R-:W-:Y:S01]  /*0770*/  IMAD.WIDE.U32 R16, R17, 0x4, R10.reuse ;  /* 0x0000000411107825 */ /* 0x100fe200078e000a */
[----:B------:R-:W2:Y:S03]  /*0780*/  LDG.E R18, desc[UR6][R20.64] ;  /* 0x0000000614127981 */ /* 0x000ea6000c1e1900 */
[----:B------:R-:W-:Y:S02]  /*0790*/  IMAD.WIDE.U32 R22, R23, 0x4, R10 ;  /* 0x0000000417167825 */ /* 0x000fe400078e000a */
[----:B------:R-:W3:Y:S02]  /*07a0*/  LDG.E R16, desc[UR6][R16.64] ;  /* 0x0000000610107981 */ /* 0x000ee4000c1e1900 */
[----:B------:R-:W-:-:S02]  /*07b0*/  VIADD R27, R27, 0x700 ;  /* 0x000007001b1b7836 */ /* 0x000fc40000000000 */
[--C-:B------:R-:W-:Y:S01]  /*07c0*/  IMAD.WIDE.U32 R6, R7, 0x4, R10.reuse ;  /* 0x0000000407067825 */ /* 0x100fe200078e000a */
[----:B------:R-:W3:Y:S03]  /*07d0*/  LDG.E R19, desc[UR6][R22.64] ;  /* 0x0000000616137981 */ /* 0x000ee6000c1e1900 */
[--C-:B------:R-:W-:Y:S02]  /*07e0*/  IMAD.WIDE.U32 R8, R9, 0x4, R10.reuse ;  /* 0x0000000409087825 */ /* 0x100fe400078e000a */
[----:B------:R-:W4:Y:S02]  /*07f0*/  LDG.E R7, desc[UR6][R6.64] ;  /* 0x0000000606077981 */ /* 0x000f24000c1e1900 */
[--C-:B0-----:R-:W-:Y:S02]  /*0800*/  IMAD.WIDE.U32 R12, R25, 0x4, R10.reuse ;  /* 0x00000004190c7825 */ /* 0x101fe400078e000a */
[----:B------:R-:W4:Y:S02]  /*0810*/  LDG.E R8, desc[UR6][R8.64] ;  /* 0x0000000608087981 */ /* 0x000f24000c1e1900 */
[----:B------:R-:W-:-:S02]  /*0820*/  IMAD.WIDE.U32 R10, R27, 0x4, R10 ;  /* 0x000000041b0a7825 */ /* 0x000fc400078e000a */
[----:B------:R-:W4:Y:S04]  /*0830*/  LDG.E R13, desc[UR6][R12.64] ;  /* 0x000000060c0d7981 */ /* 0x000f28000c1e1900 */
[----:B------:R-:W4:Y:S01]  /*0840*/  LDG.E R10, desc[UR6][R10.64] ;  /* 0x000000060a0a7981 */ /* 0x000f22000c1e1900 */
[----:B------:R-:W-:Y:S01]  /*0850*/  VIADD R4, R4, 0x800 ;  /* 0x0000080004047836 */ /* 0x000fe20000000000 */
[----:B--2--5:R-:W-:-:S04]  /*0860*/  VIMNMX3 R18, R14, R15, R18, PT ;  /* 0x0000000f0e12720f */ /* 0x024fc80003800112 */
[----:B---3--:R-:W-:-:S04]  /*0870*/  VIMNMX3 R18, R18, R19, R16, PT ;  /* 0x000000131212720f */ /* 0x008fc80003800110 */
[----:B----4-:R-:W-:-:S04]  /*0880*/  VIMNMX3 R18, R18, R7, R8, PT ;  /* 0x000000071212720f */ /* 0x010fc80003800108 */
[----:B------:R-:W-:-:S07]  /*0890*/  VIMNMX3 R14, R18, R13, R10, PT ;  /* 0x0000000d120e720f */ /* 0x000fce000380010a */
.L_x_371:
[----:B------:R-:W-:Y:S05]  /*08a0*/  BSYNC.RECONVERGENT B2 ;  /* 0x0000000000027941 */ /* 0x000fea0003800200 */
.L_x_370:
[----:B------:R-:W-:Y:S05]  /*08b0*/  @!P1 BRA `(.L_x_365) ;  /* 0x0000000000849947 */ /* 0x000fea0003800000 */
[----:B------:R-:W-:Y:S01]  /*08c0*/  ISETP.GE.U32.AND P0, PT, R24, 0x4, PT ;  /* 0x000000041800780c */ /* 0x000fe20003f06070 */
[----:B------:R-:W-:Y:S01]  /*08d0*/  BSSY.RECONVERGENT B2, `(.L_x_372) ;  /* 0x0000014000027945 */ /* 0x000fe20003800200 */
[----:B------:R-:W-:-:S04]  /*08e0*/  LOP3.LUT R5, R5, 0x3, RZ, 0xc0, !PT ;  /* 0x0000000305057812 */ /* 0x000fc800078ec0ff */
[----:B------:R-:W-:-:S07]  /*08f0*/  ISETP.NE.AND P1, PT, R5, RZ, PT ;  /* 0x000000ff0500720c */ /* 0x000fce0003f25270 */
[----:B------:R-:W-:Y:S06]  /*0900*/  @!P0 BRA `(.L_x_373) ;  /* 0x0000000000408947 */ /* 0x000fec0003800000 */
[----:B------:R-:W1:Y:S01]  /*0910*/  LDC.64 R6, c[0x0][0x380] ;  /* 0x0000e000ff067b82 */ /* 0x000e620000000a00 */
[----:B------:R-:W-:-:S04]  /*0920*/  IMAD R11, R3, 0x1000, R4 ;  /* 0x00001000030b7824 */ /* 0x000fc800078e0204 */
[C---:B------:R-:W-:Y:S02]  /*0930*/  VIADD R13, R11.reuse, 0x100 ;  /* 0x000001000b0d7836 */ /* 0x040fe40000000000 */
[C---:B0-----:R-:W-:Y:S02]  /*0940*/  VIADD R15, R11.reuse, 0x200 ;  /* 0x000002000b0f7836 */ /* 0x041fe40000000000 */
[C---:B------:R-:W-:Y:S02]  /*0950*/  VIADD R17, R11.reuse, 0x300 ;  /* 0x000003000b117836 */ /* 0x040fe40000000000 */
[----:B-1----:R-:W-:-:S04]  /*0960*/  IMAD.WIDE.U32 R8, R11, 0x4, R6 ;  /* 0x000000040b087825 */ /* 0x002fc800078e0006 */
[--C-:B------:R-:W-:Y:S02]  /*0970*/  IMAD.WIDE.U32 R10, R13, 0x4, R6.reuse ;  /* 0x000000040d0a7825 */ /* 0x100fe400078e0006 */
[----:B------:R-:W2:Y:S02]  /*0980*/  LDG.E R9, desc[UR6][R8.64] ;  /* 0x0000000608097981 */ /* 0x000ea4000c1e1900 */
[--C-:B------:R-:W-:Y:S02]  /*0990*/  IMAD.WIDE.U32 R12, R15, 0x4, R6.reuse ;  /* 0x000000040f0c7825 */ /* 0x100fe400078e0006 */
[----:B------:R-:W2:Y:S02]  /*09a0*/  LDG.E R10, desc[UR6][R10.64] ;  /* 0x000000060a0a7981 */ /* 0x000ea4000c1e1900 */
[----:B------:R-:W-:Y:S02]  /*09b0*/  IMAD.WIDE.U32 R6, R17, 0x4, R6 ;  /* 0x0000000411067825 */ /* 0x000fe400078e0006 */
[----:B------:R-:W3:Y:S04]  /*09c0*/  LDG.E R13, desc[UR6][R12.64] ;  /* 0x000000060c0d7981 */ /* 0x000ee8000c1e1900 */
[----:B------:R-:W3:Y:S01]  /*09d0*/  LDG.E R6, desc[UR6][R6.64] ;  /* 0x0000000606067981 */ /* 0x000ee2000c1e1900 */
[----:B------:R-:W-:Y:S01]  /*09e0*/  VIADD R4, R4, 0x400 ;  /* 0x0000040004047836 */ /* 0x000fe20000000000 */
[----:B--2--5:R-:W-:-:S04]  /*09f0*/  VIMNMX3 R14, R14, R9, R10, PT ;  /* 0x000000090e0e720f */ /* 0x024fc8000380010a */
[----:B---3--:R-:W-:-:S07]  /*0a00*/  VIMNMX3 R14, R14, R13, R6, PT ;  /* 0x0000000d0e0e720f */ /* 0x008fce0003800106 */
.L_x_373:
[----:B------:R-:W-:Y:S05]  /*0a10*/  BSYNC.RECONVERGENT B2 ;  /* 0x0000000000027941 */ /* 0x000fea0003800200 */
.L_x_372:
[----:B------:R-:W-:Y:S05]  /*0a20*/  @!P1 BRA `(.L_x_365) ;  /* 0x0000000000289947 */ /* 0x000fea0003800000 */
[----:B------:R-:W1:Y:S01]  /*0a30*/  LDC.64 R6, c[0x0][0x380] ;  /* 0x0000e000ff067b82 */ /* 0x000e620000000a00 */
[----:B------:R-:W-:Y:S02]  /*0a40*/  IMAD R9, R3, 0x1000, R4 ;  /* 0x0000100003097824 */ /* 0x000fe400078e0204 */
[----:B------:R-:W-:-:S07]  /*0a50*/  IMAD.MOV R8, RZ, RZ, -R5 ;  /* 0x000000ffff087224 */ /* 0x000fce00078e0a05 */
.L_x_374:
[----:B-1----:R-:W-:-:S06]  /*0a60*/  IMAD.WIDE.U32 R4, R9, 0x4, R6 ;  /* 0x0000000409047825 */ /* 0x002fcc00078e0006 */
[----:B------:R-:W2:Y:S01]  /*0a70*/  LDG.E R5, desc[UR6][R4.64] ;  /* 0x0000000604057981 */ /* 0x000ea2000c1e1900 */
[----:B------:R-:W-:Y:S02]  /*0a80*/  VIADD R8, R8, 0x1 ;  /* 0x0000000108087836 */ /* 0x000fe40000000000 */
[----:B------:R-:W-:-:S03]  /*0a90*/  VIADD R9, R9, 0x100 ;  /* 0x0000010009097836 */ /* 0x000fc60000000000 */
[----:B------:R-:W-:Y:S02]  /*0aa0*/  ISETP.NE.AND P0, PT, R8, RZ, PT ;  /* 0x000000ff0800720c */ /* 0x000fe40003f05270 */
[----:B--2--5:R-:W-:-:S11]  /*0ab0*/  VIMNMX R14, PT, PT, R5, R14, PT ;  /* 0x0000000e050e7248 */ /* 0x024fd60003fe0100 */
[----:B------:R-:W-:Y:S05]  /*0ac0*/  @P0 BRA `(.L_x_374) ;  /* 0xfffffffc00e40947 */ /* 0x000fea000383ffff */
.L_x_365:
[----:B------:R-:W-:Y:S05]  /*0ad0*/  BSYNC.RECONVERGENT B1 ;  /* 0x0000000000017941 */ /* 0x000fea0003800200 */
.L_x_364:
[----:B------:R-:W-:-:S13]  /*0ae0*/  ISETP.GE.U32.AND P0, PT, R0, 0x100, PT ;  /* 0x000001000000780c */ /* 0x000fda0003f06070 */
[----:B------:R-:W-:Y:S05]  /*0af0*/  @!P0 BRA `(.L_x_375) ;  /* 0x0000000000a08947 */ /* 0x000fea0003800000 */
[----:B------:R-:W1:Y:S01]  /*0b00*/  S2R R8, SR_LANEID ;  /* 0x0000000000087919 */ /* 0x000e620000000000 */
[----:B-----5:R-:W2:Y:S02]  /*0b10*/  SHFL.DOWN PT, R0, R14, 0x1, 0x1f ;  /* 0x08201f000e007f89 */ /* 0x020ea400000e0000 */
[----:B--2---:R-:W-:Y:S02]  /*0b20*/  VIMNMX R0, PT, PT, R0, R14, PT ;  /* 0x0000000e00007248 */ /* 0x004fe40003fe0100 */
[C---:B-1----:R-:W-:Y:S02]  /*0b30*/  ISETP.GT.AND P0, PT, R8.reuse, 0x1e, PT ;  /* 0x0000001e0800780c */ /* 0x042fe40003f04270 */
[----:B------:R-:W-:Y:S02]  /*0b40*/  ISETP.NE.AND P1, PT, R8, RZ, PT ;  /* 0x000000ff0800720c */ /* 0x000fe40003f25270 */
[----:B------:R-:W-:Y:S02]  /*0b50*/  SEL R0, R14, R0, P0 ;  /* 0x000000000e007207 */ /* 0x000fe40000000000 */
[----:B------:R-:W-:-:S03]  /*0b60*/  ISETP.GT.AND P0, PT, R8, 0x1d, PT ;  /* 0x0000001d0800780c */ /* 0x000fc60003f04270 */
[----:B------:R-:W1:Y:S06]  /*0b70*/  SHFL.DOWN PT, R5, R0, 0x2, 0x1f ;  /* 0x08401f0000057f89 */ /* 0x000e6c00000e0000 */
[----:B------:R-:W2:Y:S01]  /*0b80*/  @!P1 S2R R7, SR_CgaCtaId ;  /* 0x0000000000079919 */ /* 0x000ea20000008800 */
[----:B------:R-:W-:Y:S02]  /*0b90*/  @!P1 MOV R6, 0x400 ;  /* 0x0000040000069802 */ /* 0x000fe40000000f00 */
[----:B------:R-:W-:-:S04]  /*0ba0*/  @!P1 SHF.R.U32.HI R4, RZ, 0x3, R2 ;  /* 0x00000003ff049819 */ /* 0x000fc80000011602 */
[----:B------:R-:W-:Y:S02]  /*0bb0*/  @!P1 LOP3.LUT R4, R4, 0x7c, RZ, 0xc0, !PT ;  /* 0x0000007c04049812 */ /* 0x000fe400078ec0ff */
[----:B-1----:R-:W-:Y:S02]  /*0bc0*/  @!P0 VIMNMX R0, PT, PT, R0, R5, PT ;  /* 0x0000000500008248 */ /* 0x002fe40003fe0100 */
[----:B------:R-:W-:-:S03]  /*0bd0*/  ISETP.GT.AND P0, PT, R8, 0x1b, PT ;  /* 0x0000001b0800780c */ /* 0x000fc60003f04270 */
[----:B------:R-:W1:Y:S01]  /*0be0*/  SHFL.DOWN PT, R5, R0, 0x4, 0x1f ;  /* 0x08801f0000057f89 */ /* 0x000e6200000e0000 */
[----:B--2---:R-:W-:-:S05]  /*0bf0*/  @!P1 LEA R7, R7, R6, 0x18 ;  /* 0x0000000607079211 */ /* 0x004fca00078ec0ff */
[----:B------:R-:W-:-:S04]  /*0c00*/  @!P1 IMAD.IADD R4, R4, 0x1, R7 ;  /* 0x0000000104049824 */ /* 0x000fc800078e0207 */
[----:B-1----:R-:W-:Y:S02]  /*0c10*/  @!P0 VIMNMX R0, PT, PT, R0, R5, PT ;  /* 0x0000000500008248 */ /* 0x002fe40003fe0100 */
[----:B------:R-:W-:-:S03]  /*0c20*/  ISETP.GT.AND P0, PT, R8, 0x17, PT ;  /* 0x000000170800780c */ /* 0x000fc60003f04270 */
[----:B------:R-:W1:Y:S10]  /*0c30*/  SHFL.DOWN PT, R5, R0, 0x8, 0x1f ;  /* 0x09001f0000057f89 */ /* 0x000e7400000e0000 */
[----:B-1----:R-:W-:-:S02]  /*0c40*/  @!P0 VIMNMX R0, PT, PT, R0, R5, PT ;  /* 0x0000000500008248 */ /* 0x002fc40003fe0100 */
[----:B------:R-:W-:-:S03]  /*0c50*/  ISETP.NE.AND P0, PT, R2, RZ, PT ;  /* 0x000000ff0200720c */ /* 0x000fc60003f05270 */
[----:B------:R-:W1:Y:S02]  /*0c60*/  SHFL.DOWN PT, R5, R0, 0x10, 0x1f ;  /* 0x0a001f0000057f89 */ /* 0x000e6400000e0000 */
[----:B-1----:R-:W-:-:S05]  /*0c70*/  VIMNMX R5, PT, PT, R0, R5, PT ;  /* 0x0000000500057248 */ /* 0x002fca0003fe0100 */
        /* <DEDUP_REMOVED lines=9> */
[----:B--2---:R-:W1:Y:S04]  /*0d10*/  LDS.128 R4, [UR4+0x10] ;  /* 0x00001004ff047984 */ /* 0x004e680008000c00 */
[----:B------:R-:W2:Y:S01]  /*0d20*/  LDS.64 R10, [UR4+0x20] ;  /* 0x00002004ff0a7984 */ /* 0x000ea20008000a00 */
[----:B-1----:R-:W-:-:S04]  /*0d30*/  VIMNMX3 R0, R9, R0, R4, PT ;  /* 0x000000000900720f */ /* 0x002fc80003800104 */
[----:B------:R-:W-:-:S04]  /*0d40*/  VIMNMX3 R0, R0, R5, R6, PT ;  /* 0x000000050000720f */ /* 0x000fc80003800106 */
[----:B--2---:R-:W-:-:S04]  /*0d50*/  VIMNMX3 R0, R0, R7, R10, PT ;  /* 0x000000070000720f */ /* 0x004fc8000380010a */
[----:B------:R-:W-:Y:S01]  /*0d60*/  VIMNMX R9, PT, PT, R0, R11, PT ;  /* 0x0000000b00097248 */ /* 0x000fe20003fe0100 */
[----:B------:R-:W-:Y:S06]  /*0d70*/  BRA `(.L_x_376) ;  /* 0x0000001400507947 */ /* 0x000fec0003800000 */
.L_x_375:
[----:B------:R-:W1:Y:S01]  /*0d80*/  S2R R8, SR_LANEID ;  /* 0x0000000000087919 */ /* 0x000e620000000000 */
[----:B------:R-:W-:-:S04]  /*0d90*/  LOP3.LUT R4, R2, 0x3e0, RZ, 0xc0, !PT ;  /* 0x000003e002047812 */ /* 0x000fc800078ec0ff */
[----:B------:R-:W-:Y:S01]  /*0da0*/  LOP3.LUT R7, RZ, R4, RZ, 0x33, !PT ;  /* 0x00000004ff077212 */ /* 0x000fe200078e33ff */
[----:B------:R-:W-:-:S04]  /*0db0*/  VIADD R5, R4, 0x20 ;  /* 0x0000002004057836 */ /* 0x000fc80000000000 */
[----:B------:R-:W-:Y:S01]  /*0dc0*/  IMAD.IADD R7, R0, 0x1, R7 ;  /* 0x0000000100077824 */ /* 0x000fe200078e0207 */
[----:B------:R-:W-:-:S04]  /*0dd0*/  ISETP.GT.U32.AND P0, PT, R5, R0, PT ;  /* 0x000000000500720c */ /* 0x000fc80003f04070 */
[----:B------:R-:W-:-:S05]  /*0de0*/  SEL R7, R7, 0x1f, P0 ;  /* 0x0000001f07077807 */ /* 0x000fca0000000000 */
[----:B-----5:R-:W2:Y:S01]  /*0df0*/  SHFL.DOWN PT, R4, R14, 0x1, R7 ;  /* 0x082000000e047989 */ /* 0x020ea200000e0007 */
[C---:B-1----:R-:W-:Y:S02]  /*0e00*/  ISETP.GE.AND P0, PT, R8.reuse, R7, PT ;  /* 0x000000070800720c */ /* 0x042fe40003f06270 */
[C---:B------:R-:W-:Y:S02]  /*0e10*/  IADD3 R6, PT, PT, R8.reuse, 0x2, RZ ;  /* 0x0000000208067810 */ /* 0x040fe40007ffe0ff */
[----:B------:R-:W-:-:S09]  /*0e20*/  ISETP.NE.AND P1, PT, R8, RZ, PT ;  /* 0x000000ff0800720c */ /* 0x000fd20003f25270 */
[----:B--2---:R-:W-:Y:S02]  /*0e30*/  @!P0 VIMNMX R14, PT, PT, R4, R14, PT ;  /* 0x0000000e040e8248 */ /* 0x004fe40003fe0100 */
[----:B------:R-:W-:Y:S01]  /*0e40*/  ISETP.GT.AND P0, PT, R6, R7, PT ;  /* 0x000000070600720c */ /* 0x000fe20003f04270 */
[----:B------:R-:W-:Y:S01]  /*0e50*/  VIADD R6, R8, 0x4 ;  /* 0x0000000408067836 */ /* 0x000fe20000000000 */
[----:B------:R-:W1:Y:S01]  /*0e60*/  @!P1 S2R R9, SR_CgaCtaId ;  /* 0x0000000000099919 */ /* 0x000e620000008800 */
[----:B------:R-:W-:Y:S01]  /*0e70*/  @!P1 SHF.R.U32.HI R5, RZ, 0x3, R2 ;  /* 0x00000003ff059819 */ /* 0x000fe20000011602 */
[----:B------:R-:W2:Y:S03]  /*0e80*/  SHFL.DOWN PT, R4, R14, 0x2, R7 ;  /* 0x084000000e047989 */ /* 0x000ea600000e0007 */
[----:B------:R-:W-:-:S06]  /*0e90*/  @!P1 LOP3.LUT R5, R5, 0x7c, RZ, 0xc0, !PT ;  /* 0x0000007c05059812 */ /* 0x000fcc00078ec0ff */
[----:B--2---:R-:W-:Y:S02]  /*0ea0*/  @!P0 VIMNMX R14, PT, PT, R14, R4, PT ;  /* 0x000000040e0e8248 */ /* 0x004fe40003fe0100 */
[----:B------:R-:W-:Y:S01]  /*0eb0*/  ISETP.GT.AND P0, PT, R6, R7, PT ;  /* 0x000000070600720c */ /* 0x000fe20003f04270 */
[----:B------:R-:W-:Y:S02]  /*0ec0*/  VIADD R6, R8, 0x8 ;  /* 0x0000000808067836 */ /* 0x000fe40000000000 */
[----:B------:R-:W2:Y:S10]  /*0ed0*/  SHFL.DOWN PT, R4, R14, 0x4, R7 ;  /* 0x088000000e047989 */ /* 0x000eb400000e0007 */
[----:B--2---:R-:W-:-:S02]  /*0ee0*/  @!P0 VIMNMX R14, PT, PT, R14, R4, PT ;  /* 0x000000040e0e8248 */ /* 0x004fc40003fe0100 */
[----:B------:R-:W-:Y:S01]  /*0ef0*/  ISETP.GT.AND P0, PT, R6, R7, PT ;  /* 0x000000070600720c */ /* 0x000fe20003f04270 */
[----:B------:R-:W-:Y:S02]  /*0f00*/  VIADD R6, R8, 0x10 ;  /* 0x0000001008067836 */ /* 0x000fe40000000000 */
[----:B------:R-:W2:Y:S10]  /*0f10*/  SHFL.DOWN PT, R4, R14, 0x8, R7 ;  /* 0x090000000e047989 */ /* 0x000eb400000e0007 */
[----:B--2---:R-:W-:-:S02]  /*0f20*/  @!P0 VIMNMX R14, PT, PT, R14, R4, PT ;  /* 0x000000040e0e8248 */ /* 0x004fc40003fe0100 */
[----:B------:R-:W-:Y:S02]  /*0f30*/  ISETP.GT.AND P0, PT, R6, R7, PT ;  /* 0x000000070600720c */ /* 0x000fe40003f04270 */
[----:B------:R-:W-:Y:S01]  /*0f40*/  @!P1 MOV R6, 0x400 ;  /* 0x0000040000069802 */ /* 0x000fe20000000f00 */
[----:B------:R-:W2:Y:S03]  /*0f50*/  SHFL.DOWN PT, R4, R14, 0x10, R7 ;  /* 0x0a0000000e047989 */ /* 0x000ea600000e0007 */
[----:B-1----:R-:W-:-:S05]  /*0f60*/  @!P1 LEA R6, R9, R6, 0x18 ;  /* 0x0000000609069211 */ /* 0x002fca00078ec0ff */
[----:B------:R-:W-:Y:S02]  /*0f70*/  @!P1 IMAD.IADD R6, R5, 0x1, R6 ;  /* 0x0000000105069824 */ /* 0x000fe400078e0206 */
[----:B--2---:R-:W-:Y:S02]  /*0f80*/  @!P0 VIMNMX R14, PT, PT, R14, R4, PT ;  /* 0x000000040e0e8248 */ /* 0x004fe40003fe0100 */
[----:B------:R-:W-:-:S03]  /*0f90*/  ISETP.NE.AND P0, PT, R2, RZ, PT ;  /* 0x000000ff0200720c */ /* 0x000fc60003f05270 */
[----:B------:R-:W-:-:S05]  /*0fa0*/  IMAD.MOV.U32 R9, RZ, RZ, R14 ;  /* 0x000000ffff097224 */ /* 0x000fca00078e000e */
[----:B------:R1:W-:Y:S01]  /*0fb0*/  @!P1 STS [R6+0x8], R9 ;  /* 0x0000080906009388 */ /* 0x0003e20000000800 */
[----:B------:R-:W-:Y:S06]  /*0fc0*/  BAR.SYNC.DEFER_BLOCKING 0x0 ;  /* 0x0000000000007b1d */ /* 0x000fec0000010000 */
[----:B------:R-:W-:Y:S05]  /*0fd0*/  @P0 BRA `(.L_x_376) ;  /* 0x0000001000b80947 */ /* 0x000fea0003800000 */
[----:B------:R-:W2:Y:S01]  /*0fe0*/  S2UR UR5, SR_CgaCtaId ;  /* 0x00000000000579c3 */ /* 0x000ea20000008800 */
[----:B------:R-:W-:Y:S01]  /*0ff0*/  UMOV UR4, 0x400 ;  /* 0x0000040000047882 */ /* 0x000fe20000000000 */
[C---:B------:R-:W-:Y:S02]  /*1000*/  ISETP.GT.U32.AND P2, PT, R0.reuse, 0x20, PT ;  /* 0x000000200000780c */ /* 0x040fe40003f44070 */
[C---:B------:R-:W-:Y:S02]  /*1010*/  ISETP.GT.U32.AND P4, PT, R0.reuse, 0x40, PT ;  /* 0x000000400000780c */ /* 0x040fe40003f84070 */
[C---:B------:R-:W-:Y:S02]  /*1020*/  ISETP.GT.U32.AND P3, PT, R0.reuse, 0x60, PT ;  /* 0x000000600000780c */ /* 0x040fe40003f64070 */
[----:B------:R-:W-:Y:S01]  /*1030*/  ISETP.GT.U32.AND P1, PT, R0, 0x80, PT ;  /* 0x000000800000780c */ /* 0x000fe20003f24070 */
[----:B--2---:R-:W-:-:S09]  /*1040*/  ULEA UR4, UR5, UR4, 0x18 ;  /* 0x0000000405047291 */ /* 0x004fd2000f8ec0ff */
[----:B------:R-:W2:Y:S04]  /*1050*/  LDS R2, [UR4+0xc] ;  /* 0x00000c04ff027984 */ /* 0x000ea80008000800 */
[----:B-1----:R-:W1:Y:S04]  /*1060*/  LDS.128 R4, [UR4+0x10] ;  /* 0x00001004ff047984 */ /* 0x002e680008000c00 */
[----:B------:R-:W3:Y:S01]  /*1070*/  LDS.64 R10, [UR4+0x20] ;  /* 0x00002004ff0a7984 */ /* 0x000ee20008000a00 */
[----:B--2---:R-:W-:Y:S02]  /*1080*/  @P2 VIMNMX R9, PT, PT, R9, R2, PT ;  /* 0x0000000209092248 */ /* 0x004fe40003fe0100 */
[----:B------:R-:W-:-:S02]  /*1090*/  ISETP.GT.U32.AND P2, PT, R0, 0xa0, PT ;  /* 0x000000a00000780c */ /* 0x000fc40003f44070 */
[----:B-1----:R-:W-:Y:S02]  /*10a0*/  @P4 VIMNMX R9, PT, PT, R9, R4, PT ;  /* 0x0000000409094248 */ /* 0x002fe40003fe0100 */
[C---:B------:R-:W-:Y:S02]  /*10b0*/  ISETP.GT.U32.AND P4, PT, R0.reuse, 0xc0, PT ;  /* 0x000000c00000780c */ /* 0x040fe40003f84070 */
[----:B------:R-:W-:Y:S02]  /*10c0*/  @P3 VIMNMX R9, PT, PT, R9, R5, PT ;  /* 0x0000000509093248 */ /* 0x000fe40003fe0100 */
[----:B------:R-:W-:Y:S02]  /*10d0*/  ISETP.GT.U32.AND P3, PT, R0, 0xe0, PT ;  /* 0x000000e00000780c */ /* 0x000fe40003f64070 */
[----:B------:R-:W-:-:S04]  /*10e0*/  @P1 VIMNMX R9, PT, PT, R9, R6, PT ;  /* 0x0000000609091248 */ /* 0x000fc80003fe0100 */
[----:B------:R-:W-:-:S04]  /*10f0*/  @P2 VIMNMX R9, PT, PT, R9, R7, PT ;  /* 0x0000000709092248 */ /* 0x000fc80003fe0100 */
[----:B---3--:R-:W-:-:S04]  /*1100*/  @P4 VIMNMX R9, PT, PT, R9, R10, PT ;  /* 0x0000000a09094248 */ /* 0x008fc80003fe0100 */
[----:B------:R-:W-:Y:S01]  /*1110*/  @P3 VIMNMX R9, PT, PT, R9, R11, PT ;  /* 0x0000000b09093248 */ /* 0x000fe20003fe0100 */
[----:B------:R-:W-:Y:S06]  /*1120*/  BRA `(.L_x_376) ;  /* 0x0000001000647947 */ /* 0x000fec0003800000 */
.L_x_361:
[----:B------:R-:W0:Y:S01]  /*1130*/  S2R R2, SR_TID.X ;  /* 0x0000000000027919 */ /* 0x000e220000002100 */
[----:B------:R-:W1:Y:S02]  /*1140*/  LDCU.64 UR4, c[0x0][0x380] ;  /* 0x00007000ff0477ac */ /* 0x000e640008000a00 */
[----:B-1----:R-:W-:Y:S02]  /*1150*/  IMAD.U32 R4, RZ, RZ, UR4 ;  /* 0x00000004ff047e24 */ /* 0x002fe4000f8e00ff */
[----:B------:R-:W-:Y:S02]  /*1160*/  IMAD.U32 R5, RZ, RZ, UR5 ;  /* 0x00000005ff057e24 */ /* 0x000fe4000f8e00ff */
[----:B0-----:R-:W-:-:S04]  /*1170*/  IMAD R7, R3, 0x1000, R2 ;  /* 0x0000100003077824 */ /* 0x001fc800078e0202 */
[----:B------:R-:W-:-:S05]  /*1180*/  IMAD.WIDE.U32 R6, R7, 0x4, R4 ;  /* 0x0000000407067825 */ /* 0x000fca00078e0004 */
        /* <DEDUP_REMOVED lines=16> */
[----:B------:R-:W-:-:S02]  /*1290*/  ISETP.GE.U32.AND P0, PT, R0, R13, PT ;  /* 0x0000000d0000720c */ /* 0x000fc40003f06070 */
        /* <DEDUP_REMOVED lines=9> */
[----:B------:R-:W-:Y:S01]  /*1330*/  IMAD R9, R3, 0x1000, R13 ;  /* 0x0000100003097824 */ /* 0x000fe200078e020d */
[----:B------:R-:W-:Y:S01]  /*1340*/  LOP3.LUT R6, RZ, R2, RZ, 0x33, !PT ;  /* 0x00000002ff067212 */ /* 0x000fe200078e33ff */
[----:B------:R-:W-:Y:S01]  /*1350*/  VIADD R0, R8, 0xfffff000 ;  /* 0xfffff00008007836 */ /* 0x000fe20000000000 */
[----:B------:R-:W-:Y:S02]  /*1360*/  UMOV UR4, URZ ;  /* 0x000000ff00047c82 */ /* 0x000fe40008000000 */
[----:B------:R-:W-:Y:S02]  /*1370*/  IADD3 R6, PT, PT, -R13, R8, R6 ;  /* 0x000000080d067210 */ /* 0x000fe40007ffe106 */
[C---:B------:R-:W-:Y:S02]  /*1380*/  ISETP.GT.U32.AND P0, PT, R9.reuse, R0, PT ;  /* 0x000000000900720c */ /* 0x040fe40003f04070 */
[----:B------:R-:W-:Y:S01]  /*1390*/  IADD3 R7, PT, PT, R9, 0x800, R2 ;  /* 0x0000080009077810 */ /* 0x000fe20007ffe002 */
[----:B------:R-:W-:-:S02]  /*13a0*/  IMAD.MOV.U32 R2, RZ, RZ, R9 ;  /* 0x000000ffff027224 */ /* 0x000fc400078e0009 */
[----:B------:R-:W-:-:S08]  /*13b0*/  IMAD R6, R3, -0x1000, R6 ;  /* 0xfffff00003067824 */ /* 0x000fd000078e0206 */
[----:B------:R-:W-:Y:S05]  /*13c0*/  @P0 BRA `(.L_x_378) ;  /* 0x0000000000a00947 */ /* 0x000fea0003800000 */
[----:B------:R-:W0:Y:S08]  /*13d0*/  LDC R8, c[0x0][0x3a8] ;  /* 0x0000ea00ff087b82 */ /* 0x000e300000000800 */
[----:B------:R-:W1:Y:S02]  /*13e0*/  LDC.64 R4, c[0x0][0x380] ;  /* 0x0000e000ff047b82 */ /* 0x000e640000000a00 */
.L_x_379:
[----:B------:R-:W2:Y:S02]  /*13f0*/  S2R R10, SR_TID.X ;  /* 0x00000000000a7919 */ /* 0x000ea40000002100 */
[----:B--2---:R-:W-:-:S04]  /*1400*/  IMAD.IADD R11, R10, 0x1, R9 ;  /* 0x000000010a0b7824 */ /* 0x004fc800078e0209 */
[----:B-1----:R-:W-:-:S05]  /*1410*/  IMAD.WIDE.U32 R10, R11, 0x4, R4 ;  /* 0x000000040b0a7825 */ /* 0x002fca00078e0004 */
        /* <DEDUP_REMOVED lines=11> */
[----:B------:R-:W5:Y:S01]  /*14d0*/  LDG.E R20, desc[UR6][R10.64+0x3c00] ;  /* 0x003c00060a147981 */ /* 0x000f62000c1e1900 */
[----:B--2---:R-:W-:-:S03]  /*14e0*/  VIMNMX3 R29, R29, R12, R14, PT ;  /* 0x0000000c1d1d720f */ /* 0x004fc6000380010e */
[----:B------:R-:W5:Y:S04]  /*14f0*/  LDG.E R12, desc[UR6][R10.64+0x1400] ;  /* 0x001400060a0c7981 */ /* 0x000f68000c1e1900 */
[----:B------:R-:W2:Y:S01]  /*1500*/  LDG.E R14, desc[UR6][R10.64+0x3400] ;  /* 0x003400060a0e7981 */ /* 0x000ea2000c1e1900 */
[----:B---3--:R-:W-:-:S03]  /*1510*/  VIMNMX3 R16, R16, R15, R17, PT ;  /* 0x0000000f1010720f */ /* 0x008fc60003800111 */
[----:B------:R-:W2:Y:S04]  /*1520*/  LDG.E R17, desc[UR6][R10.64+0x2c00] ;  /* 0x002c00060a117981 */ /* 0x000ea8000c1e1900 */
[----:B------:R-:W3:Y:S01]  /*1530*/  LDG.E R15, desc[UR6][R10.64+0x3800] ;  /* 0x003800060a0f7981 */ /* 0x000ee2000c1e1900 */
[----:B----4-:R-:W-:Y:S01]  /*1540*/  VIMNMX3 R22, R22, R23, R24, PT ;  /* 0x000000171616720f */ /* 0x010fe20003800118 */
[----:B0-----:R-:W-:-:S05]  /*1550*/  IMAD.IADD R24, R8, 0x1, -R9 ;  /* 0x0000000108187824 */ /* 0x001fca00078e0a09 */
[----:B------:R-:W-:Y:S02]  /*1560*/  ISETP.GE.U32.AND P0, PT, R24, R13, PT ;  /* 0x0000000d1800720c */ /* 0x000fe40003f06070 */
[----:B-----5:R-:W-:-:S04]  /*1570*/  VIMNMX3 R12, R12, R19, R21, PT ;  /* 0x000000130c0c720f */ /* 0x020fc80003800115 */
[----:B------:R-:W-:Y:S02]  /*1580*/  VIMNMX3 R29, R29, R16, R12, PT ;  /* 0x000000101d1d720f */ /* 0x000fe4000380010c */
[----:B--2---:R-:W-:Y:S02]  /*1590*/  VIMNMX3 R17, R17, R18, R14, PT ;  /* 0x000000121111720f */ /* 0x004fe4000380010e */
[----:B---3--:R-:W-:-:S04]  /*15a0*/  VIMNMX R15, PT, PT, R15, R20, PT ;  /* 0x000000140f0f7248 */ /* 0x008fc80003fe0100 */
[----:B------:R-:W-:-:S04]  /*15b0*/  VIMNMX3 R22, R22, R17, R15, PT ;  /* 0x000000111616720f */ /* 0x000fc8000380010f */
[----:B------:R-:W-:Y:S01]  /*15c0*/  VIMNMX R29, PT, PT, R29, R22, PT ;  /* 0x000000161d1d7248 */ /* 0x000fe20003fe0100 */
[----:B------:R-:W-:Y:S06]  /*15d0*/  @!P0 BRA `(.L_x_377) ;  /* 0x00000008009c8947 */ /* 0x000fec0003800000 */
[C---:B------:R-:W-:Y:S01]  /*15e0*/  IMAD.IADD R9, R13.reuse, 0x1, R9 ;  /* 0x000000010d097824 */ /* 0x040fe200078e0209 */
[----:B------:R-:W-:Y:S01]  /*15f0*/  UIADD3 UR4, UPT, UPT, UR4, 0x1, URZ ;  /* 0x0000000104047890 */ /* 0x000fe2000fffe0ff */
[----:B------:R-:W-:Y:S02]  /*1600*/  IMAD.IADD R2, R13, 0x1, R2 ;  /* 0x000000010d027824 */ /* 0x000fe400078e0202 */
[----:B------:R-:W-:Y:S01]  /*1610*/  IMAD.IADD R6, R6, 0x1, -R13 ;  /* 0x0000000106067824 */ /* 0x000fe200078e0a0d */
[----:B------:R-:W-:Y:S01]  /*1620*/  ISETP.GT.U32.AND P0, PT, R9, R0, PT ;  /* 0x000000000900720c */ /* 0x000fe20003f04070 */
[----:B------:R-:W-:-:S12]  /*1630*/  IMAD.IADD R7, R13, 0x1, R7 ;  /* 0x000000010d077824 */ /* 0x000fd800078e0207 */
[----:B------:R-:W-:Y:S05]  /*1640*/  @!P0 BRA `(.L_x_379) ;  /* 0xfffffffc00688947 */ /* 0x000fea000383ffff */
.L_x_378:
[----:B------:R-:W0:Y:S01]  /*1650*/  S2R R13, SR_TID.X ;  /* 0x00000000000d7919 */ /* 0x000e220000002100 */
[----:B------:R-:W-:Y:S01]  /*1660*/  IMAD.IADD R0, R8, 0x1, -R9 ;  /* 0x0000000108007824 */ /* 0x000fe200078e0a09 */
[----:B------:R-:W-:Y:S04]  /*1670*/  BSSY.RECONVERGENT B1, `(.L_x_377) ;  /* 0x000009d000017945 */ /* 0x000fe80003800200 */
[----:B0-----:R-:W-:-:S04]  /*1680*/  ISETP.GE.AND P0, PT, R13, R0, PT ;  /* 0x000000000d00720c */ /* 0x001fc80003f06270 */
[----:B------:R-:W-:-:S13]  /*1690*/  ISETP.GE.U32.OR P0, PT, R9, R8, P0 ;  /* 0x000000080900720c */ /* 0x000fda0000706470 */
[----:B------:R-:W-:Y:S05]  /*16a0*/  @P0 BRA `(.L_x_380) ;  /* 0x0000000800640947 */ /* 0x000fea0003800000 */
[----:B------:R-:W0:Y:S01]  /*16b0*/  LDC R10, c[0x0][0x3ac] ;  /* 0x0000eb00ff0a7b82 */ /* 0x000e220000000800 */
[----:B------:R-:W-:Y:S01]  /*16c0*/  LOP3.LUT R11, RZ, R13, RZ, 0x33, !PT ;  /* 0x0000000dff0b7212 */ /* 0x000fe200078e33ff */
[----:B------:R-:W-:Y:S06]  /*16d0*/  BSSY.RECONVERGENT B2, `(.L_x_381) ;  /* 0x000004f000027945 */ /* 0x000fec0003800200 */
[----:B------:R-:W1:Y:S01]  /*16e0*/  LDC R0, c[0x0][0x3ac] ;  /* 0x0000eb00ff007b82 */ /* 0x000e620000000800 */
[----:B0-----:R-:W-:-:S04]  /*16f0*/  IMAD.SHL.U32 R10, R10, 0x1000, RZ ;  /* 0x000010000a0a7824 */ /* 0x001fc800078e00ff */
[----:B------:R-:W-:-:S05]  /*1700*/  IMAD R10, R3, 0x1000, R10 ;  /* 0x00001000030a7824 */ /* 0x000fca00078e020a */
[----:B------:R-:W-:Y:S01]  /*1710*/  IADD3 R8, PT, PT, -R10, R8, R11 ;  /* 0x000000080a087210 */ /* 0x000fe20007ffe10b */
[----:B-1----:R-:W-:Y:S01]  /*1720*/  IMAD R11, R0, UR4, RZ ;  /* 0x00000004000b7c24 */ /* 0x002fe2000f8e02ff */
[----:B------:R-:W-:-:S03]  /*1730*/  MOV R0, R13 ;  /* 0x0000000d00007202 */ /* 0x000fc60000000f00 */
[----:B------:R-:W-:-:S05]  /*1740*/  IMAD R8, R11, -0x1000, R8 ;  /* 0xfffff0000b087824 */ /* 0x000fca00078e0208 */
[C---:B------:R-:W-:Y:S02]  /*1750*/  ISETP.GE.U32.AND P0, PT, R8.reuse, 0xf00, PT ;  /* 0x00000f000800780c */ /* 0x040fe40003f06070 */
[----:B------:R-:W-:-:S04]  /*1760*/  LEA.HI R8, R8, 0x1, RZ, 0x18 ;  /* 0x0000000108087811 */ /* 0x000fc800078fc0ff */
[----:B------:R-:W-:-:S07]  /*1770*/  LOP3.LUT R10, R8, 0xf, RZ, 0xc0, !PT ;  /* 0x0000000f080a7812 */ /* 0x000fce00078ec0ff */
[----:B------:R-:W-:Y:S05]  /*1780*/  @!P0 BRA `(.L_x_382) ;  /* 0x00000004000c8947 */ /* 0x000fea0003800000 */
[----:B------:R-:W-:Y:S01]  /*1790*/  LEA.HI R0, R6, 0x1, RZ, 0x18 ;  /* 0x0000000106007811 */ /* 0x000fe200078fc0ff */
[----:B------:R-:W-:Y:S01]  /*17a0*/  BSSY.RECONVERGENT B3, `(.L_x_383) ;  /* 0x0000040000037945 */ /* 0x000fe20003800200 */
[----:B------:R-:W-:Y:S02]  /*17b0*/  LOP3.LUT R11, R13, 0x800, RZ, 0xfc, !PT ;  /* 0x000008000d0b7812 */ /* 0x000fe400078efcff */
[----:B------:R-:W-:-:S05]  /*17c0*/  LOP3.LUT R0, R0, 0x1fffff0, RZ, 0xc0, !PT ;  /* 0x01fffff000007812 */ /* 0x000fca00078ec0ff */
[----:B------:R-:W-:-:S07]  /*17d0*/  IMAD.MOV R12, RZ, RZ, -R0 ;  /* 0x000000ffff0c7224 */ /* 0x000fce00078e0a00 */
.L_x_384:
[C---:B------:R-:W-:Y:S02]  /*17e0*/  VIADD R15, R7.reuse, 0xfffff800 ;  /* 0xfffff800070f7836 */ /* 0x040fe40000000000 */
[----:B------:R-:W-:Y:S02]  /*17f0*/  VIADD R21, R7, 0xfffff900 ;  /* 0xfffff90007157836 */ /* 0x000fe40000000000 */
[----:B------:R-:W-:-:S04]  /*1800*/  IMAD.WIDE.U32 R14, R15, 0x4, R4 ;  /* 0x000000040f0e7825 */ /* 0x000fc800078e0004 */
[--C-:B------:R-:W-:Y:S01]  /*1810*/  IMAD.WIDE.U32 R20, R21, 0x4, R4.reuse ;  /* 0x0000000415147825 */ /* 0x100fe200078e0004 */
[----:B------:R0:W2:Y:S04]  /*1820*/  LDG.E R28, desc[UR6][R14.64] ;  /* 0x000000060e1c7981 */ /* 0x0000a8000c1e1900 */
[----:B------:R1:W2:Y:S01]  /*1830*/  LDG.E R27, desc[UR6][R20.64] ;  /* 0x00000006141b7981 */ /* 0x0002a2000c1e1900 */
[C---:B------:R-:W-:Y:S02]  /*1840*/  VIADD R17, R7.reuse, 0xfffffa00 ;  /* 0xfffffa0007117836 */ /* 0x040fe40000000000 */
[----:B------:R-:W-:Y:S02]  /*1850*/  VIADD R19, R7, 0xfffffb00 ;  /* 0xfffffb0007137836 */ /* 0x000fe40000000000 */
[----:B------:R-:W-:-:S04]  /*1860*/  IMAD.WIDE.U32 R16, R17, 0x4, R4 ;  /* 0x0000000411107825 */ /* 0x000fc800078e0004 */
[--C-:B------:R-:W-:Y:S01]  /*1870*/  IMAD.WIDE.U32 R18, R19, 0x4, R4.reuse ;  /* 0x0000000413127825 */ /* 0x100fe200078e0004 */
[----:B------:R3:W4:Y:S04]  /*1880*/  LDG.E R0, desc[UR6][R16.64] ;  /* 0x0000000610007981 */ /* 0x000728000c1e1900 */
[----:B------:R5:W4:Y:S01]  /*1890*/  LDG.E R13, desc[UR6][R18.64] ;  /* 0x00000006120d7981 */ /* 0x000b22000c1e1900 */
[C---:B------:R-:W-:Y:S02]  /*18a0*/  VIADD R22, R7.reuse, 0xfffffd00 ;  /* 0xfffffd0007167836 */ /* 0x040fe40000000000 */
[C---:B------:R-:W-:Y:S02]  /*18b0*/  VIADD R23, R7.reuse, 0xfffffc00 ;  /* 0xfffffc0007177836 */ /* 0x040fe40000000000 */
[----:B------:R-:W-:-:S04]  /*18c0*/  IMAD.WIDE.U32 R24, R7, 0x4, R4 ;  /* 0x0000000407187825 */ /* 0x000fc800078e0004 */
[----:B------:R-:W-:Y:S02]  /*18d0*/  VIADD R26, R7, 0xfffffe00 ;  /* 0xfffffe00071a7836 */ /* 0x000fe40000000000 */
[--C-:B0-----:R-:W-:Y:S01]  /*18e0*/  IMAD.WIDE.U32 R14, R22, 0x4, R4.reuse ;  /* 0x00000004160e7825 */ /* 0x101fe200078e0004 */
[----:B------:R-:W4:Y:S03]  /*18f0*/  LDG.E R24, desc[UR6][R24.64] ;  /* 0x0000000618187981 */ /* 0x000f26000c1e1900 */
[----:B-1----:R-:W-:-:S04]  /*1900*/  IMAD.WIDE.U32 R20, R23, 0x4, R4 ;  /* 0x0000000417147825 */ /* 0x002fc800078e0004 */
[----:B---3--:R-:W-:Y:S02]  /*1910*/  IMAD.WIDE.U32 R16, R26, 0x4, R4 ;  /* 0x000000041a107825 */ /* 0x008fe400078e0004 */
[----:B------:R0:W3:Y:S02]  /*1920*/  LDG.E R26, desc[UR6][R14.64] ;  /* 0x000000060e1a7981 */ /* 0x0000e4000c1e1900 */
[C---:B-----5:R-:W-:Y:S02]  /*1930*/  VIADD R19, R7.reuse, 0xffffff00 ;  /* 0xffffff0007137836 */ /* 0x060fe40000000000 */
[----:B------:R1:W3:Y:S01]  /*1940*/  LDG.E R25, desc[UR6][R20.64] ;  /* 0x0000000614197981 */ /* 0x0002e2000c1e1900 */
[----:B------:R-:W-:-:S03]  /*1950*/  VIADD R23, R7, 0x100 ;  /* 0x0000010007177836 */ /* 0x000fc60000000000 */
[----:B------:R-:W5:Y:S01]  /*1960*/  LDG.E R16, desc[UR6][R16.64] ;  /* 0x0000000610107981 */ /* 0x000f62000c1e1900 */
[C---:B0-----:R-:W-:Y:S02]  /*1970*/  VIADD R15, R7.reuse, 0x200 ;  /* 0x00000200070f7836 */ /* 0x041fe40000000000 */
[----:B-1----:R-:W-:Y:S02]  /*1980*/  VIADD R21, R7, 0x300 ;  /* 0x0000030007157836 */ /* 0x002fe40000000000 */
[----:B------:R-:W-:-:S04]  /*1990*/  IMAD.WIDE.U32 R18, R19, 0x4, R4 ;  /* 0x0000000413127825 */ /* 0x000fc800078e0004 */
[--C-:B------:R-:W-:Y:S02]  /*19a0*/  IMAD.WIDE.U32 R20, R21, 0x4, R4.reuse ;  /* 0x0000000415147825 */ /* 0x100fe400078e0004 */
[----:B------:R-:W5:Y:S02]  /*19b0*/  LDG.E R19, desc[UR6][R18.64] ;  /* 0x0000000612137981 */ /* 0x000f64000c1e1900 */
[----:B------:R-:W-:Y:S02]  /*19c0*/  IMAD.WIDE.U32 R22, R23, 0x4, R4 ;  /* 0x0000000417167825 */ /* 0x000fe400078e0004 */
[----:B------:R0:W5:Y:S04]  /*19d0*/  LDG.E R17, desc[UR6][R20.64] ;  /* 0x0000000614117981 */ /* 0x000168000c1e1900 */
[----:B------:R1:W5:Y:S01]  /*19e0*/  LDG.E R23, desc[UR6][R22.64] ;  /* 0x0000000616177981 */ /* 0x000362000c1e1900 */
[----:B0-----:R-:W-:-:S02]  /*19f0*/  VIADD R21, R7, 0x500 ;  /* 0x0000050007157836 */ /* 0x001fc40000000000 */
[----:B-1----:R-:W-:Y:S01]  /*1a00*/  VIADD R22, R7, 0x600 ;  /* 0x0000060007167836 */ /* 0x002fe20000000000 */
[----:B--2---:R-:W-:Y:S01]  /*1a10*/  VIMNMX3 R27, R29, R28, R27, PT ;  /* 0x0000001c1d1b720f */ /* 0x004fe2000380011b */
[----:B------:R-:W-:-:S04]  /*1a20*/  IMAD.WIDE.U32 R28, R15, 0x4, R4 ;  /* 0x000000040f1c7825 */ /* 0x000fc800078e0004 */
[----:B------:R-:W-:Y:S02]  /*1a30*/  VIADD R15, R7, 0x400 ;  /* 0x00000400070f7836 */ /* 0x000fe40000000000 */
[----:B------:R-:W2:Y:S02]  /*1a40*/  LDG.E R28, desc[UR6][R28.64] ;  /* 0x000000061c1c7981 */ /* 0x000ea4000c1e1900 */
[----:B------:R-:W-:-:S05]  /*1a50*/  IMAD.WIDE.U32 R14, R15, 0x4, R4 ;  /* 0x000000040f0e7825 */ /* 0x000fca00078e0004 */
[----:B------:R0:W2:Y:S01]  /*1a60*/  LDG.E R18, desc[UR6][R14.64] ;  /* 0x000000060e127981 */ /* 0x0000a2000c1e1900 */
[----:B----4-:R-:W-:Y:S01]  /*1a70*/  VIMNMX3 R0, R27, R0, R13, PT ;  /* 0x000000001b00720f */ /* 0x010fe2000380010d */
[----:B------:R-:W-:Y:S02]  /*1a80*/  VIADD R27, R7, 0x700 ;  /* 0x00000700071b7836 */ /* 0x000fe40000000000 */
[----:B0-----:R-:W-:-:S04]  /*1a90*/  IMAD.WIDE.U32 R14, R21, 0x4, R4 ;  /* 0x00000004150e7825 */ /* 0x001fc800078e0004 */
[--C-:B------:R-:W-:Y:S01]  /*1aa0*/  IMAD.WIDE.U32 R20, R22, 0x4, R4.reuse ;  /* 0x0000000416147825 */ /* 0x100fe200078e0004 */
[----:B------:R0:W4:Y:S04]  /*1ab0*/  LDG.E R13, desc[UR6][R14.64] ;  /* 0x000000060e0d7981 */ /* 0x000128000c1e1900 */
[----:B------:R-:W4:Y:S01]  /*1ac0*/  LDG.E R29, desc[UR6][R20.64] ;  /* 0x00000006141d7981 */ /* 0x000f22000c1e1900 */
[----:B0-----:R-:W-:-:S05]  /*1ad0*/  IMAD.WIDE.U32 R14, R27, 0x4, R4 ;  /* 0x000000041b0e7825 */ /* 0x001fca00078e0004 */
[----:B------:R-:W4:Y:S01]  /*1ae0*/  LDG.E R22, desc[UR6][R14.64] ;  /* 0x000000060e167981 */ /* 0x000f22000c1e1900 */
[----:B---3--:R-:W-:Y:S01]  /*1af0*/  VIMNMX3 R0, R0, R25, R26, PT ;  /* 0x000000190000720f */ /* 0x008fe2000380011a */
[----:B------:R-:W-:-:S05]  /*1b00*/  VIADD R12, R12, 0x10 ;  /* 0x000000100c0c7836 */ /* 0x000fca0000000000 */
[----:B------:R-:W-:Y:S02]  /*1b10*/  ISETP.NE.AND P0, PT, R12, RZ, PT ;  /* 0x000000ff0c00720c */ /* 0x000fe40003f05270 */
[----:B-----5:R-:W-:-:S04]  /*1b20*/  VIMNMX3 R0, R0, R16, R19, PT ;  /* 0x000000100000720f */ /* 0x020fc80003800113 */
[----:B------:R-:W-:Y:S01]  /*1b30*/  VIMNMX3 R0, R0, R24, R23, PT ;  /* 0x000000180000720f */ /* 0x000fe20003800117 */
[----:B------:R-:W-:Y:S02]  /*1b40*/  VIADD R11, R11, 0x1000 ;  /* 0x000010000b0b7836 */ /* 0x000fe40000000000 */
[----:B------:R-:W-:Y:S01]  /*1b50*/  VIADD R7, R7, 0x1000 ;  /* 0x0000100007077836 */ /* 0x000fe20000000000 */
[----:B--2---:R-:W-:-:S04]  /*1b60*/  VIMNMX3 R0, R0, R28, R17, PT ;  /* 0x0000001c0000720f */ /* 0x004fc80003800111 */
[----:B----4-:R-:W-:-:S04]  /*1b70*/  VIMNMX3 R0, R0, R18, R13, PT ;  /* 0x000000120000720f */ /* 0x010fc8000380010d */
[----:B------:R-:W-:Y:S01]  /*1b80*/  VIMNMX3 R29, R0, R29, R22, PT ;  /* 0x0000001d001d720f */ /* 0x000fe20003800116 */
[----:B------:R-:W-:Y:S06]  /*1b90*/  @P0 BRA `(.L_x_384) ;  /* 0xfffffffc00100947 */ /* 0x000fec000383ffff */
[----:B------:R-:W-:Y:S05]  /*1ba0*/  BSYNC.RECONVERGENT B3 ;  /* 0x0000000000037941 */ /* 0x000fea0003800200 */
.L_x_383:
[----:B------:R-:W-:-:S07]  /*1bb0*/  VIADD R0, R11, 0xfffff800 ;  /* 0xfffff8000b007836 */ /* 0x000fce0000000000 */
.L_x_382:
[----:B------:R-:W-:Y:S05]  /*1bc0*/  BSYNC.RECONVERGENT B2 ;  /* 0x0000000000027941 */ /* 0x000fea0003800200 */
.L_x_381:
[----:B------:R-:W-:-:S13]  /*1bd0*/  ISETP.NE.AND P0, PT, R10, RZ, PT ;  /* 0x000000ff0a00720c */ /* 0x000fda0003f05270 */
[----:B------:R-:W-:Y:S05]  /*1be0*/  @!P0 BRA `(.L_x_380) ;  /* 0x0000000400148947 */ /* 0x000fea0003800000 */
[----:B------:R-:W-:Y:S01]  /*1bf0*/  ISETP.GE.U32.AND P0, PT, R10, 0x8, PT ;  /* 0x000000080a00780c */ /* 0x000fe20003f06070 */
[----:B------:R-:W-:Y:S01]  /*1c00*/  BSSY.RECONVERGENT B2, `(.L_x_385) ;  /* 0x0000021000027945 */ /* 0x000fe20003800200 */
[----:B------:R-:W-:-:S04]  /*1c10*/  LOP3.LUT R23, R8, 0x7, RZ, 0xc0, !PT ;  /* 0x0000000708177812 */ /* 0x000fc800078ec0ff */
[----:B------:R-:W-:-:S07]  /*1c20*/  ISETP.NE.AND P1, PT, R23, RZ, PT ;  /* 0x000000ff1700720c */ /* 0x000fce0003f25270 */
[----:B------:R-:W-:Y:S06]  /*1c30*/  @!P0 BRA `(.L_x_386) ;  /* 0x0000000000748947 */ /* 0x000fec0003800000 */
[----:B------:R-:W-:-:S05]  /*1c40*/  IADD3 R11, PT, PT, R0, R9, RZ ;  /* 0x00000009000b7210 */ /* 0x000fca0007ffe0ff */
[C---:B------:R-:W-:Y:S02]  /*1c50*/  VIADD R19, R11.reuse, 0x100 ;  /* 0x000001000b137836 */ /* 0x040fe40000000000 */
[C---:B------:R-:W-:Y:S02]  /*1c60*/  VIADD R21, R11.reuse, 0x200 ;  /* 0x000002000b157836 */ /* 0x040fe40000000000 */
[C---:B------:R-:W-:Y:S02]  /*1c70*/  VIADD R13, R11.reuse, 0x300 ;  /* 0x000003000b0d7836 */ /* 0x040fe40000000000 */
[----:B------:R-:W-:-:S04]  /*1c80*/  IMAD.WIDE.U32 R16, R11, 0x4, R4 ;  /* 0x000000040b107825 */ /* 0x000fc800078e0004 */
[--C-:B------:R-:W-:Y:S01]  /*1c90*/  IMAD.WIDE.U32 R18, R19, 0x4, R4.reuse ;  /* 0x0000000413127825 */ /* 0x100fe200078e0004 */
[----:B------:R0:W2:Y:S03]  /*1ca0*/  LDG.E R22, desc[UR6][R16.64] ;  /* 0x0000000610167981 */ /* 0x0000a6000c1e1900 */
[--C-:B------:R-:W-:Y:S01]  /*1cb0*/  IMAD.WIDE.U32 R20, R21, 0x4, R4.reuse ;  /* 0x0000000415147825 */ /* 0x100fe200078e0004 */
[----:B------:R1:W2:Y:S03]  /*1cc0*/  LDG.E R7, desc[UR6][R18.64] ;  /* 0x0000000612077981 */ /* 0x0002a6000c1e1900 */
[C---:B------:R-:W-:Y:S02]  /*1cd0*/  VIADD R15, R11.reuse, 0x400 ;  /* 0x000004000b0f7836 */ /* 0x040fe40000000000 */
[----:B------:R-:W-:Y:S01]  /*1ce0*/  VIADD R25, R11, 0x500 ;  /* 0x000005000b197836 */ /* 0x000fe20000000000 */
[----:B------:R-:W3:Y:S01]  /*1cf0*/  LDG.E R20, desc[UR6][R20.64] ;  /* 0x0000000614147981 */ /* 0x000ee2000c1e1900 */
[----:B------:R-:W-:-:S04]  /*1d00*/  IMAD.WIDE.U32 R12, R13, 0x4, R4 ;  /* 0x000000040d0c7825 */ /* 0x000fc800078e0004 */
[C---:B------:R-:W-:Y:S02]  /*1d10*/  VIADD R27, R11.reuse, 0x600 ;  /* 0x000006000b1b7836 */ /* 0x040fe40000000000 */
[----:B------:R-:W-:Y:S01]  /*1d20*/  VIADD R24, R11, 0x700 ;  /* 0x000007000b187836 */ /* 0x000fe20000000000 */
[----:B------:R-:W3:Y:S01]  /*1d30*/  LDG.E R12, desc[UR6][R12.64] ;  /* 0x000000060c0c7981 */ /* 0x000ee2000c1e1900 */
[----:B------:R-:W-:-:S04]  /*1d40*/  IMAD.WIDE.U32 R14, R15, 0x4, R4 ;  /* 0x000000040f0e7825 */ /* 0x000fc800078e0004 */
[--C-:B------:R-:W-:Y:S02]  /*1d50*/  IMAD.WIDE.U32 R10, R25, 0x4, R4.reuse ;  /* 0x00000004190a7825 */ /* 0x100fe400078e0004 */
[----:B------:R-:W4:Y:S02]  /*1d60*/  LDG.E R14, desc[UR6][R14.64] ;  /* 0x000000060e0e7981 */ /* 0x000f24000c1e1900 */
[--C-:B0-----:R-:W-:Y:S02]  /*1d70*/  IMAD.WIDE.U32 R16, R27, 0x4, R4.reuse ;  /* 0x000000041b107825 */ /* 0x101fe400078e0004 */
[----:B------:R-:W4:Y:S02]  /*1d80*/  LDG.E R10, desc[UR6][R10.64] ;  /* 0x000000060a0a7981 */ /* 0x000f24000c1e1900 */
[----:B-1----:R-:W-:Y:S02]  /*1d90*/  IMAD.WIDE.U32 R18, R24, 0x4, R4 ;  /* 0x0000000418127825 */ /* 0x002fe400078e0004 */
[----:B------:R-:W5:Y:S04]  /*1da0*/  LDG.E R16, desc[UR6][R16.64] ;  /* 0x0000000610107981 */ /* 0x000f68000c1e1900 */
[----:B------:R-:W5:Y:S01]  /*1db0*/  LDG.E R18, desc[UR6][R18.64] ;  /* 0x0000000612127981 */ /* 0x000f62000c1e1900 */
[----:B------:R-:W-:Y:S01]  /*1dc0*/  VIADD R0, R0, 0x800 ;  /* 0x0000080000007836 */ /* 0x000fe20000000000 */
[----:B--2---:R-:W-:-:S04]  /*1dd0*/  VIMNMX3 R7, R29, R22, R7, PT ;  /* 0x000000161d07720f */ /* 0x004fc80003800107 */
[----:B---3--:R-:W-:-:S04]  /*1de0*/  VIMNMX3 R7, R7, R20, R12, PT ;  /* 0x000000140707720f */ /* 0x008fc8000380010c */
[----:B----4-:R-:W-:-:S04]  /*1df0*/  VIMNMX3 R7, R7, R14, R10, PT ;  /* 0x0000000e0707720f */ /* 0x010fc8000380010a */
[----:B-----5:R-:W-:-:S07]  /*1e00*/  VIMNMX3 R29, R7, R16, R18, PT ;  /* 0x00000010071d720f */ /* 0x020fce0003800112 */
.L_x_386:
[----:B------:R-:W-:Y:S05]  /*1e10*/  BSYNC.RECONVERGENT B2 ;  /* 0x0000000000027941 */ /* 0x000fea0003800200 */
.L_x_385:
[----:B------:R-:W-:Y:S05]  /*1e20*/  @!P1 BRA `(.L_x_380) ;  /* 0x0000000000849947 */ /* 0x000fea0003800000 */
[----:B------:R-:W-:Y:S01]  /*1e30*/  ISETP.GE.U32.AND P0, PT, R23, 0x4, PT ;  /* 0x000000041700780c */ /* 0x000fe20003f06070 */
[----:B------:R-:W-:Y:S01]  /*1e40*/  BSSY.RECONVERGENT B2, `(.L_x_387) ;  /* 0x0000012000027945 */ /* 0x000fe20003800200 */
[----:B------:R-:W-:-:S11]  /*1e50*/  LOP3.LUT P1, RZ, R8, 0x3, RZ, 0xc0, !PT ;  /* 0x0000000308ff7812 */ /* 0x000fd6000782c0ff */
[----:B------:R-:W-:Y:S05]  /*1e60*/  @!P0 BRA `(.L_x_388) ;  /* 0x00000000003c8947 */ /* 0x000fea0003800000 */
[----:B------:R-:W-:-:S04]  /*1e70*/  IMAD.IADD R7, R0, 0x1, R9 ;  /* 0x0000000100077824 */ /* 0x000fc800078e0209 */
[C---:B------:R-:W-:Y:S02]  /*1e80*/  VIADD R11, R7.reuse, 0x100 ;  /* 0x00000100070b7836 */ /* 0x040fe40000000000 */
[----:B------:R-:W-:-:S04]  /*1e90*/  IMAD.WIDE.U32 R8, R7, 0x4, R4 ;  /* 0x0000000407087825 */ /* 0x000fc800078e0004 */
[C---:B------:R-:W-:Y:S02]  /*1ea0*/  VIADD R13, R7.reuse, 0x200 ;  /* 0x00000200070d7836 */ /* 0x040fe40000000000 */
[----:B------:R-:W-:Y:S01]  /*1eb0*/  VIADD R15, R7, 0x300 ;  /* 0x00000300070f7836 */ /* 0x000fe20000000000 */
[----:B------:R-:W2:Y:S01]  /*1ec0*/  LDG.E R8, desc[UR6][R8.64] ;  /* 0x0000000608087981 */ /* 0x000ea2000c1e1900 */
[----:B------:R-:W-:-:S04]  /*1ed0*/  IMAD.WIDE.U32 R10, R11, 0x4, R4 ;  /* 0x000000040b0a7825 */ /* 0x000fc800078e0004 */
[--C-:B------:R-:W-:Y:S02]  /*1ee0*/  IMAD.WIDE.U32 R12, R13, 0x4, R4.reuse ;  /* 0x000000040d0c7825 */ /* 0x100fe400078e0004 */
[----:B------:R-:W2:Y:S02]  /*1ef0*/  LDG.E R10, desc[UR6][R10.64] ;  /* 0x000000060a0a7981 */ /* 0x000ea4000c1e1900 */
[----:B------:R-:W-:Y:S02]  /*1f00*/  IMAD.WIDE.U32 R14, R15, 0x4, R4 ;  /* 0x000000040f0e7825 */ /* 0x000fe400078e0004 */
[----:B------:R-:W3:Y:S04]  /*1f10*/  LDG.E R12, desc[UR6][R12.64] ;  /* 0x000000060c0c7981 */ /* 0x000ee8000c1e1900 */
[----:B------:R-:W3:Y:S01]  /*1f20*/  LDG.E R14, desc[UR6][R14.64] ;  /* 0x000000060e0e7981 */ /* 0x000ee2000c1e1900 */
[----:B------:R-:W-:Y:S01]  /*1f30*/  VIADD R0, R0, 0x400 ;  /* 0x0000040000007836 */ /* 0x000fe20000000000 */
[----:B--2---:R-:W-:-:S04]  /*1f40*/  VIMNMX3 R29, R29, R8, R10, PT ;  /* 0x000000081d1d720f */ /* 0x004fc8000380010a */
[----:B---3--:R-:W-:-:S07]  /*1f50*/  VIMNMX3 R29, R29, R12, R14, PT ;  /* 0x0000000c1d1d720f */ /* 0x008fce000380010e */
.L_x_388:
[----:B------:R-:W-:Y:S05]  /*1f60*/  BSYNC.RECONVERGENT B2 ;  /* 0x0000000000027941 */ /* 0x000fea0003800200 */
.L_x_387:
[----:B------:R-:W-:Y:S05]  /*1f70*/  @!P1 BRA `(.L_x_380) ;  /* 0x0000000000309947 */ /* 0x000fea0003800000 */
[----:B------:R-:W-:Y:S01]  /*1f80*/  LOP3.LUT R6, R6, 0xffff, RZ, 0xc0, !PT ;  /* 0x0000ffff06067812 */ /* 0x000fe200078ec0ff */
[----:B------:R-:W-:-:S03]  /*1f90*/  IMAD.IADD R9, R0, 0x1, R2 ;  /* 0x0000000100097824 */ /* 0x000fc600078e0202 */
[----:B------:R-:W-:-:S04]  /*1fa0*/  LEA.HI R6, R6, 0x1, RZ, 0x18 ;  /* 0x0000000106067811 */ /* 0x000fc800078fc0ff */
[----:B------:R-:W-:-:S05]  /*1fb0*/  LOP3.LUT R6, R6, 0x3, RZ, 0xc0, !PT ;  /* 0x0000000306067812 */ /* 0x000fca00078ec0ff */
[----:B------:R-:W-:-:S07]  /*1fc0*/  IMAD.MOV R0, RZ, RZ, -R6 ;  /* 0x000000ffff007224 */ /* 0x000fce00078e0a06 */
.L_x_389:
[----:B------:R-:W-:-:S06]  /*1fd0*/  IMAD.WIDE.U32 R6, R9, 0x4, R4 ;  /* 0x0000000409067825 */ /* 0x000fcc00078e0004 */
[----:B------:R-:W2:Y:S01]  /*1fe0*/  LDG.E R6, desc[UR6][R6.64] ;  /* 0x0000000606067981 */ /* 0x000ea2000c1e1900 */
[----:B------:R-:W-:Y:S02]  /*1ff0*/  VIADD R0, R0, 0x1 ;  /* 0x0000000100007836 */ /* 0x000fe40000000000 */
[----:B------:R-:W-:-:S03]  /*2000*/  VIADD R9, R9, 0x100 ;  /* 0x0000010009097836 */ /* 0x000fc60000000000 */
[----:B------:R-:W-:Y:S02]  /*2010*/  ISETP.NE.AND P0, PT, R0, RZ, PT ;  /* 0x000000ff0000720c */ /* 0x000fe40003f05270 */
[----:B--2---:R-:W-:-:S11]  /*2020*/  VIMNMX R29, PT, PT, R6, R29, PT ;  /* 0x0000001d061d7248 */ /* 0x004fd60003fe0100 */
[----:B------:R-:W-:Y:S05]  /*2030*/  @P0 BRA `(.L_x_389) ;  /* 0xfffffffc00e40947 */ /* 0x000fea000383ffff */
.L_x_380:
[----:B------:R-:W-:Y:S05]  /*2040*/  BSYNC.RECONVERGENT B1 ;  /* 0x0000000000017941 */ /* 0x000fea0003800200 */
.L_x_377:
[----:B------:R-:W0:Y:S01]  /*2050*/  S2R R7, SR_LANEID ;  /* 0x0000000000077919 */ /* 0x000e220000000000 */
[----:B------:R-:W1:Y:S01]  /*2060*/  SHFL.DOWN PT, R0, R29, 0x1, 0x1f ;  /* 0x08201f001d007f89 */ /* 0x000e6200000e0000 */
[----:B------:R-:W2:Y:S01]  /*2070*/  S2R R6, SR_TID.X ;  /* 0x0000000000067919 */ /* 0x000ea20000002100 */
[C---:B0-----:R-:W-:Y:S02]  /*2080*/  ISETP.GT.AND P0, PT, R7.reuse, 0x1e, PT ;  /* 0x0000001e0700780c */ /* 0x041fe40003f04270 */
[----:B------:R-:W-:-:S11]  /*2090*/  ISETP.NE.AND P1, PT, R7, RZ, PT ;  /* 0x000000ff0700720c */ /* 0x000fd60003f25270 */
[----:B-1----:R-:W-:Y:S02]  /*20a0*/  @!P0 VIMNMX R29, PT, PT, R0, R29, PT ;  /* 0x0000001d001d8248 */ /* 0x002fe40003fe0100 */
[----:B------:R-:W-:Y:S01]  /*20b0*/  ISETP.GT.AND P0, PT, R7, 0x1d, PT ;  /* 0x0000001d0700780c */ /* 0x000fe20003f04270 */
[----:B------:R-:W0:Y:S01]  /*20c0*/  @!P1 S2R R5, SR_CgaCtaId ;  /* 0x0000000000059919 */ /* 0x000e220000008800 */
[----:B------:R-:W-:Y:S02]  /*20d0*/  @!P1 MOV R4, 0x400 ;  /* 0x0000040000049802 */ /* 0x000fe40000000f00 */
[----:B--2---:R-:W-:Y:S01]  /*20e0*/  @!P1 SHF.R.U32.HI R2, RZ, 0x3, R6 ;  /* 0x00000003ff029819 */ /* 0x004fe20000011606 */
        /* <DEDUP_REMOVED lines=22> */
[----:B---3--:R-:W-:Y:S04]  /*2250*/  LDS R0, [UR4+0xc] ;  /* 0x00000c04ff007984 */ /* 0x008fe80008000800 */
[----:B------:R-:W0:Y:S04]  /*2260*/  LDS.128 R4, [UR4+0x10] ;  /* 0x00001004ff047984 */ /* 0x000e280008000c00 */
[----:B------:R-:W1:Y:S01]  /*2270*/  LDS.64 R10, [UR4+0x20] ;  /* 0x00002004ff0a7984 */ /* 0x000e620008000a00 */
[----:B0-----:R-:W-:-:S04]  /*2280*/  VIMNMX3 R0, R9, R0, R4, PT ;  /* 0x000000000900720f */ /* 0x001fc80003800104 */
[----:B------:R-:W-:-:S04]  /*2290*/  VIMNMX3 R0, R0, R5, R6, PT ;  /* 0x000000050000720f */ /* 0x000fc80003800106 */
[----:B-1----:R-:W-:-:S04]  /*22a0*/  VIMNMX3 R0, R0, R7, R10, PT ;  /* 0x000000070000720f */ /* 0x002fc8000380010a */
[----:B------:R-:W-:-:S07]  /*22b0*/  VIMNMX R9, PT, PT, R0, R11, PT ;  /* 0x0000000b00097248 */ /* 0x000fce0003fe0100 */
.L_x_376:
[----:B------:R-:W-:Y:S05]  /*22c0*/  BSYNC.RECONVERGENT B0 ;  /* 0x0000000000007941 */ /* 0x000fea0003800200 */
.L_x_360:
[----:B------:R-:W-:Y:S05]  /*22d0*/  @P0 EXIT ;  /* 0x000000000000094d */ /* 0x000fea0003800000 */
[----:B--23--:R-:W2:Y:S02]  /*22e0*/  LDC.64 R4, c[0x0][0x388] ;  /* 0x0000e200ff047b82 */ /* 0x00cea40000000a00 */
[----:B--2---:R-:W-:-:S05]  /*22f0*/  IMAD.WIDE.U32 R2, R3, 0x4, R4 ;  /* 0x0000000403027825 */ /* 0x004fca00078e0004 */
[----:B------:R-:W-:Y:S01]  /*2300*/  STG.E desc[UR6][R2.64], R9 ;  /* 0x0000000902007986 */ /* 0x000fe2000c101906 */
[----:B------:R-:W-:Y:S05]  /*2310*/  EXIT ;  /* 0x000000000000794d */ /* 0x000fea0003800000 */
.L_x_390:
        /* <DEDUP_REMOVED lines=14> */
.L_x_434:


//--------------------- .text._ZN3cub18CUB_300001_SM_10006detail6reduce28DeviceReduceSingleTileKernelINS2_10policy_hubIijN4cuda3__47minimumIiEEE10Policy1000EN6thrust24THRUST_300001_SM_1000_NS6detail15normal_iteratorINSC_10device_ptrIiEEEEPijS8_iiNS5_3std3__410__identityEEEvT0_T1_T2_T3_T4_T6_ --------------------------
	.section	.text._ZN3cub18CUB_300001_SM_10006detail6reduce28DeviceReduceSingleTileKernelINS2_10policy_hubIijN4cuda3__47minimumIiEEE10Policy1000EN6thrust24THRUST_300001_SM_1000_NS6detail15normal_iteratorINSC_10device_ptrIiEEEEPijS8_iiNS5_3std3__410__identityEEEvT0_T1_T2_T3_T4_T6_,"ax",@progbits
	.align	128
        .global         _ZN3cub18CUB_300001_SM_10006detail6reduce28DeviceReduceSingleTileKernelINS2_10policy_hubIijN4cuda3__47minimumIiEEE10Policy1000EN6thrust24THRUST_300001_SM_1000_NS6detail15normal_iteratorINSC_10device_ptrIiEEEEPijS8_iiNS5_3std3__410__identityEEEvT0_T1_T2_T3_T4_T6_
        .type           _ZN3cub18CUB_300001_SM_10006detail6reduce28DeviceReduceSingleTileKernelINS2_10policy_hubIijN4cuda3__47minimumIiEEE10Policy1000EN6thrust24THRUST_300001_SM_1000_NS6detail15normal_iteratorINSC_10device_ptrIiEEEEPijS8_iiNS5_3std3__410__identityEEEvT0_T1_T2_T3_T4_T6_,@function
        .size           _ZN3cub18CUB_300001_SM_10006detail6reduce28DeviceReduceSingleTileKernelINS2_10policy_hubIijN4cuda3__47minimumIiEEE10Policy1000EN6thrust24THRUST_300001_SM_1000_NS6detail15normal_iteratorINSC_10device_ptrIiEEEEPijS8_iiNS5_3std3__410__identityEEEvT0_T1_T2_T3_T4_T6_,(.L_x_435 - _ZN3cub18CUB_300001_SM_10006detail6reduce28DeviceReduceSingleTileKernelINS2_10policy_hubIijN4cuda3__47minimumIiEEE10Policy1000EN6thrust24THRUST_300001_SM_1000_NS6detail15normal_iteratorINSC_10device_ptrIiEEEEPijS8_iiNS5_3std3__410__identityEEEvT0_T1_T2_T3_T4_T6_)
        .other          _ZN3cub18CUB_300001_SM_10006detail6reduce28DeviceReduceSingleTileKernelINS2_10policy_hubIijN4cuda3__47minimumIiEEE10Policy1000EN6thrust24THRUST_300001_SM_1000_NS6detail15normal_iteratorINSC_10device_ptrIiEEEEPijS8_iiNS5_3std3__410__identityEEEvT0_T1_T2_T3_T4_T6_,@"STO_CUDA_ENTRY STV_DEFAULT"
_ZN3cub18CUB_300001_SM_10006detail6reduce28DeviceReduceSingleTileKernelINS2_10policy_hubIijN4cuda3__47minimumIiEEE10Policy1000EN6thrust24THRUST_300001_SM_1000_NS6detail15normal_iteratorINSC_10device_ptrIiEEEEPijS8_iiNS5_3std3__410__identityEEEvT0_T1_T2_T3_T4_T6_:
.text._ZN3cub18CUB_300001_SM_10006detail6reduce28DeviceReduceSingleTileKernelINS2_10policy_hubIijN4cuda3__47minimumIiEEE10Policy1000EN6thrust24THRUST_300001_SM_1000_NS6detail15normal_iteratorINSC_10device_ptrIiEEEEPijS8_iiNS5_3std3__410__identityEEEvT0_T1_T2_T3_T4_T6_:
        /* <DEDUP_REMOVED lines=13> */
.L_x_391:
[----:B------:R-:W-:Y:S01]  /*00d0*/  ISETP.GT.U32.AND P0, PT, R2, 0xfff, PT ;  /* 0x00000fff0200780c */ /* 0x000fe20003f04070 */
[----:B------:R-:W-:-:S12]  /*00e0*/  BSSY.RECONVERGENT B0, `(.L_x_392) ;  /* 0x00001da000007945 */ /* 0x000fd80003800200 */
        /* <DEDUP_REMOVED lines=11> */
.L_x_395:
[----:B------:R-:W-:Y:S05]  /*01a0*/  BSYNC.RECONVERGENT B1 ;  /* 0x0000000000017941 */ /* 0x000fea0003800200 */
.L_x_394:
        /* <DEDUP_REMOVED lines=17> */
.L_x_400:
        /* <DEDUP_REMOVED lines=31> */
.L_x_399:
[----:B------:R-:W-:Y:S05]  /*04b0*/  BSYNC.RECONVERGENT B2 ;  /* 0x0000000000027941 */ /* 0x000fea0003800200 */
.L_x_398:
[----:B------:R-:W-:Y:S05]  /*04c0*/  @!P1 BRA `(.L_x_397) ;  /* 0x0000000000c89947 */ /* 0x000fea0003800000 */
[----:B------:R-:W-:Y:S01]  /*04d0*/  ISETP.GE.U32.AND P0, PT, R21, 0x8, PT ;  /* 0x000000081500780c */ /* 0x000fe20003f06070 */
[----:B------:R-:W-:Y:S01]  /*04e0*/  BSSY.RECONVERGENT B2, `(.L_x_401) ;  /* 0x0000013000027945 */ /* 0x000fe20003800200 */
[----:B------:R-:W-:-:S04]  /*04f0*/  LOP3.LUT R16, R4, 0x7, RZ, 0xc0, !PT ;  /* 0x0000000704107812 */ /* 0x000fc800078ec0ff */
[----:B------:R-:W-:-:S07]  /*0500*/  ISETP.NE.AND P1, PT, R16, RZ, PT ;  /* 0x000000ff1000720c */ /* 0x000fce0003f25270 */
[----:B------:R-:W-:Y:S06]  /*0510*/  @!P0 BRA `(.L_x_402) ;  /* 0x00000000003c8947 */ /* 0x000fec0003800000 */
[----:B------:R-:W0:Y:S02]  /*0520*/  LDC.64 R6, c[0x0][0x380] ;  /* 0x0000e000ff067b82 */ /* 0x000e240000000a00 */
[----:B0-----:R-:W-:-:S05]  /*0530*/  IMAD.WIDE.U32 R6, R5, 0x4, R6 ;  /* 0x0000000405067825 */ /* 0x001fca00078e0006 */
        /* <DEDUP_REMOVED lines=13> */
.L_x_402:
[----:B------:R-:W-:Y:S05]  /*0610*/  BSYNC.RECONVERGENT B2 ;  /* 0x0000000000027941 */ /* 0x000fea0003800200 */
.L_x_401:
        /* <DEDUP_REMOVED lines=11> */
[----:B------:R-:W3:Y:S01]  /*06d0*/  LDG.E R10, desc[UR6][R6.64+0xc00] ;  /* 0x000c0006060a7981 */ /* 0x000ee2000c1e1900 */
[----:B------:R-:W-:Y:S01]  /*06e0*/  VIADD R5, R5, 0x400 ;  /* 0x0000040005057836 */ /* 0x000fe20000000000 */
[----:B--2--5:R-:W-:-:S04]  /*06f0*/  VIMNMX3 R0, R0, R9, R4, PT ;  /* 0x000000090000720f */ /* 0x024fc80003800104 */
[----:B---3--:R-:W-:-:S07]  /*0700*/  VIMNMX3 R0, R0, R11, R10, PT ;  /* 0x0000000b0000720f */ /* 0x008fce000380010a */
.L_x_404:
[----:B------:R-:W-:Y:S05]  /*0710*/  BSYNC.RECONVERGENT B2 ;  /* 0x0000000000027941 */ /* 0x000fea0003800200 */
.L_x_403:
[----:B------:R-:W-:Y:S05]  /*0720*/  @!P1 BRA `(.L_x_397) ;  /* 0x0000000000309947 */ /* 0x000fea0003800000 */
[----:B------:R-:W0:Y:S02]  /*0730*/  LDC.64 R6, c[0x0][0x380] ;  /* 0x0000e000ff067b82 */ /* 0x000e240000000a00 */
[----:B0-----:R-:W-:-:S04]  /*0740*/  IMAD.WIDE.U32 R4, R5, 0x4, R6 ;  /* 0x0000000405047825 */ /* 0x001fc800078e0006 */
[----:B------:R-:W-:Y:S02]  /*0750*/  IMAD.MOV R6, RZ, RZ, -R8 ;  /* 0x000000ffff067224 */ /* 0x000fe400078e0a08 */
[----:B------:R-:W-:-:S07]  /*0760*/  IMAD.MOV.U32 R7, RZ, RZ, R5 ;  /* 0x000000ffff077224 */ /* 0x000fce00078e0005 */
.L_x_405:
[----:B------:R-:W-:-:S06]  /*0770*/  IMAD.MOV.U32 R5, RZ, RZ, R7 ;  /* 0x000000ffff057224 */ /* 0x000fcc00078e0007 */
[----:B------:R0:W2:Y:S01]  /*0780*/  LDG.E R5, desc[UR6][R4.64] ;  /* 0x0000000604057981 */ /* 0x0000a2000c1e1900 */
[----:B------:R-:W-:-:S05]  /*0790*/  VIADD R6, R6, 0x1 ;  /* 0x0000000106067836 */ /* 0x000fca0000000000 */
[----:B------:R-:W-:Y:S02]  /*07a0*/  ISETP.NE.AND P0, PT, R6, RZ, PT ;  /* 0x000000ff0600720c */ /* 0x000fe40003f05270 */
[----:B0-----:R-:W-:-:S05]  /*07b0*/  IADD3 R4, P1, PT, R4, 0x400, RZ ;  /* 0x0000040004047810 */ /* 0x001fca0007f3e0ff */
[----:B------:R-:W-:Y:S01]  /*07c0*/  IMAD.X R7, RZ, RZ, R7, P1 ;  /* 0x000000ffff077224 */ /* 0x000fe200008e0607 */
[----:B--2--5:R-:W-:-:S05]  /*07d0*/  VIMNMX R0, PT, PT, R5, R0, PT ;  /* 0x0000000005007248 */ /* 0x024fca0003fe0100 */
[----:B------:R-:W-:Y:S05]  /*07e0*/  @P0 BRA `(.L_x_405) ;  /* 0xfffffffc00e00947 */ /* 0x000fea000383ffff */
.L_x_397:
[----:B------:R-:W-:Y:S05]  /*07f0*/  BSYNC.RECONVERGENT B1 ;  /* 0x0000000000017941 */ /* 0x000fea0003800200 */
.L_x_396:
[----:B------:R-:W-:Y:S01]  /*0800*/  ISETP.GE.U32.AND P0, PT, R2, 0x100, PT ;  /* 0x000001000200780c */ /* 0x000fe20003f06070 */
[----:B-----5:R-:W-:-:S12]  /*0810*/  IMAD.MOV.U32 R9, RZ, RZ, R0 ;  /* 0x000000ffff097224 */ /* 0x020fd800078e0000 */
[----:B------:R-:W-:Y:S05]  /*0820*/  @!P0 BRA `(.L_x_406) ;  /* 0x0000000000a08947 */ /* 0x000fea0003800000 */
[----:B0-----:R-:W0:Y:S01]  /*0830*/  S2R R6, SR_LANEID ;  /* 0x0000000000067919 */ /* 0x001e220000000000 */
[----:B------:R-:W1:Y:S02]  /*0840*/  SHFL.DOWN PT, R0, R9, 0x1, 0x1f ;  /* 0x08201f0009007f89 */ /* 0x000e6400000e0000 */
[----:B-1----:R-:W-:Y:S02]  /*0850*/  VIMNMX R0, PT, PT, R0, R9, PT ;  /* 0x0000000900007248 */ /* 0x002fe40003fe0100 */
[C---:B0-----:R-:W-:Y:S02]  /*0860*/  ISETP.GT.AND P0, PT, R6.reuse, 0x1e, PT ;  /* 0x0000001e0600780c */ /* 0x041fe40003f04270 */
[C---:B------:R-:W-:Y:S02]  /*0870*/  ISETP.NE.AND P1, PT, R6.reuse, RZ, PT ;  /* 0x000000ff0600720c */ /* 0x040fe40003f25270 */
[----:B------:R-:W-:Y:S02]  /*0880*/  SEL R0, R9, R0, P0 ;  /* 0x0000000009007207 */ /* 0x000fe40000000000 */
[----:B------:R-:W-:-:S03]  /*0890*/  ISETP.GT.AND P0, PT, R6, 0x1d, PT ;  /* 0x0000001d0600780c */ /* 0x000fc60003f04270 */
[----:B------:R-:W0:Y:S06]  /*08a0*/  SHFL.DOWN PT, R5, R0, 0x2, 0x1f ;  /* 0x08401f0000057f89 */ /* 0x000e2c00000e0000 */
        /* <DEDUP_REMOVED lines=32> */
.L_x_406:
[----:B0-----:R-:W0:Y:S01]  /*0ab0*/  S2R R6, SR_LANEID ;  /* 0x0000000000067919 */ /* 0x001e220000000000 */
[----:B------:R-:W-:-:S04]  /*0ac0*/  LOP3.LUT R0, R3, 0x3e0, RZ, 0xc0, !PT ;  /* 0x000003e003007812 */ /* 0x000fc800078ec0ff */
[----:B------:R-:W-:Y:S01]  /*0ad0*/  LOP3.LUT R7, RZ, R0, RZ, 0x33, !PT ;  /* 0x00000000ff077212 */ /* 0x000fe200078e33ff */
[----:B------:R-:W-:-:S04]  /*0ae0*/  VIADD R5, R0, 0x20 ;  /* 0x0000002000057836 */ /* 0x000fc80000000000 */
[----:B------:R-:W-:Y:S01]  /*0af0*/  IMAD.IADD R7, R7, 0x1, R2 ;  /* 0x0000000107077824 */ /* 0x000fe200078e0202 */
[----:B------:R-:W-:-:S04]  /*0b00*/  ISETP.GT.U32.AND P0, PT, R5, R2, PT ;  /* 0x000000020500720c */ /* 0x000fc80003f04070 */
        /* <DEDUP_REMOVED lines=36> */
[C---:B------:R-:W-:Y:S02]  /*0d50*/  ISETP.GT.U32.AND P3, PT, R2.reuse, 0x60, PT ;  /* 0x000000600200780c */ /* 0x040fe40003f64070 */
[----:B------:R-:W-:Y:S01]  /*0d60*/  ISETP.GT.U32.AND P1, PT, R2, 0x80, PT ;  /* 0x000000800200780c */ /* 0x000fe20003f24070 */
[----:B-1----:R-:W-:-:S09]  /*0d70*/  ULEA UR4, UR5, UR4, 0x18 ;  /* 0x0000000405047291 */ /* 0x002fd2000f8ec0ff */
[----:B------:R-:W0:Y:S04]  /*0d80*/  LDS R0, [UR4+0xc] ;  /* 0x00000c04ff007984 */ /* 0x000e280008000800 */
[----:B------:R-:W1:Y:S04]  /*0d90*/  LDS.128 R8, [UR4+0x10] ;  /* 0x00001004ff087984 */ /* 0x000e680008000c00 */
[----:B------:R-:W2:Y:S01]  /*0da0*/  LDS.64 R6, [UR4+0x20] ;  /* 0x00002004ff067984 */ /* 0x000ea20008000a00 */
[----:B0-----:R-:W-:Y:S02]  /*0db0*/  @P2 VIMNMX R5, PT, PT, R5, R0, PT ;  /* 0x0000000005052248 */ /* 0x001fe40003fe0100 */
[----:B------:R-:W-:-:S02]  /*0dc0*/  ISETP.GT.U32.AND P2, PT, R2, 0xa0, PT ;  /* 0x000000a00200780c */ /* 0x000fc40003f44070 */
[----:B-1----:R-:W-:Y:S02]  /*0dd0*/  @P4 VIMNMX R5, PT, PT, R5, R8, PT ;  /* 0x0000000805054248 */ /* 0x002fe40003fe0100 */
[C---:B------:R-:W-:Y:S02]  /*0de0*/  ISETP.GT.U32.AND P4, PT, R2.reuse, 0xc0, PT ;  /* 0x000000c00200780c */ /* 0x040fe40003f84070 */
[----:B------:R-:W-:Y:S02]  /*0df0*/  @P3 VIMNMX R5, PT, PT, R5, R9, PT ;  /* 0x0000000905053248 */ /* 0x000fe40003fe0100 */
[----:B------:R-:W-:Y:S02]  /*0e00*/  ISETP.GT.U32.AND P3, PT, R2, 0xe0, PT ;  /* 0x000000e00200780c */ /* 0x000fe40003f64070 */
[----:B------:R-:W-:-:S04]  /*0e10*/  @P1 VIMNMX R5, PT, PT, R5, R10, PT ;  /* 0x0000000a05051248 */ /* 0x000fc80003fe0100 */
[----:B------:R-:W-:-:S04]  /*0e20*/  @P2 VIMNMX R5, PT, PT, R5, R11, PT ;  /* 0x0000000b05052248 */ /* 0x000fc80003fe0100 */
[----:B--2---:R-:W-:-:S04]  /*0e30*/  @P4 VIMNMX R5, PT, PT, R5, R6, PT ;  /* 0x0000000605054248 */ /* 0x004fc80003fe0100 */
[----:B------:R-:W-:Y:S01]  /*0e40*/  @P3 VIMNMX R5, PT, PT, R5, R7, PT ;  /* 0x0000000705053248 */ /* 0x000fe20003fe0100 */
[----:B------:R-:W-:Y:S06]  /*0e50*/  BRA `(.L_x_407) ;  /* 0x0000001000087947 */ /* 0x000fec0003800000 */
.L_x_393:
[----:B------:R-:W0:Y:S01]  /*0e60*/  S2R R0, SR_TID.X ;  /* 0x0000000000007919 */ /* 0x000e220000002100 */
[----:B------:R-:W1:Y:S02]  /*0e70*/  LDCU.64 UR4, c[0x0][0x380] ;  /* 0x00007000ff0477ac */ /* 0x000e640008000a00 */
[----:B-1----:R-:W-:Y:S02]  /*0e80*/  IMAD.U32 R12, RZ, RZ, UR4 ;  /* 0x00000004ff0c7e24 */ /* 0x002fe4000f8e00ff */
[----:B------:R-:W-:Y:S02]  /*0e90*/  IMAD.U32 R13, RZ, RZ, UR5 ;  /* 0x00000005ff0d7e24 */ /* 0x000fe4000f8e00ff */
        /* <DEDUP_REMOVED lines=17> */
[----:B------:R-:W-:Y:S01]  /*0fb0*/  UMOV UR4, 0x1000 ;  /* 0x0000100000047882 */ /* 0x000fe20000000000 */
[----:B--2---:R-:W-:Y:S01]  /*0fc0*/  VIMNMX3 R6, R3, R6, R7, PT ;  /* 0x000000060306720f */ /* 0x004fe20003800107 */
[----:B------:R-:W-:-:S05]  /*0fd0*/  VIADD R3, R2, 0xfffff000 ;  /* 0xfffff00002037836 */ /* 0x000fca0000000000 */
[----:B------:R-:W-:Y:S02]  /*0fe0*/  ISETP.GE.U32.AND P0, PT, R3, 0x1000, PT ;  /* 0x000010000300780c */ /* 0x000fe40003f06070 */
        /* <DEDUP_REMOVED lines=8> */
[----:B------:R-:W0:Y:S01]  /*1070*/  LDC R2, c[0x0][0x390] ;  /* 0x0000e400ff027b82 */ /* 0x000e220000000800 */
[----:B------:R-:W-:-:S07]  /*1080*/  UMOV UR4, 0x1000 ;  /* 0x0000100000047882 */ /* 0x000fce0000000000 */
[----:B------:R-:W1:Y:S02]  /*1090*/  LDC.64 R12, c[0x0][0x380] ;  /* 0x0000e000ff0c7b82 */ /* 0x000e640000000a00 */
.L_x_410:
[----:B------:R-:W-:-:S04]  /*10a0*/  VIADD R5, R0, UR4 ;  /* 0x0000000400057c36 */ /* 0x000fc80008000000 */
[----:B-1----:R-:W-:-:S05]  /*10b0*/  IMAD.WIDE.U32 R4, R5, 0x4, R12 ;  /* 0x0000000405047825 */ /* 0x002fca00078e000c */
        /* <DEDUP_REMOVED lines=16> */
[----:B--2---:R-:W-:Y:S01]  /*11c0*/  VIMNMX3 R10, R10, R11, R14, PT ;  /* 0x0000000b0a0a720f */ /* 0x004fe2000380010e */
[----:B0-----:R-:W-:-:S05]  /*11d0*/  VIADD R11, R2, -UR4 ;  /* 0x80000004020b7c36 */ /* 0x001fca0008000000 */
[----:B------:R-:W-:Y:S02]  /*11e0*/  ISETP.GE.U32.AND P0, PT, R11, 0x1000, PT ;  /* 0x000010000b00780c */ /* 0x000fe40003f06070 */
[----:B---3--:R-:W-:Y:S02]  /*11f0*/  VIMNMX3 R16, R25, R16, R17, PT ;  /* 0x000000101910720f */ /* 0x008fe40003800111 */
[----:B----4-:R-:W-:Y:S02]  /*1200*/  VIMNMX3 R19, R18, R19, R20, PT ;  /* 0x000000131213720f */ /* 0x010fe40003800114 */
[----:B-----5:R-:W-:-:S04]  /*1210*/  VIMNMX3 R21, R21, R22, R23, PT ;  /* 0x000000161515720f */ /* 0x020fc80003800117 */
[----:B------:R-:W-:Y:S02]  /*1220*/  VIMNMX3 R16, R16, R19, R21, PT ;  /* 0x000000131010720f */ /* 0x000fe40003800115 */
[----:B------:R-:W-:Y:S02]  /*1230*/  VIMNMX3 R7, R9, R7, R6, PT ;  /* 0x000000070907720f */ /* 0x000fe40003800106 */
[----:B------:R-:W-:-:S04]  /*1240*/  VIMNMX R8, PT, PT, R8, R15, PT ;  /* 0x0000000f08087248 */ /* 0x000fc80003fe0100 */
[----:B------:R-:W-:-:S04]  /*1250*/  VIMNMX3 R7, R10, R7, R8, PT ;  /* 0x000000070a07720f */ /* 0x000fc80003800108 */
[----:B------:R-:W-:Y:S01]  /*1260*/  VIMNMX R25, PT, PT, R16, R7, PT ;  /* 0x0000000710197248 */ /* 0x000fe20003fe0100 */
[----:B------:R-:W-:Y:S06]  /*1270*/  @!P0 BRA `(.L_x_409) ;  /* 0x0000000800688947 */ /* 0x000fec0003800000 */
[----:B------:R-:W-:-:S06]  /*1280*/  UIADD3 UR4, UPT, UPT, UR4, 0x1000, URZ ;  /* 0x0000100004047890 */ /* 0x000fcc000fffe0ff */
[----:B------:R-:W-:-:S13]  /*1290*/  ISETP.LT.U32.AND P0, PT, R3, UR4, PT ;  /* 0x0000000403007c0c */ /* 0x000fda000bf01070 */
[----:B------:R-:W-:Y:S05]  /*12a0*/  @!P0 BRA `(.L_x_410) ;  /* 0xfffffffc007c8947 */ /* 0x000fea000383ffff */
.L_x_408:
[----:B------:R-:W-:Y:S01]  /*12b0*/  VIADD R3, R2, -UR4 ;  /* 0x8000000402037c36 */ /* 0x000fe20008000000 */
[----:B------:R-:W-:Y:S04]  /*12c0*/  BSSY.RECONVERGENT B1, `(.L_x_409) ;  /* 0x0000095000017945 */ /* 0x000fe80003800200 */
[----:B------:R-:W-:-:S04]  /*12d0*/  ISETP.GE.AND P0, PT, R0, R3, PT ;  /* 0x000000030000720c */ /* 0x000fc80003f06270 */
[----:B------:R-:W-:-:S13]  /*12e0*/  ISETP.LE.U32.OR P0, PT, R2, UR4, P0 ;  /* 0x0000000402007c0c */ /* 0x000fda0008703470 */
[----:B------:R-:W-:Y:S05]  /*12f0*/  @P0 BRA `(.L_x_411) ;  /* 0x0000000800440947 */ /* 0x000fea0003800000 */
[----:B------:R-:W-:Y:S01]  /*1300*/  LOP3.LUT R3, RZ, R0, RZ, 0x33, !PT ;  /* 0x00000000ff037212 */ /* 0x000fe200078e33ff */
[----:B------:R-:W-:Y:S01]  /*1310*/  BSSY.RECONVERGENT B2, `(.L_x_412) ;  /* 0x000004a000027945 */ /* 0x000fe20003800200 */
[----:B------:R-:W-:Y:S02]  /*1320*/  IMAD.MOV.U32 R6, RZ, RZ, R0 ;  /* 0x000000ffff067224 */ /* 0x000fe400078e0000 */
[----:B------:R-:W-:-:S04]  /*1330*/  IADD3 R3, PT, PT, R2, -UR4, R3 ;  /* 0x8000000402037c10 */ /* 0x000fc8000fffe003 */
[C---:B------:R-:W-:Y:S02]  /*1340*/  ISETP.GE.U32.AND P0, PT, R3.reuse, 0xf00, PT ;  /* 0x00000f000300780c */ /* 0x040fe40003f06070 */
[----:B------:R-:W-:-:S04]  /*1350*/  LEA.HI R3, R3, 0x1, RZ, 0x18 ;  /* 0x0000000103037811 */ /* 0x000fc800078fc0ff */
[----:B------:R-:W-:-:S07]  /*1360*/  LOP3.LUT R4, R3, 0xf, RZ, 0xc0, !PT ;  /* 0x0000000f03047812 */ /* 0x000fce00078ec0ff */
[----:B------:R-:W-:Y:S05]  /*1370*/  @!P0 BRA `(.L_x_413) ;  /* 0x00000004000c8947 */ /* 0x000fea0003800000 */
[----:B------:R-:W-:Y:S01]  /*1380*/  LOP3.LUT R7, R3, 0x1fffff0, RZ, 0xc0, !PT ;  /* 0x01fffff003077812 */ /* 0x000fe200078ec0ff */
[----:B------:R-:W-:Y:S01]  /*1390*/  BSSY.RECONVERGENT B3, `(.L_x_414) ;  /* 0x0000040000037945 */ /* 0x000fe20003800200 */
[C---:B------:R-:W-:Y:S01]  /*13a0*/  LOP3.LUT R6, R0.reuse, 0x800, RZ, 0xfc, !PT ;  /* 0x0000080000067812 */ /* 0x040fe200078efcff */
[----:B------:R-:W-:Y:S02]  /*13b0*/  VIADD R2, R0, UR4 ;  /* 0x0000000400027c36 */ /* 0x000fe40008000000 */
[----:B------:R-:W-:-:S07]  /*13c0*/  IMAD.MOV R7, RZ, RZ, -R7 ;  /* 0x000000ffff077224 */ /* 0x000fce00078e0a07 */
.L_x_415:
[----:B------:R-:W-:-:S04]  /*13d0*/  IMAD.WIDE.U32 R26, R2, 0x4, R12 ;  /* 0x00000004021a7825 */ /* 0x000fc800078e000c */
[C---:B------:R-:W-:Y:S02]  /*13e0*/  VIADD R9, R2.reuse, 0x100 ;  /* 0x0000010002097836 */ /* 0x040fe40000000000 */
[----:B------:R-:W-:Y:S01]  /*13f0*/  VIADD R15, R2, 0x400 ;  /* 0x00000400020f7836 */ /* 0x000fe20000000000 */
[----:B------:R0:W2:Y:S01]  /*1400*/  LDG.E R26, desc[UR6][R26.64] ;  /* 0x000000061a1a7981 */ /* 0x0000a2000c1e1900 */
[----:B------:R-:W-:-:S04]  /*1410*/  IMAD.WIDE.U32 R8, R9, 0x4, R12 ;  /* 0x0000000409087825 */ /* 0x000fc800078e000c */
[C---:B------:R-:W-:Y:S01]  /*1420*/  VIADD R17, R2.reuse, 0x200 ;  /* 0x0000020002117836 */ /* 0x040fe20000000000 */
[----:B------:R1:W2:Y:S01]  /*1430*/  LDG.E R5, desc[UR6][R8.64] ;  /* 0x0000000608057981 */ /* 0x0002a2000c1e1900 */
[C---:B------:R-:W-:Y:S02]  /*1440*/  VIADD R11, R2.reuse, 0x300 ;  /* 0x00000300020b7836 */ /* 0x040fe40000000000 */
[----:B0-----:R-:W-:Y:S02]  /*1450*/  VIADD R27, R2, 0x700 ;  /* 0x00000700021b7836 */ /* 0x001fe40000000000 */
[----:B------:R-:W-:-:S04]  /*1460*/  IMAD.WIDE.U32 R14, R15, 0x4, R12 ;  /* 0x000000040f0e7825 */ /* 0x000fc800078e000c */
[--C-:B------:R-:W-:Y:S01]  /*1470*/  IMAD.WIDE.U32 R16, R17, 0x4, R12.reuse ;  /* 0x0000000411107825 */ /* 0x100fe200078e000c */
[----:B------:R0:W3:Y:S03]  /*1480*/  LDG.E R22, desc[UR6][R14.64] ;  /* 0x000000060e167981 */ /* 0x0000e6000c1e1900 */
[----:B------:R-:W-:Y:S01]  /*1490*/  VIADD R29, R2, 0x500 ;  /* 0x00000500021d7836 */ /* 0x000fe20000000000 */
[----:B------:R-:W4:Y:S01]  /*14a0*/  LDG.E R24, desc[UR6][R16.64] ;  /* 0x0000000610187981 */ /* 0x000f22000c1e1900 */
[----:B------:R-:W-:-:S04]  /*14b0*/  IMAD.WIDE.U32 R10, R11, 0x4, R12 ;  /* 0x000000040b0a7825 */ /* 0x000fc800078e000c */
[--C-:B-1----:R-:W-:Y:S01]  /*14c0*/  IMAD.WIDE.U32 R8, R27, 0x4, R12.reuse ;  /* 0x000000041b087825 */ /* 0x102fe200078e000c */
[----:B------:R-:W4:Y:S03]  /*14d0*/  LDG.E R23, desc[UR6][R10.64] ;  /* 0x000000060a177981 */ /* 0x000f26000c1e1900 */
[----:B------:R-:W-:Y:S02]  /*14e0*/  VIADD R27, R2, 0x900 ;  /* 0x00000900021b7836 */ /* 0x000fe40000000000 */
[----:B------:R-:W-:-:S04]  /*14f0*/  IMAD.WIDE.U32 R28, R29, 0x4, R12 ;  /* 0x000000041d1c7825 */ /* 0x000fc800078e000c */
[C---:B------:R-:W-:Y:S01]  /*1500*/  VIADD R19, R2.reuse, 0x600 ;  /* 0x0000060002137836 */ /* 0x040fe20000000000 */
[----:B------:R1:W5:Y:S01]  /*1510*/  LDG.E R11, desc[UR6][R8.64] ;  /* 0x00000006080b7981 */ /* 0x000362000c1e1900 */
[C---:B0-----:R-:W-:Y:S02]  /*1520*/  VIADD R15, R2.reuse, 0xa00 ;  /* 0x00000a00020f7836 */ /* 0x041fe40000000000 */
[----:B------:R-:W-:Y:S01]  /*1530*/  VIADD R20, R2, 0x800 ;  /* 0x0000080002147836 */ /* 0x000fe20000000000 */
[----:B------:R0:W3:Y:S01]  /*1540*/  LDG.E R21, desc[UR6][R28.64] ;  /* 0x000000061c157981 */ /* 0x0000e2000c1e1900 */
[----:B------:R-:W-:-:S04]  /*1550*/  IMAD.WIDE.U32 R18, R19, 0x4, R12 ;  /* 0x0000000413127825 */ /* 0x000fc800078e000c */
[----:B-1----:R-:W-:-:S04]  /*1560*/  IMAD.WIDE.U32 R8, R27, 0x4, R12 ;  /* 0x000000041b087825 */ /* 0x002fc800078e000c */
[--C-:B------:R-:W-:Y:S02]  /*1570*/  IMAD.WIDE.U32 R14, R15, 0x4, R12.reuse ;  /* 0x000000040f0e7825 */ /* 0x100fe400078e000c */
[----:B------:R-:W5:Y:S02]  /*1580*/  LDG.E R9, desc[UR6][R8.64] ;  /* 0x0000000608097981 */ /* 0x000f64000c1e1900 */
[--C-:B------:R-:W-:Y:S02]  /*1590*/  IMAD.WIDE.U32 R16, R20, 0x4, R12.reuse ;  /* 0x0000000414107825 */ /* 0x100fe400078e000c */
[----:B------:R1:W5:Y:S02]  /*15a0*/  LDG.E R20, desc[UR6][R18.64] ;  /* 0x0000000612147981 */ /* 0x000364000c1e1900 */
[C---:B0-----:R-:W-:Y:S02]  /*15b0*/  VIADD R29, R2.reuse, 0xb00 ;  /* 0x00000b00021d7836 */ /* 0x041fe40000000000 */
[----:B------:R-:W-:Y:S01]  /*15c0*/  VIADD R27, R2, 0xc00 ;  /* 0x00000c00021b7836 */ /* 0x000fe20000000000 */
[----:B------:R0:W5:Y:S01]  /*15d0*/  LDG.E R10, desc[UR6][R16.64] ;  /* 0x00000006100a7981 */ /* 0x000162000c1e1900 */
[----:B------:R-:W-:-:S03]  /*15e0*/  IMAD.WIDE.U32 R28, R29, 0x4, R12 ;  /* 0x000000041d1c7825 */ /* 0x000fc600078e000c */
[----:B------:R0:W5:Y:S01]  /*15f0*/  LDG.E R8, desc[UR6][R14.64] ;  /* 0x000000060e087981 */ /* 0x000162000c1e1900 */
[C---:B-1----:R-:W-:Y:S02]  /*1600*/  VIADD R19, R2.reuse, 0xe00 ;  /* 0x00000e0002137836 */ /* 0x042fe40000000000 */
[C---:B------:R-:W-:Y:S02]  /*1610*/  VIADD R18, R2.reuse, 0xf00 ;  /* 0x00000f0002127836 */ /* 0x040fe40000000000 */
[----:B0-----:R-:W-:Y:S02]  /*1620*/  IMAD.WIDE.U32 R16, R27, 0x4, R12 ;  /* 0x000000041b107825 */ /* 0x001fe400078e000c */
[----:B------:R-:W5:Y:S02]  /*1630*/  LDG.E R27, desc[UR6][R28.64] ;  /* 0x000000061c1b7981 */ /* 0x000f64000c1e1900 */
[----:B------:R-:W-:-:S04]  /*1640*/  VIADD R15, R2, 0xd00 ;  /* 0x00000d00020f7836 */ /* 0x000fc80000000000 */
[--C-:B------:R-:W-:Y:S01]  /*1650*/  IMAD.WIDE.U32 R14, R15, 0x4, R12.reuse ;  /* 0x000000040f0e7825 */ /* 0x100fe200078e000c */
[----:B------:R0:W5:Y:S05]  /*1660*/  LDG.E R28, desc[UR6][R16.64] ;  /* 0x00000006101c7981 */ /* 0x00016a000c1e1900 */
[----:B------:R-:W5:Y:S01]  /*1670*/  LDG.E R15, desc[UR6][R14.64] ;  /* 0x000000060e0f7981 */ /* 0x000f62000c1e1900 */
[----:B0-----:R-:W-:-:S04]  /*1680*/  IMAD.WIDE.U32 R16, R19, 0x4, R12 ;  /* 0x0000000413107825 */ /* 0x001fc800078e000c */
[----:B------:R-:W-:Y:S02]  /*1690*/  IMAD.WIDE.U32 R18, R18, 0x4, R12 ;  /* 0x0000000412127825 */ /* 0x000fe400078e000c */
[----:B------:R-:W5:Y:S04]  /*16a0*/  LDG.E R16, desc[UR6][R16.64] ;  /* 0x0000000610107981 */ /* 0x000f68000c1e1900 */
[----:B------:R-:W5:Y:S01]  /*16b0*/  LDG.E R19, desc[UR6][R18.64] ;  /* 0x0000000612137981 */ /* 0x000f62000c1e1900 */
[----:B------:R-:W-:-:S05]  /*16c0*/  VIADD R7, R7, 0x10 ;  /* 0x0000001007077836 */ /* 0x000fca0000000000 */
[----:B------:R-:W-:Y:S01]  /*16d0*/  ISETP.NE.AND P0, PT, R7, RZ, PT ;  /* 0x000000ff0700720c */ /* 0x000fe20003f05270 */
[----:B------:R-:W-:Y:S02]  /*16e0*/  VIADD R6, R6, 0x1000 ;  /* 0x0000100006067836 */ /* 0x000fe40000000000 */
[----:B------:R-:W-:Y:S01]  /*16f0*/  VIADD R2, R2, 0x1000 ;  /* 0x0000100002027836 */ /* 0x000fe20000000000 */
[----:B--2---:R-:W-:-:S04]  /*1700*/  VIMNMX3 R5, R25, R26, R5, PT ;  /* 0x0000001a1905720f */ /* 0x004fc80003800105 */
[----:B----4-:R-:W-:-:S04]  /*1710*/  VIMNMX3 R5, R5, R24, R23, PT ;  /* 0x000000180505720f */ /* 0x010fc80003800117 */
[----:B---3--:R-:W-:-:S04]  /*1720*/  VIMNMX3 R5, R5, R22, R21, PT ;  /* 0x000000160505720f */ /* 0x008fc80003800115 */
[----:B-----5:R-:W-:-:S04]  /*1730*/  VIMNMX3 R5, R5, R20, R11, PT ;  /* 0x000000140505720f */ /* 0x020fc8000380010b */
[----:B------:R-:W-:-:S04]  /*1740*/  VIMNMX3 R5, R5, R10, R9, PT ;  /* 0x0000000a0505720f */ /* 0x000fc80003800109 */
[----:B------:R-:W-:-:S04]  /*1750*/  VIMNMX3 R5, R5, R8, R27, PT ;  /* 0x000000080505720f */ /* 0x000fc8000380011b */
[----:B------:R-:W-:-:S04]  /*1760*/  VIMNMX3 R5, R5, R28, R15, PT ;  /* 0x0000001c0505720f */ /* 0x000fc8000380010f */
[----:B------:R-:W-:Y:S01]  /*1770*/  VIMNMX3 R25, R5, R16, R19, PT ;  /* 0x000000100519720f */ /* 0x000fe20003800113 */
[----:B------:R-:W-:Y:S06]  /*1780*/  @P0 BRA `(.L_x_415) ;  /* 0xfffffffc00100947 */ /* 0x000fec000383ffff */
[----:B------:R-:W-:Y:S05]  /*1790*/  BSYNC.RECONVERGENT B3 ;  /* 0x0000000000037941 */ /* 0x000fea0003800200 */
.L_x_414:
[----:B------:R-:W-:-:S07]  /*17a0*/  VIADD R6, R6, 0xfffff800 ;  /* 0xfffff80006067836 */ /* 0x000fce0000000000 */
.L_x_413:
[----:B------:R-:W-:Y:S05]  /*17b0*/  BSYNC.RECONVERGENT B2 ;  /* 0x0000000000027941 */ /* 0x000fea0003800200 */
.L_x_412:
[----:B------:R-:W-:-:S13]  /*17c0*/  ISETP.NE.AND P0, PT, R4, RZ, PT ;  /* 0x000000ff0400720c */ /* 0x000fda0003f05270 */
[----:B------:R-:W-:Y:S05]  /*17d0*/  @!P0 BRA `(.L_x_411) ;  /* 0x00000004000c8947 */ /* 0x000fea0003800000 */
[----:B------:R-:W-:Y:S01]  /*17e0*/  ISETP.GE.U32.AND P0, PT, R4, 0x8, PT ;  /* 0x000000080400780c */ /* 0x000fe20003f06070 */
[----:B------:R-:W-:Y:S01]  /*17f0*/  BSSY.RECONVERGENT B2, `(.L_x_416) ;  /* 0x0000021000027945 */ /* 0x000fe20003800200 */
[----:B------:R-:W-:-:S04]  /*1800*/  LOP3.LUT R22, R3, 0x7, RZ, 0xc0, !PT ;  /* 0x0000000703167812 */ /* 0x000fc800078ec0ff */
[----:B------:R-:W-:-:S07]  /*1810*/  ISETP.NE.AND P1, PT, R22, RZ, PT ;  /* 0x000000ff1600720c */ /* 0x000fce0003f25270 */
[----:B------:R-:W-:Y:S06]  /*1820*/  @!P0 BRA `(.L_x_417) ;  /* 0x0000000000748947 */ /* 0x000fec0003800000 */
[----:B------:R-:W-:-:S04]  /*1830*/  VIADD R5, R6, UR4 ;  /* 0x0000000406057c36 */ /* 0x000fc80008000000 */
[C---:B------:R-:W-:Y:S02]  /*1840*/  VIADD R21, R5.reuse, 0x100 ;  /* 0x0000010005157836 */ /* 0x040fe40000000000 */
[C---:B------:R-:W-:Y:S02]  /*1850*/  VIADD R19, R5.reuse, 0x200 ;  /* 0x0000020005137836 */ /* 0x040fe40000000000 */
[C---:B------:R-:W-:Y:S02]  /*1860*/  VIADD R9, R5.reuse, 0x300 ;  /* 0x0000030005097836 */ /* 0x040fe40000000000 */
[----:B------:R-:W-:-:S04]  /*1870*/  IMAD.WIDE.U32 R14, R5, 0x4, R12 ;  /* 0x00000004050e7825 */ /* 0x000fc800078e000c */
[--C-:B------:R-:W-:Y:S01]  /*1880*/  IMAD.WIDE.U32 R20, R21, 0x4, R12.reuse ;  /* 0x0000000415147825 */ /* 0x100fe200078e000c */
[----:B------:R0:W2:Y:S03]  /*1890*/  LDG.E R2, desc[UR6][R14.64] ;  /* 0x000000060e027981 */ /* 0x0000a6000c1e1900 */
[--C-:B------:R-:W-:Y:S01]  /*18a0*/  IMAD.WIDE.U32 R18, R19, 0x4, R12.reuse ;  /* 0x0000000413127825 */ /* 0x100fe200078e000c */
[----:B------:R-:W2:Y:S03]  /*18b0*/  LDG.E R7, desc[UR6][R20.64] ;  /* 0x0000000614077981 */ /* 0x000ea6000c1e1900 */
        /* <DEDUP_REMOVED lines=10> */
[--C-:B------:R-:W-:Y:S02]  /*1960*/  IMAD.WIDE.U32 R16, R23, 0x4, R12.reuse ;  /* 0x0000000417107825 */ /* 0x100fe400078e000c */
[----:B------:R-:W4:Y:S02]  /*1970*/  LDG.E R4, desc[UR6][R4.64] ;  /* 0x0000000604047981 */ /* 0x000f24000c1e1900 */
[----:B0-----:R-:W-:Y:S02]  /*1980*/  IMAD.WIDE.U32 R14, R27, 0x4, R12 ;  /* 0x000000041b0e7825 */ /* 0x001fe400078e000c */
[----:B------:R-:W5:Y:S04]  /*1990*/  LDG.E R16, desc[UR6][R16.64] ;  /* 0x0000000610107981 */ /* 0x000f68000c1e1900 */
[----:B------:R-:W5:Y:S01]  /*19a0*/  LDG.E R14, desc[UR6][R14.64] ;  /* 0x000000060e0e7981 */ /* 0x000f62000c1e1900 */
[----:B------:R-:W-:Y:S01]  /*19b0*/  VIADD R6, R6, 0x800 ;  /* 0x0000080006067836 */ /* 0x000fe20000000000 */
[----:B--2---:R-:W-:-:S04]  /*19c0*/  VIMNMX3 R7, R25, R2, R7, PT ;  /* 0x000000021907720f */ /* 0x004fc80003800107 */
[----:B---3--:R-:W-:-:S04]  /*19d0*/  VIMNMX3 R7, R7, R18, R8, PT ;  /* 0x000000120707720f */ /* 0x008fc80003800108 */
[----:B----4-:R-:W-:-:S04]  /*19e0*/  VIMNMX3 R7, R7, R10, R4, PT ;  /* 0x0000000a0707720f */ /* 0x010fc80003800104 */
[----:B-----5:R-:W-:-:S07]  /*19f0*/  VIMNMX3 R25, R7, R16, R14, PT ;  /* 0x000000100719720f */ /* 0x020fce000380010e */
.L_x_417:
[----:B------:R-:W-:Y:S05]  /*1a00*/  BSYNC.RECONVERGENT B2 ;  /* 0x0000000000027941 */ /* 0x000fea0003800200 */
.L_x_416:
        /* <DEDUP_REMOVED lines=21> */
.L_x_419:
[----:B------:R-:W-:Y:S05]  /*1b60*/  BSYNC.RECONVERGENT B2 ;  /* 0x0000000000027941 */ /* 0x000fea0003800200 */
.L_x_418:
[----:B------:R-:W-:Y:S05]  /*1b70*/  @!P1 BRA `(.L_x_411) ;  /* 0x0000000000249947 */ /* 0x000fea0003800000 */
[----:B------:R-:W-:Y:S02]  /*1b80*/  VIADD R5, R6, UR4 ;  /* 0x0000000406057c36 */ /* 0x000fe40008000000 */
[----:B------:R-:W-:-:S07]  /*1b90*/  IMAD.MOV R4, RZ, RZ, -R7 ;  /* 0x000000ffff047224 */ /* 0x000fce00078e0a07 */
.L_x_420:
[----:B------:R-:W-:-:S06]  /*1ba0*/  IMAD.WIDE.U32 R2, R5, 0x4, R12 ;  /* 0x0000000405027825 */ /* 0x000fcc00078e000c */
[----:B------:R-:W2:Y:S01]  /*1bb0*/  LDG.E R2, desc[UR6][R2.64] ;  /* 0x0000000602027981 */ /* 0x000ea2000c1e1900 */
[----:B------:R-:W-:Y:S02]  /*1bc0*/  VIADD R4, R4, 0x1 ;  /* 0x0000000104047836 */ /* 0x000fe40000000000 */
[----:B------:R-:W-:-:S03]  /*1bd0*/  VIADD R5, R5, 0x100 ;  /* 0x0000010005057836 */ /* 0x000fc60000000000 */
[----:B------:R-:W-:Y:S02]  /*1be0*/  ISETP.NE.AND P0, PT, R4, RZ, PT ;  /* 0x000000ff0400720c */ /* 0x000fe40003f05270 */
[----:B--2---:R-:W-:-:S11]  /*1bf0*/  VIMNMX R25, PT, PT, R2, R25, PT ;  /* 0x0000001902197248 */ /* 0x004fd60003fe0100 */
[----:B------:R-:W-:Y:S05]  /*1c00*/  @P0 BRA `(.L_x_420) ;  /* 0xfffffffc00e40947 */ /* 0x000fea000383ffff */
.L_x_411:
[----:B------:R-:W-:Y:S05]  /*1c10*/  BSYNC.RECONVERGENT B1 ;  /* 0x0000000000017941 */ /* 0x000fea0003800200 */
.L_x_409:
        /* <DEDUP_REMOVED lines=38> */
.L_x_407:
[----:B------:R-:W-:Y:S05]  /*1e80*/  BSYNC.RECONVERGENT B0 ;  /* 0x0000000000007941 */ /* 0x000fea0003800200 */
.L_x_392:
[----:B------:R-:W-:Y:S05]  /*1e90*/  @P0 EXIT ;  /* 0x000000000000094d */ /* 0x000fea0003800000 */
[----:B-12---:R-:W1:Y:S01]  /*1ea0*/  LDC.64 R2, c[0x0][0x388] ;  /* 0x0000e200ff027b82 */ /* 0x006e620000000a00 */
[----:B------:R-:W0:Y:S02]  /*1eb0*/  LDCU UR4, c[0x0][0x398] ;  /* 0x00007300ff0477ac */ /* 0x000e240008000800 */
[----:B0-----:R-:W-:-:S05]  /*1ec0*/  VIMNMX R5, PT, PT, R5, UR4, PT ;  /* 0x0000000405057c48 */ /* 0x001fca000bfe0100 */
[----:B-1----:R-:W-:Y:S01]  /*1ed0*/  STG.E desc[UR6][R2.64], R5 ;  /* 0x0000000502007986 */ /* 0x002fe2000c101906 */
[----:B------:R-:W-:Y:S05]  /*1ee0*/  EXIT ;  /* 0x000000000000794d */ /* 0x000fea0003800000 */
.L_x_421:
        /* <DEDUP_REMOVED lines=9> */
.L_x_435:


//--------------------- .text._ZN3cub18CUB_300001_SM_10006detail8for_each13static_kernelINS2_12policy_hub_t12policy_500_tElN6thrust24THRUST_300001_SM_1000_NS8cuda_cub10__tabulate7functorINS7_6detail15normal_iteratorINS7_10device_ptrIiEEEE9generatorlEEEEvT0_T1_ --------------------------
	.section	.text._ZN3cub18CUB_300001_SM_10006detail8for_each13static_kernelINS2_12policy_hub_t12policy_500_tElN6thrust24THRUST_300001_SM_1000_NS8cuda_cub10__tabulate7functorINS7_6detail15normal_iteratorINS7_10device_ptrIiEEEE9generatorlEEEEvT0_T1_,"ax",@progbits
	.align	128
        .global         _ZN3cub18CUB_300001_SM_10006detail8for_each13static_kernelINS2_12policy_hub_t12policy_500_tElN6thrust24THRUST_300001_SM_1000_NS8cuda_cub10__tabulate7functorINS7_6detail15normal_iteratorINS7_10device_ptrIiEEEE9generatorlEEEEvT0_T1_
        .type           _ZN3cub18CUB_300001_SM_10006detail8for_each13static_kernelINS2_12policy_hub_t12policy_500_tElN6thrust24THRUST_300001_SM_1000_NS8cuda_cub10__tabulate7functorINS7_6detail15normal_iteratorINS7_10device_ptrIiEEEE9generatorlEEEEvT0_T1_,@function
        .size           _ZN3cub18CUB_300001_SM_10006detail8for_each13static_kernelINS2_12policy_hub_t12policy_500_tElN6thrust24THRUST_300001_SM_1000_NS8cuda_cub10__tabulate7functorINS7_6detail15normal_iteratorINS7_10device_ptrIiEEEE9generatorlEEEEvT0_T1_,(.L_x_436 - _ZN3cub18CUB_300001_SM_10006detail8for_each13static_kernelINS2_12policy_hub_t12policy_500_tElN6thrust24THRUST_300001_SM_1000_NS8cuda_cub10__tabulate7functorINS7_6detail15normal_iteratorINS7_10device_ptrIiEEEE9generatorlEEEEvT0_T1_)
        .other          _ZN3cub18CUB_300001_SM_10006detail8for_each13static_kernelINS2_12policy_hub_t12policy_500_tElN6thrust24THRUST_300001_SM_1000_NS8cuda_cub10__tabulate7functorINS7_6detail15normal_iteratorINS7_10device_ptrIiEEEE9generatorlEEEEvT0_T1_,@"STO_CUDA_ENTRY STV_DEFAULT"
_ZN3cub18CUB_300001_SM_10006detail8for_each13static_kernelINS2_12policy_hub_t12policy_500_tElN6thrust24THRUST_300001_SM_1000_NS8cuda_cub10__tabulate7functorINS7_6detail15normal_iteratorINS7_10device_ptrIiEEEE9generatorlEEEEvT0_T1_:
.text._ZN3cub18CUB_300001_SM_10006detail8for_each13static_kernelINS2_12policy_hub_t12policy_500_tElN6thrust24THRUST_300001_SM_1000_NS8cuda_cub10__tabulate7functorINS7_6detail15normal_iteratorINS7_10device_ptrIiEEEE9generatorlEEEEvT0_T1_:
[----:B------:R-:W-:Y:S08]  /*0000*/  LDC R1, c[0x0][0x37c] ;  /* 0x0000df00ff017b82 */ /* 0x000ff00000000800 */
[----:B------:R-:W0:Y:S01]  /*0010*/  S2UR UR4, SR_CTAID.X ;  /* 0x00000000000479c3 */ /* 0x000e220000002500 */
[----:B------:R-:W1:Y:S01]  /*0020*/  LDCU.64 UR6, c[0x0][0x380] ;  /* 0x00007000ff0677ac */ /* 0x000e620008000a00 */
[----:B------:R-:W2:Y:S01]  /*0030*/  LDCU.64 UR8, c[0x0][0x358] ;  /* 0x00006b00ff0877ac */ /* 0x000ea20008000a00 */
[----:B0-----:R-:W-:-:S04]  /*0040*/  UIMAD.WIDE.U32 UR4, UR4, 0x200, URZ ;  /* 0x00000200040478a5 */ /* 0x001fc8000f8e00ff */
[----:B-1----:R-:W-:-:S04]  /*0050*/  UIADD3 UR6, UP0, UPT, -UR4, UR6, URZ ;  /* 0x0000000604067290 */ /* 0x002fc8000ff1e1ff */
[----:B------:R-:W-:Y:S02]  /*0060*/  UIADD3.X UR7, UPT, UPT, ~UR5, UR7, URZ, UP0, !UPT ;  /* 0x0000000705077290 */ /* 0x000fe400087fe5ff */
[----:B------:R-:W-:-:S04]  /*0070*/  UISETP.GE.U32.AND UP0, UPT, UR6, 0x200, UPT ;  /* 0x000002000600788c */ /* 0x000fc8000bf06070 */
[----:B------:R-:W-:-:S09]  /*0080*/  UISETP.GE.AND.EX UP0, UPT, UR7, URZ, UPT, UP0 ;  /* 0x000000ff0700728c */ /* 0x000fd2000bf06300 */
[----:B--2---:R-:W-:Y:S05]  /*0090*/  BRA.U !UP0, `(.L_x_422) ;  /* 0x0000000108347547 */ /* 0x004fea000b800000 */
[----:B------:R-:W0:Y:S01]  /*00a0*/  S2R R0, SR_TID.X ;  /* 0x0000000000007919 */ /* 0x000e220000002100 */
[----:B------:R-:W1:Y:S01]  /*00b0*/  LDCU.64 UR6, c[0x0][0x388] ;  /* 0x00007100ff0677ac */ /* 0x000e620008000a00 */
[----:B------:R-:W-:Y:S01]  /*00c0*/  IMAD.MOV.U32 R5, RZ, RZ, -0x1 ;  /* 0xffffffffff057424 */ /* 0x000fe200078e00ff */
[C---:B0-----:R-:W-:Y:S02]  /*00d0*/  LOP3.LUT R2, R0.reuse, 0x1, RZ, 0xc0, !PT ;  /* 0x0000000100027812 */ /* 0x041fe400078ec0ff */
[----:B------:R-:W-:Y:S02]  /*00e0*/  IADD3 R0, P1, PT, R0, UR4, RZ ;  /* 0x0000000400007c10 */ /* 0x000fe4000ff3e0ff */
[----:B------:R-:W-:-:S03]  /*00f0*/  ISETP.NE.U32.AND P0, PT, R2, 0x1, PT ;  /* 0x000000010200780c */ /* 0x000fc60003f05070 */
[----:B------:R-:W-:Y:S01]  /*0100*/  IMAD.X R3, RZ, RZ, UR5, P1 ;  /* 0x00000005ff037e24 */ /* 0x000fe200088e06ff */
[C---:B-1----:R-:W-:Y:S02]  /*0110*/  LEA R2, P1, R0.reuse, UR6, 0x2 ;  /* 0x0000000600027c11 */ /* 0x042fe4000f8210ff */
[----:B------:R-:W-:Y:S02]  /*0120*/  SEL R5, R5, 0x1, !P0 ;  /* 0x0000000105057807 */ /* 0x000fe40004000000 */
[----:B------:R-:W-:-:S05]  /*0130*/  LEA.HI.X R3, R0, UR7, R3, 0x2, P1 ;  /* 0x0000000700037c11 */ /* 0x000fca00088f1403 */
[----:B------:R-:W-:Y:S04]  /*0140*/  STG.E desc[UR8][R2.64], R5 ;  /* 0x0000000502007986 */ /* 0x000fe8000c101908 */
[----:B------:R-:W-:Y:S01]  /*0150*/  STG.E desc[UR8][R2.64+0x400], R5 ;  /* 0x0004000502007986 */ /* 0x000fe2000c101908 */
[----:B------:R-:W-:Y:S05]  /*0160*/  EXIT ;  /* 0x000000000000794d */ /* 0x000fea0003800000 */
.L_x_422:
[----:B------:R-:W0:Y:S01]  /*0170*/  S2R R0, SR_TID.X ;  /* 0x0000000000007919 */ /* 0x000e220000002100 */
[----:B------:R-:W1:Y:S01]  /*0180*/  LDCU.64 UR10, c[0x0][0x388] ;  /* 0x00007100ff0a77ac */ /* 0x000e620008000a00 */
[----:B------:R-:W-:-:S06]  /*0190*/  USHF.R.S32.HI UR7, URZ, 0x1f, UR6 ;  /* 0x0000001fff077899 */ /* 0x000fcc0008011406 */
[----:B------:R-:W-:Y:S02]  /*01a0*/  IMAD.U32 R4, RZ, RZ, UR7 ;  /* 0x00000007ff047e24 */ /* 0x000fe4000f8e00ff */
[----:B------:R-:W-:Y:S02]  /*01b0*/  IMAD.U32 R5, RZ, RZ, UR7 ;  /* 0x00000007ff057e24 */ /* 0x000fe4000f8e00ff */
[C---:B0-----:R-:W-:Y:S01]  /*01c0*/  VIADD R2, R0.reuse, 0x100 ;  /* 0x0000010000027836 */ /* 0x041fe20000000000 */
[C---:B------:R-:W-:Y:S02]  /*01d0*/  LOP3.LUT R3, R0.reuse, 0x1, RZ, 0xc0, !PT ;  /* 0x0000000100037812 */ /* 0x040fe400078ec0ff */
[----:B------:R-:W-:Y:S02]  /*01e0*/  ISETP.LT.U32.AND P0, PT, R0, UR6, PT ;  /* 0x0000000600007c0c */ /* 0x000fe4000bf01070 */
[----:B------:R-:W-:Y:S02]  /*01f0*/  ISETP.NE.U32.AND P2, PT, R3, 0x1, PT ;  /* 0x000000010300780c */ /* 0x000fe40003f45070 */
[----:B------:R-:W-:-:S02]  /*0200*/  ISETP.LT.U32.AND P1, PT, R2, UR6, PT ;  /* 0x0000000602007c0c */ /* 0x000fc4000bf21070 */
[----:B------:R-:W-:Y:S01]  /*0210*/  IADD3 R3, P3, PT, R0, UR4, RZ ;  /* 0x0000000400037c10 */ /* 0x000fe2000ff7e0ff */
[----:B------:R-:W-:Y:S01]  /*0220*/  IMAD.MOV.U32 R0, RZ, RZ, -0x1 ;  /* 0xffffffffff007424 */ /* 0x000fe200078e00ff */
[----:B------:R-:W-:Y:S02]  /*0230*/  ISETP.GT.AND.EX P0, PT, R4, RZ, PT, P0 ;  /* 0x000000ff0400720c */ /* 0x000fe40003f04300 */
[----:B------:R-:W-:Y:S01]  /*0240*/  ISETP.GT.AND.EX P1, PT, R5, RZ, PT, P1 ;  /* 0x000000ff0500720c */ /* 0x000fe20003f24310 */
[----:B------:R-:W-:Y:S01]  /*0250*/  IMAD.X R4, RZ, RZ, UR5, P3 ;  /* 0x00000005ff047e24 */ /* 0x000fe200098e06ff */
[C---:B-1----:R-:W-:Y:S02]  /*0260*/  LEA R2, P3, R3.reuse, UR10, 0x2 ;  /* 0x0000000a03027c11 */ /* 0x042fe4000f8610ff */
[----:B------:R-:W-:Y:S02]  /*0270*/  SEL R5, R0, 0x1, !P2 ;  /* 0x0000000100057807 */ /* 0x000fe40005000000 */
[----:B------:R-:W-:-:S05]  /*0280*/  LEA.HI.X R3, R3, UR11, R4, 0x2, P3 ;  /* 0x0000000b03037c11 */ /* 0x000fca00098f1404 */
[----:B------:R0:W-:Y:S02]  /*0290*/  @P0 STG.E desc[UR8][R2.64], R5 ;  /* 0x0000000502000986 */ /* 0x0001e4000c101908 */
[----:B------:R-:W-:Y:S05]  /*02a0*/  @!P1 EXIT ;  /* 0x000000000000994d */ /* 0x000fea0003800000 */
[----:B------:R-:W-:Y:S01]  /*02b0*/  STG.E desc[UR8][R2.64+0x400], R5 ;  /* 0x0004000502007986 */ /* 0x000fe2000c101908 */
[----:B------:R-:W-:Y:S05]  /*02c0*/  EXIT ;  /* 0x000000000000794d */ /* 0x000fea0003800000 */
.L_x_423:
        /* <DEDUP_REMOVED lines=11> */
.L_x_436:


//--------------------- .text._ZN3cub18CUB_300001_SM_10006detail8for_each13static_kernelINS2_12policy_hub_t12policy_500_tEmN6thrust24THRUST_300001_SM_1000_NS8cuda_cub20__uninitialized_fill7functorINS7_10device_ptrIiEEiEEEEvT0_T1_ --------------------------
	.section	.text._ZN3cub18CUB_300001_SM_10006detail8for_each13static_kernelINS2_12policy_hub_t12policy_500_tEmN6thrust24THRUST_300001_SM_1000_NS8cuda_cub20__uninitialized_fill7functorINS7_10device_ptrIiEEiEEEEvT0_T1_,"ax",@progbits
	.align	128
        .global         _ZN3cub18CUB_300001_SM_10006detail8for_each13static_kernelINS2_12policy_hub_t12policy_500_tEmN6thrust24THRUST_300001_SM_1000_NS8cuda_cub20__uninitialized_fill7functorINS7_10device_ptrIiEEiEEEEvT0_T1_
        .type           _ZN3cub18CUB_300001_SM_10006detail8for_each13static_kernelINS2_12policy_hub_t12policy_500_tEmN6thrust24THRUST_300001_SM_1000_NS8cuda_cub20__uninitialized_fill7functorINS7_10device_ptrIiEEiEEEEvT0_T1_,@function
        .size           _ZN3cub18CUB_300001_SM_10006detail8for_each13static_kernelINS2_12policy_hub_t12policy_500_tEmN6thrust24THRUST_300001_SM_1000_NS8cuda_cub20__uninitialized_fill7functorINS7_10device_ptrIiEEiEEEEvT0_T1_,(.L_x_437 - _ZN3cub18CUB_300001_SM_10006detail8for_each13static_kernelINS2_12policy_hub_t12policy_500_tEmN6thrust24THRUST_300001_SM_1000_NS8cuda_cub20__uninitialized_fill7functorINS7_10device_ptrIiEEiEEEEvT0_T1_)
        .other          _ZN3cub18CUB_300001_SM_10006detail8for_each13static_kernelINS2_12policy_hub_t12policy_500_tEmN6thrust24THRUST_300001_SM_1000_NS8cuda_cub20__uninitialized_fill7functorINS7_10device_ptrIiEEiEEEEvT0_T1_,@"STO_CUDA_ENTRY STV_DEFAULT"
_ZN3cub18CUB_300001_SM_10006detail8for_each13static_kernelINS2_12policy_hub_t12policy_500_tEmN6thrust24THRUST_300001_SM_1000_NS8cuda_cub20__uninitialized_fill7functorINS7_10device_ptrIiEEiEEEEvT0_T1_:
.text._ZN3cub18CUB_300001_SM_10006detail8for_each13static_kernelINS2_12policy_hub_t12policy_500_tEmN6thrust24THRUST_300001_SM_1000_NS8cuda_cub20__uninitialized_fill7functorINS7_10device_ptrIiEEiEEEEvT0_T1_:
        /* <DEDUP_REMOVED lines=8> */
[----:B------:R-:W-:-:S09]  /*0080*/  UISETP.GE.U32.AND.EX UP0, UPT, UR7, URZ, UPT, UP0 ;  /* 0x000000ff0700728c */ /* 0x000fd2000bf06100 */
[----:B--2---:R-:W-:Y:S05]  /*0090*/  BRA.U !UP0, `(.L_x_424) ;  /* 0x0000000108287547 */ /* 0x004fea000b800000 */
[----:B------:R-:W0:Y:S01]  /*00a0*/  S2R R0, SR_TID.X ;  /* 0x0000000000007919 */ /* 0x000e220000002100 */
[----:B------:R-:W1:Y:S01]  /*00b0*/  LDCU.64 UR6, c[0x0][0x388] ;  /* 0x00007100ff0677ac */ /* 0x000e620008000a00 */
[----:B------:R-:W2:Y:S01]  /*00c0*/  LDC R5, c[0x0][0x390] ;  /* 0x0000e400ff057b82 */ /* 0x000ea20000000800 */
[----:B0-----:R-:W-:-:S05]  /*00d0*/  IADD3 R0, P0, PT, R0, UR4, RZ ;  /* 0x0000000400007c10 */ /* 0x001fca000ff1e0ff */
[----:B------:R-:W-:Y:S01]  /*00e0*/  IMAD.X R3, RZ, RZ, UR5, P0 ;  /* 0x00000005ff037e24 */ /* 0x000fe200080e06ff */
[----:B-1----:R-:W-:-:S04]  /*00f0*/  LEA R2, P0, R0, UR6, 0x2 ;  /* 0x0000000600027c11 */ /* 0x002fc8000f8010ff */
[----:B------:R-:W-:-:S05]  /*0100*/  LEA.HI.X R3, R0, UR7, R3, 0x2, P0 ;  /* 0x0000000700037c11 */ /* 0x000fca00080f1403 */
[----:B--2---:R-:W-:Y:S04]  /*0110*/  STG.E desc[UR8][R2.64], R5 ;  /* 0x0000000502007986 */ /* 0x004fe8000c101908 */
[----:B------:R-:W-:Y:S01]  /*0120*/  STG.E desc[UR8][R2.64+0x400], R5 ;  /* 0x0004000502007986 */ /* 0x000fe2000c101908 */
[----:B------:R-:W-:Y:S05]  /*0130*/  EXIT ;  /* 0x000000000000794d */ /* 0x000fea0003800000 */
.L_x_424:
[----:B------:R-:W0:Y:S01]  /*0140*/  S2R R0, SR_TID.X ;  /* 0x0000000000007919 */ /* 0x000e220000002100 */
[----:B------:R-:W-:Y:S01]  /*0150*/  IMAD.U32 R2, RZ, RZ, UR7 ;  /* 0x00000007ff027e24 */ /* 0x000fe2000f8e00ff */
[----:B------:R-:W1:Y:S01]  /*0160*/  LDCU.64 UR10, c[0x0][0x388] ;  /* 0x00007100ff0a77ac */ /* 0x000e620008000a00 */
[----:B------:R-:W-:Y:S01]  /*0170*/  IMAD.U32 R4, RZ, RZ, UR7 ;  /* 0x00000007ff047e24 */ /* 0x000fe2000f8e00ff */
[----:B0-----:R-:W-:-:S04]  /*0180*/  ISETP.LT.U32.AND P0, PT, R0, UR6, PT ;  /* 0x0000000600007c0c */ /* 0x001fc8000bf01070 */
[----:B------:R-:W-:Y:S01]  /*0190*/  ISETP.GT.U32.AND.EX P0, PT, R2, RZ, PT, P0 ;  /* 0x000000ff0200720c */ /* 0x000fe20003f04100 */
[C---:B------:R-:W-:Y:S01]  /*01a0*/  VIADD R2, R0.reuse, 0x100 ;  /* 0x0000010000027836 */ /* 0x040fe20000000000 */
[----:B------:R-:W-:-:S04]  /*01b0*/  IADD3 R0, P2, PT, R0, UR4, RZ ;  /* 0x0000000400007c10 */ /* 0x000fc8000ff5e0ff */
[----:B------:R-:W-:Y:S01]  /*01c0*/  ISETP.LT.U32.AND P1, PT, R2, UR6, PT ;  /* 0x0000000602007c0c */ /* 0x000fe2000bf21070 */
[----:B------:R-:W-:Y:S01]  /*01d0*/  IMAD.X R3, RZ, RZ, UR5, P2 ;  /* 0x00000005ff037e24 */ /* 0x000fe200090e06ff */
[----:B-1----:R-:W-:Y:S02]  /*01e0*/  LEA R2, P2, R0, UR10, 0x2 ;  /* 0x0000000a00027c11 */ /* 0x002fe4000f8410ff */
[----:B------:R-:W-:Y:S02]  /*01f0*/  ISETP.GT.U32.AND.EX P1, PT, R4, RZ, PT, P1 ;  /* 0x000000ff0400720c */ /* 0x000fe40003f24110 */
[----:B------:R-:W-:Y:S01]  /*0200*/  LEA.HI.X R3, R0, UR11, R3, 0x2, P2 ;  /* 0x0000000b00037c11 */ /* 0x000fe200090f1403 */
[----:B------:R-:W0:Y:S04]  /*0210*/  @P0 LDC R5, c[0x0][0x390] ;  /* 0x0000e400ff050b82 */ /* 0x000e280000000800 */
[----:B0-----:R0:W-:Y:S06]  /*0220*/  @P0 STG.E desc[UR8][R2.64], R5 ;  /* 0x0000000502000986 */ /* 0x0011ec000c101908 */
[----:B------:R-:W-:Y:S05]  /*0230*/  @!P1 EXIT ;  /* 0x000000000000994d */ /* 0x000fea0003800000 */
[----:B0-----:R-:W0:Y:S02]  /*0240*/  LDC R5, c[0x0][0x390] ;  /* 0x0000e400ff057b82 */ /* 0x001e240000000800 */
[----:B0-----:R-:W-:Y:S01]  /*0250*/  STG.E desc[UR8][R2.64+0x400], R5 ;  /* 0x0004000502007986 */ /* 0x001fe2000c101908 */
[----:B------:R-:W-:Y:S05]  /*0260*/  EXIT ;  /* 0x000000000000794d */ /* 0x000fea0003800000 */
.L_x_425:
        /* <DEDUP_REMOVED lines=9> */
.L_x_437:


//--------------------- .text._ZN3cub18CUB_300001_SM_10006detail11EmptyKernelIvEEvv --------------------------
	.section	.text._ZN3cub18CUB_300001_SM_10006detail11EmptyKernelIvEEvv,"ax",@progbits
	.align	128
        .global         _ZN3cub18CUB_300001_SM_10006detail11EmptyKernelIvEEvv
        .type           _ZN3cub18CUB_300001_SM_10006detail11EmptyKernelIvEEvv,@function
        .size           _ZN3cub18CUB_300001_SM_10006detail11EmptyKernelIvEEvv,(.L_x_438 - _ZN3cub18CUB_300001_SM_10006detail11EmptyKernelIvEEvv)
        .other          _ZN3cub18CUB_300001_SM_10006detail11EmptyKernelIvEEvv,@"STO_CUDA_ENTRY STV_DEFAULT"
_ZN3cub18CUB_300001_SM_10006detail11EmptyKernelIvEEvv:
.text._ZN3cub18CUB_300001_SM_10006detail11EmptyKernelIvEEvv:
[----:B------:R-:W-:Y:S01]  /*0000*/  LDC R1, c[0x0][0x37c] ;  /* 0x0000df00ff017b82 */ /* 0x000fe20000000800 */
[----:B------:R-:W-:Y:S05]  /*0010*/  EXIT ;  /* 0x000000000000794d */ /* 0x000fea0003800000 */
.L_x_426:
        /* <DEDUP_REMOVED lines=14> */
.L_x_438:


//--------------------- .nv.shared._ZN3cub18CUB_300001_SM_10006detail4scan16DeviceScanKernelINS2_10policy_hubIiiimN4cuda3std3__44plusIiEEE10Policy1000EN6thrust24THRUST_300001_SM_1000_NS6detail15normal_iteratorINSD_10device_ptrIiEEEESI_NS0_13ScanTileStateIiLb1EEES9_NS0_8NullTypeEmiLb0ESL_EEvT0_T1_T2_iT3_T4_T5_ --------------------------
	.section	.nv.shared._ZN3cub18CUB_300001_SM_10006detail4scan16DeviceScanKernelINS2_10policy_hubIiiimN4cuda3std3__44plusIiEEE10Policy1000EN6thrust24THRUST_300001_SM_1000_NS6detail15normal_iteratorINSD_10device_ptrIiEEEESI_NS0_13ScanTileStateIiLb1EEES9_NS0_8NullTypeEmiLb0ESL_EEvT0_T1_T2_iT3_T4_T5_,"aw",@nobits
	.sectionflags	@""
	.align	16
.nv.shared._ZN3cub18CUB_300001_SM_10006detail4scan16DeviceScanKernelINS2_10policy_hubIiiimN4cuda3std3__44plusIiEEE10Policy1000EN6thrust24THRUST_300001_SM_1000_NS6detail15normal_iteratorINSD_10device_ptrIiEEEESI_NS0_13ScanTileStateIiLb1EEES9_NS0_8NullTypeEmiLb0ESL_EEvT0_T1_T2_iT3_T4_T5_:
	.zero		32656


//--------------------- .nv.shared.reserved.0     --------------------------
	.section	.nv.shared.reserved.0,"aw",@nobits
	.weak		__nv_reservedSMEM_offset_0_alias
	.size		__nv_reservedSMEM_offset_0_alias, 0, 64
	.other		__nv_reservedSMEM_offset_0_alias,@"STO_CUDA_RESERVED_SHARED STV_DEFAULT"
__nv_reservedSMEM_offset_0_alias:
	.zero		0
	.zero		64


//--------------------- .nv.global                --------------------------
	.section	.nv.global,"aw",@nobits
.nv.global:
	.type		_ZN30_INTERNAL_a597e223_4_k_cu_main6thrust24THRUST_300001_SM_1000_NS3seqE,@object
	.size		_ZN30_INTERNAL_a597e223_4_k_cu_main6thrust24THRUST_300001_SM_1000_NS3seqE,(_ZN30_INTERNAL_a597e223_4_k_cu_main4cuda3std3__48in_placeE - _ZN30_INTERNAL_a597e223_4_k_cu_main6thrust24THRUST_300001_SM_1000_NS3seqE)
_ZN30_INTERNAL_a597e223_4_k_cu_main6thrust24THRUST_300001_SM_1000_NS3seqE:
	.zero		1
	.type		_ZN30_INTERNAL_a597e223_4_k_cu_main4cuda3std3__48in_placeE,@object
	.size		_ZN30_INTERNAL_a597e223_4_k_cu_main4cuda3std3__48in_placeE,(_ZN30_INTERNAL_a597e223_4_k_cu_main4cuda3std6ranges3__45__cpo4sizeE - _ZN30_INTERNAL_a597e223_4_k_cu_main4cuda3std3__48in_placeE)
_ZN30_INTERNAL_a597e223_4_k_cu_main4cuda3std3__48in_placeE:
	.zero		1
	.type		_ZN30_INTERNAL_a597e223_4_k_cu_main4cuda3std6ranges3__45__cpo4sizeE,@object
	.size		_ZN30_INTERNAL_a597e223_4_k_cu_main4cuda3std6ranges3__45__cpo4sizeE,(_ZN30_INTERNAL_a597e223_4_k_cu_main6thrust24THRUST_300001_SM_1000_NS12placeholders2_3E - _ZN30_INTERNAL_a597e223_4_k_cu_main4cuda3std6ranges3__45__cpo4sizeE)
_ZN30_INTERNAL_a597e223_4_k_cu_main4cuda3std6ranges3__45__cpo4sizeE:
	.zero		1
	.type		_ZN30_INTERNAL_a597e223_4_k_cu_main6thrust24THRUST_300001_SM_1000_NS12placeholders2_3E,@object
	.size		_ZN30_INTERNAL_a597e223_4_k_cu_main6thrust24THRUST_300001_SM_1000_NS12placeholders2_3E,(_ZN30_INTERNAL_a597e223_4_k_cu_main4cuda3std3__45__cpo6cbeginE - _ZN30_INTERNAL_a597e223_4_k_cu_main6thrust24THRUST_300001_SM_1000_NS12placeholders2_3E)
_ZN30_INTERNAL_a597e223_4_k_cu_main6thrust24THRUST_300001_SM_1000_NS12placeholders2_3E:
	.zero		1
	.type		_ZN30_INTERNAL_a597e223_4_k_cu_main4cuda3std3__45__cpo6cbeginE,@object
	.size		_ZN30_INTERNAL_a597e223_4_k_cu_main4cuda3std3__45__cpo6cbeginE,(_ZN30_INTERNAL_a597e223_4_k_cu_main4cuda3std6ranges3__45__cpo6cbeginE - _ZN30_INTERNAL_a597e223_4_k_cu_main4cuda3std3__45__cpo6cbeginE)
_ZN30_INTERNAL_a597e223_4_k_cu_main4cuda3std3__45__cpo6cbeginE:
	.zero		1
	.type		_ZN30_INTERNAL_a597e223_4_k_cu_main4cuda3std6ranges3__45__cpo6cbeginE,@object
	.size		_ZN30_INTERNAL_a597e223_4_k_cu_main4cuda3std6ranges3__45__cpo6cbeginE,(_ZN30_INTERNAL_a597e223_4_k_cu_main6thrust24THRUST_300001_SM_1000_NS12placeholders2_7E - _ZN30_INTERNAL_a597e223_4_k_cu_main4cuda3std6ranges3__45__cpo6cbeginE)
_ZN30_INTERNAL_a597e223_4_k_cu_main4cuda3std6ranges3__45__cpo6cbeginE:
	.zero		1
	.type		_ZN30_INTERNAL_a597e223_4_k_cu_main6thrust24THRUST_300001_SM_1000_NS12placeholders2_7E,@object
	.size		_ZN30_INTERNAL_a597e223_4_k_cu_main6thrust24THRUST_300001_SM_1000_NS12placeholders2_7E,(_ZN30_INTERNAL_a597e223_4_k_cu_main4cuda3std3__45__cpo7crbeginE - _ZN30_INTERNAL_a597e223_4_k_cu_main6thrust24THRUST_300001_SM_1000_NS12placeholders2_7E)
_ZN30_INTERNAL_a597e223_4_k_cu_main6thrust24THRUST_300001_SM_1000_NS12placeholders2_7E:
	.zero		1
	.type		_ZN30_INTERNAL_a597e223_4_k_cu_main4cuda3std3__45__cpo7crbeginE,@object
	.size		_ZN30_INTERNAL_a597e223_4_k_cu_main4cuda3std3__45__cpo7crbeginE,(_ZN30_INTERNAL_a597e223_4_k_cu_main4cuda3std6ranges3__45__cpo4nextE - _ZN30_INTERNAL_a597e223_4_k_cu_main4cuda3std3__45__cpo7crbeginE)
_ZN30_INTERNAL_a597e223_4_k_cu_main4cuda3std3__45__cpo7crbeginE:
	.zero		1
	.type		_ZN30_INTERNAL_a597e223_4_k_cu_main4cuda3std6ranges3__45__cpo4nextE,@object
	.size		_ZN30_INTERNAL_a597e223_4_k_cu_main4cuda3std6ranges3__45__cpo4nextE,(_ZN30_INTERNAL_a597e223_4_k_cu_main4cuda3std6ranges3__45__cpo4swapE - _ZN30_INTERNAL_a597e223_4_k_cu_main4cuda3std6ranges3__45__cpo4nextE)
_ZN30_INTERNAL_a597e223_4_k_cu_main4cuda3std6ranges3__45__cpo4nextE:
	.zero		1
	.type		_ZN30_INTERNAL_a597e223_4_k_cu_main4cuda3std6ranges3__45__cpo4swapE,@object
	.size		_ZN30_INTERNAL_a597e223_4_k_cu_main4cuda3std6ranges3__45__cpo4swapE,(_ZN30_INTERNAL_a597e223_4_k_cu_main6thrust24THRUST_300001_SM_1000_NS8cuda_cub10par_nosyncE - _ZN30_INTERNAL_a597e223_4_k_cu_main4cuda3std6ranges3__45__cpo4swapE)
_ZN30_INTERNAL_a597e223_4_k_cu_main4cuda3std6ranges3__45__cpo4swapE:
	.zero		1
	.type		_ZN30_INTERNAL_a597e223_4_k_cu_main6thrust24THRUST_300001_SM_1000_NS8cuda_cub10par_nosyncE,@object
	.size		_ZN30_INTERNAL_a597e223_4_k_cu_main6thrust24THRUST_300001_SM_1000_NS8cuda_cub10par_nosyncE,(_ZN30_INTERNAL_a597e223_4_k_cu_main6thrust24THRUST_300001_SM_1000_NS12placeholders2_9E - _ZN30_INTERNAL_a597e223_4_k_cu_main6thrust24THRUST_300001_SM_1000_NS8cuda_cub10par_nosyncE)
_ZN30_INTERNAL_a597e223_4_k_cu_main6thrust24THRUST_300001_SM_1000_NS8cuda_cub10par_nosyncE:
	.zero		1
	.type		_ZN30_INTERNAL_a597e223_4_k_cu_main6thrust24THRUST_300001_SM_1000_NS12placeholders2_9E,@object
	.size		_ZN30_INTERNAL_a597e223_4_k_cu_main6thrust24THRUST_300001_SM_1000_NS12placeholders2_9E,(_ZN30_INTERNAL_a597e223_4_k_cu_main4cuda3std3__432_GLOBAL__N__a597e223_4_k_cu_main6ignoreE - _ZN30_INTERNAL_a597e223_4_k_cu_main6thrust24THRUST_300001_SM_1000_NS12placeholders2_9E)
_ZN30_INTERNAL_a597e223_4_k_cu_main6thrust24THRUST_300001_SM_1000_NS12placeholders2_9E:
	.zero		1
	.type		_ZN30_INTERNAL_a597e223_4_k_cu_main4cuda3std3__432_GLOBAL__N__a597e223_4_k_cu_main6ignoreE,@object
	.size		_ZN30_INTERNAL_a597e223_4_k_cu_main4cuda3std3__432_GLOBAL__N__a597e223_4_k_cu_main6ignoreE,(_ZN30_INTERNAL_a597e223_4_k_cu_main4cuda3std6ranges3__45__cpo4dataE - _ZN30_INTERNAL_a597e223_4_k_cu_main4cuda3std3__432_GLOBAL__N__a597e223_4_k_cu_main6ignoreE)
_ZN30_INTERNAL_a597e223_4_k_cu_main4cuda3std3__432_GLOBAL__N__a597e223_4_k_cu_main6ignoreE:
	.zero		1
	.type		_ZN30_INTERNAL_a597e223_4_k_cu_main4cuda3std6ranges3__45__cpo4dataE,@object
	.size		_ZN30_INTERNAL_a597e223_4_k_cu_main4cuda3std6ranges3__45__cpo4dataE,(_ZN30_INTERNAL_a597e223_4_k_cu_main6thrust24THRUST_300001_SM_1000_NS12placeholders2_1E - _ZN30_INTERNAL_a597e223_4_k_cu_main4cuda3std6ranges3__45__cpo4dataE)
_ZN30_INTERNAL_a597e223_4_k_cu_main4cuda3std6ranges3__45__cpo4dataE:
	.zero		1
	.type		_ZN30_INTERNAL_a597e223_4_k_cu_main6thrust24THRUST_300001_SM_1000_NS12placeholders2_1E,@object
	.size		_ZN30_INTERNAL_a597e223_4_k_cu_main6thrust24THRUST_300001_SM_1000_NS12placeholders2_1E,(_ZN30_INTERNAL_a597e223_4_k_cu_main4cuda3std3__45__cpo5beginE - _ZN30_INTERNAL_a597e223_4_k_cu_main6thrust24THRUST_300001_SM_1000_NS12placeholders2_1E)
_ZN30_INTERNAL_a597e223_4_k_cu_main6thrust24THRUST_300001_SM_1000_NS12placeholders2_1E:
	.zero		1
	.type		_ZN30_INTERNAL_a597e223_4_k_cu_main4cuda3std3__45__cpo5beginE,@object
	.size		_ZN30_INTERNAL_a597e223_4_k_cu_main4cuda3std3__45__cpo5beginE,(_ZN30_INTERNAL_a597e223_4_k_cu_main4cuda3std6ranges3__45__cpo5beginE - _ZN30_INTERNAL_a597e223_4_k_cu_main4cuda3std3__45__cpo5beginE)
_ZN30_INTERNAL_a597e223_4_k_cu_main4cuda3std3__45__cpo5beginE:
	.zero		1
	.type		_ZN30_INTERNAL_a597e223_4_k_cu_main4cuda3std6ranges3__45__cpo5beginE,@object
	.size		_ZN30_INTERNAL_a597e223_4_k_cu_main4cuda3std6ranges3__45__cpo5beginE,(_ZN30_INTERNAL_a597e223_4_k_cu_main6thrust24THRUST_300001_SM_1000_NS12placeholders2_5E - _ZN30_INTERNAL_a597e223_4_k_cu_main4cuda3std6ranges3__45__cpo5beginE)
_ZN30_INTERNAL_a597e223_4_k_cu_main4cuda3std6ranges3__45__cpo5beginE:
	.zero		1
	.type		_ZN30_INTERNAL_a597e223_4_k_cu_main6thrust24THRUST_300001_SM_1000_NS12placeholders2_5E,@object
	.size		_ZN30_INTERNAL_a597e223_4_k_cu_main6thrust24THRUST_300001_SM_1000_NS12placeholders2_5E,(_ZN30_INTERNAL_a597e223_4_k_cu_main4cuda3std3__45__cpo6rbeginE - _ZN30_INTERNAL_a597e223_4_k_cu_main6thrust24THRUST_300001_SM_1000_NS12placeholders2_5E)
_ZN30_INTERNAL_a597e223_4_k_cu_main6thrust24THRUST_300001_SM_1000_NS12placeholders2_5E:
	.zero		1
	.type		_ZN30_INTERNAL_a597e223_4_k_cu_main4cuda3std3__45__cpo6rbeginE,@object
	.size		_ZN30_INTERNAL_a597e223_4_k_cu_main4cuda3std3__45__cpo6rbeginE,(_ZN30_INTERNAL_a597e223_4_k_cu_main4cuda3std6ranges3__45__cpo7advanceE - _ZN30_INTERNAL_a597e223_4_k_cu_main4cuda3std3__45__cpo6rbeginE)
_ZN30_INTERNAL_a597e223_4_k_cu_main4cuda3std3__45__cpo6rbeginE:
	.zero		1
	.type		_ZN30_INTERNAL_a597e223_4_k_cu_main4cuda3std6ranges3__45__cpo7advanceE,@object
	.size		_ZN30_INTERNAL_a597e223_4_k_cu_main4cuda3std6ranges3__45__cpo7advanceE,(_ZN30_INTERNAL_a597e223_4_k_cu_main4cuda3std3__47nulloptE - _ZN30_INTERNAL_a597e223_4_k_cu_main4cuda3std6ranges3__45__cpo7advanceE)
_ZN30_INTERNAL_a597e223_4_k_cu_main4cuda3std6ranges3__45__cpo7advanceE:
	.zero		1
	.type		_ZN30_INTERNAL_a597e223_4_k_cu_main4cuda3std3__47nulloptE,@object
	.size		_ZN30_INTERNAL_a597e223_4_k_cu_main4cuda3std3__47nulloptE,(_ZN30_INTERNAL_a597e223_4_k_cu_main4cuda3std6ranges3__45__cpo8distanceE - _ZN30_INTERNAL_a597e223_4_k_cu_main4cuda3std3__47nulloptE)
_ZN30_INTERNAL_a597e223_4_k_cu_main4cuda3std3__47nulloptE:
	.zero		1
	.type		_ZN30_INTERNAL_a597e223_4_k_cu_main4cuda3std6ranges3__45__cpo8distanceE,@object
	.size		_ZN30_INTERNAL_a597e223_4_k_cu_main4cuda3std6ranges3__45__cpo8distanceE,(_ZN30_INTERNAL_a597e223_4_k_cu_main6thrust24THRUST_300001_SM_1000_NS12placeholders3_10E - _ZN30_INTERNAL_a597e223_4_k_cu_main4cuda3std6ranges3__45__cpo8distanceE)
_ZN30_INTERNAL_a597e223_4_k_cu_main4cuda3std6ranges3__45__cpo8distanceE:
	.zero		1
	.type		_ZN30_INTERNAL_a597e223_4_k_cu_main6thrust24THRUST_300001_SM_1000_NS12placeholders3_10E,@object
	.size		_ZN30_INTERNAL_a597e223_4_k_cu_main6thrust24THRUST_300001_SM_1000_NS12placeholders3_10E,(_ZN30_INTERNAL_a597e223_4_k_cu_main4cuda3std3__419piecewise_constructE - _ZN30_INTERNAL_a597e223_4_k_cu_main6thrust24THRUST_300001_SM_1000_NS12placeholders3_10E)
_ZN30_INTERNAL_a597e223_4_k_cu_main6thrust24THRUST_300001_SM_1000_NS12placeholders3_10E:
	.zero		1
	.type		_ZN30_INTERNAL_a597e223_4_k_cu_main4cuda3std3__419piecewise_constructE,@object
	.size		_ZN30_INTERNAL_a597e223_4_k_cu_main4cuda3std3__419piecewise_constructE,(_ZN30_INTERNAL_a597e223_4_k_cu_main4cuda3std6ranges3__45__cpo5cdataE - _ZN30_INTERNAL_a597e223_4_k_cu_main4cuda3std3__419piecewise_constructE)
_ZN30_INTERNAL_a597e223_4_k_cu_main4cuda3std3__419piecewise_constructE:
	.zero		1
	.type		_ZN30_INTERNAL_a597e223_4_k_cu_main4cuda3std6ranges3__45__cpo5cdataE,@object
	.size		_ZN30_INTERNAL_a597e223_4_k_cu_main4cuda3std6ranges3__45__cpo5cdataE,(_ZN30_INTERNAL_a597e223_4_k_cu_main6thrust24THRUST_300001_SM_1000_NS12placeholders2_2E - _ZN30_INTERNAL_a597e223_4_k_cu_main4cuda3std6ranges3__45__cpo5cdataE)
_ZN30_INTERNAL_a597e223_4_k_cu_main4cuda3std6ranges3__45__cpo5cdataE:
	.zero		1
	.type		_ZN30_INTERNAL_a597e223_4_k_cu_main6thrust24THRUST_300001_SM_1000_NS12placeholders2_2E,@object
	.size		_ZN30_INTERNAL_a597e223_4_k_cu_main6thrust24THRUST_300001_SM_1000_NS12placeholders2_2E,(_ZN30_INTERNAL_a597e223_4_k_cu_main4cuda3std3__45__cpo3endE - _ZN30_INTERNAL_a597e223_4_k_cu_main6thrust24THRUST_300001_SM_1000_NS12placeholders2_2E)
_ZN30_INTERNAL_a597e223_4_k_cu_main6thrust24THRUST_300001_SM_1000_NS12placeholders2_2E:
	.zero		1
	.type		_ZN30_INTERNAL_a597e223_4_k_cu_main4cuda3std3__45__cpo3endE,@object
	.size		_ZN30_INTERNAL_a597e223_4_k_cu_main4cuda3std3__45__cpo3endE,(_ZN30_INTERNAL_a597e223_4_k_cu_main4cuda3std6ranges3__45__cpo3endE - _ZN30_INTERNAL_a597e223_4_k_cu_main4cuda3std3__45__cpo3endE)
_ZN30_INTERNAL_a597e223_4_k_cu_main4cuda3std3__45__cpo3endE:
	.zero		1
	.type		_ZN30_INTERNAL_a597e223_4_k_cu_main4cuda3std6ranges3__45__cpo3endE,@object
	.size		_ZN30_INTERNAL_a597e223_4_k_cu_main4cuda3std6ranges3__45__cpo3endE,(_ZN30_INTERNAL_a597e223_4_k_cu_main6thrust24THRUST_300001_SM_1000_NS12placeholders2_6E - _ZN30_INTERNAL_a597e223_4_k_cu_main4cuda3std6ranges3__45__cpo3endE)
_ZN30_INTERNAL_a597e223_4_k_cu_main4cuda3std6ranges3__45__cpo3endE:
	.zero		1
	.type		_ZN30_INTERNAL_a597e223_4_k_cu_main6thrust24THRUST_300001_SM_1000_NS12placeholders2_6E,@object
	.size		_ZN30_INTERNAL_a597e223_4_k_cu_main6thrust24THRUST_300001_SM_1000_NS12placeholders2_6E,(_ZN30_INTERNAL_a597e223_4_k_cu_main4cuda3std3__45__cpo4rendE - _ZN30_INTERNAL_a597e223_4_k_cu_main6thrust24THRUST_300001_SM_1000_NS12placeholders2_6E)
_ZN30_INTERNAL_a597e223_4_k_cu_main6thrust24THRUST_300001_SM_1000_NS12placeholders2_6E:
	.zero		1
	.type		_ZN30_INTERNAL_a597e223_4_k_cu_main4cuda3std3__45__cpo4rendE,@object
	.size		_ZN30_INTERNAL_a597e223_4_k_cu_main4cuda3std3__45__cpo4rendE,(_ZN30_INTERNAL_a597e223_4_k_cu_main4cuda3std6ranges3__45__cpo9iter_swapE - _ZN30_INTERNAL_a597e223_4_k_cu_main4cuda3std3__45__cpo4rendE)
_ZN30_INTERNAL_a597e223_4_k_cu_main4cuda3std3__45__cpo4rendE:
	.zero		1
	.type		_ZN30_INTERNAL_a597e223_4_k_cu_main4cuda3std6ranges3__45__cpo9iter_swapE,@object
	.size		_ZN30_INTERNAL_a597e223_4_k_cu_main4cuda3std6ranges3__45__cpo9iter_swapE,(_ZN30_INTERNAL_a597e223_4_k_cu_main4cuda3std3__48unexpectE - _ZN30_INTERNAL_a597e223_4_k_cu_main4cuda3std6ranges3__45__cpo9iter_swapE)
_ZN30_INTERNAL_a597e223_4_k_cu_main4cuda3std6ranges3__45__cpo9iter_swapE:
	.zero		1
	.type		_ZN30_INTERNAL_a597e223_4_k_cu_main4cuda3std3__48unexpectE,@object
	.size		_ZN30_INTERNAL_a597e223_4_k_cu_main4cuda3std3__48unexpectE,(_ZN30_INTERNAL_a597e223_4_k_cu_main6thrust24THRUST_300001_SM_1000_NS8cuda_cub3parE - _ZN30_INTERNAL_a597e223_4_k_cu_main4cuda3std3__48unexpectE)
_ZN30_INTERNAL_a597e223_4_k_cu_main4cuda3std3__48unexpectE:
	.zero		1
	.type		_ZN30_INTERNAL_a597e223_4_k_cu_main6thrust24THRUST_300001_SM_1000_NS8cuda_cub3parE,@object
	.size		_ZN30_INTERNAL_a597e223_4_k_cu_main6thrust24THRUST_300001_SM_1000_NS8cuda_cub3parE,(_ZN30_INTERNAL_a597e223_4_k_cu_main6thrust24THRUST_300001_SM_1000_NS12placeholders2_4E - _ZN30_INTERNAL_a597e223_4_k_cu_main6thrust24THRUST_300001_SM_1000_NS8cuda_cub3parE)
_ZN30_INTERNAL_a597e223_4_k_cu_main6thrust24THRUST_300001_SM_1000_NS8cuda_cub3parE:
	.zero		1
	.type		_ZN30_INTERNAL_a597e223_4_k_cu_main6thrust24THRUST_300001_SM_1000_NS12placeholders2_4E,@object
	.size		_ZN30_INTERNAL_a597e223_4_k_cu_main6thrust24THRUST_300001_SM_1000_NS12placeholders2_4E,(_ZN30_INTERNAL_a597e223_4_k_cu_main4cuda3std3__45__cpo4cendE - _ZN30_INTERNAL_a597e223_4_k_cu_main6thrust24THRUST_300001_SM_1000_NS12placeholders2_4E)
_ZN30_INTERNAL_a597e223_4_k_cu_main6thrust24THRUST_300001_SM_1000_NS12placeholders2_4E:
	.zero		1
	.type		_ZN30_INTERNAL_a597e223_4_k_cu_main4cuda3std3__45__cpo4cendE,@object
	.size		_ZN30_INTERNAL_a597e223_4_k_cu_main4cuda3std3__45__cpo4cendE,(_ZN30_INTERNAL_a597e223_4_k_cu_main4cuda3std6ranges3__45__cpo4cendE - _ZN30_INTERNAL_a597e223_4_k_cu_main4cuda3std3__45__cpo4cendE)
_ZN30_INTERNAL_a597e223_4_k_cu_main4cuda3std3__45__cpo4cendE:
	.zero		1
	.type		_ZN30_INTERNAL_a597e223_4_k_cu_main4cuda3std6ranges3__45__cpo4cendE,@object
	.size		_ZN30_INTERNAL_a597e223_4_k_cu_main4cuda3std6ranges3__45__cpo4cendE,(_ZN30_INTERNAL_a597e223_4_k_cu_main4cuda3std3__420unreachable_sentinelE - _ZN30_INTERNAL_a597e223_4_k_cu_main4cuda3std6ranges3__45__cpo4cendE)
_ZN30_INTERNAL_a597e223_4_k_cu_main4cuda3std6ranges3__45__cpo4cendE:
	.zero		1
	.type		_ZN30_INTERNAL_a597e223_4_k_cu_main4cuda3std3__420unreachable_sentinelE,@object
	.size		_ZN30_INTERNAL_a597e223_4_k_cu_main4cuda3std3__420unreachable_sentinelE,(_ZN30_INTERNAL_a597e223_4_k_cu_main4cuda3std6ranges3__45__cpo5ssizeE - _ZN30_INTERNAL_a597e223_4_k_cu_main4cuda3std3__420unreachable_sentinelE)
_ZN30_INTERNAL_a597e223_4_k_cu_main4cuda3std3__420unreachable_sentinelE:
	.zero		1
	.type		_ZN30_INTERNAL_a597e223_4_k_cu_main4cuda3std6ranges3__45__cpo5ssizeE,@object
	.size		_ZN30_INTERNAL_a597e223_4_k_cu_main4cuda3std6ranges3__45__cpo5ssizeE,(_ZN30_INTERNAL_a597e223_4_k_cu_main6thrust24THRUST_300001_SM_1000_NS12placeholders2_8E - _ZN30_INTERNAL_a597e223_4_k_cu_main4cuda3std6ranges3__45__cpo5ssizeE)
_ZN30_INTERNAL_a597e223_4_k_cu_main4cuda3std6ranges3__45__cpo5ssizeE:
	.zero		1
	.type		_ZN30_INTERNAL_a597e223_4_k_cu_main6thrust24THRUST_300001_SM_1000_NS12placeholders2_8E,@object
	.size		_ZN30_INTERNAL_a597e223_4_k_cu_main6thrust24THRUST_300001_SM_1000_NS12placeholders2_8E,(_ZN30_INTERNAL_a597e223_4_k_cu_main4cuda3std3__45__cpo5crendE - _ZN30_INTERNAL_a597e223_4_k_cu_main6thrust24THRUST_300001_SM_1000_NS12placeholders2_8E)
_ZN30_INTERNAL_a597e223_4_k_cu_main6thrust24THRUST_300001_SM_1000_NS12placeholders2_8E:
	.zero		1
	.type		_ZN30_INTERNAL_a597e223_4_k_cu_main4cuda3std3__45__cpo5crendE,@object
	.size		_ZN30_INTERNAL_a597e223_4_k_cu_main4cuda3std3__45__cpo5crendE,(_ZN30_INTERNAL_a597e223_4_k_cu_main4cuda3std6ranges3__45__cpo4prevE - _ZN30_INTERNAL_a597e223_4_k_cu_main4cuda3std3__45__cpo5crendE)
_ZN30_INTERNAL_a597e223_4_k_cu_main4cuda3std3__45__cpo5crendE:
	.zero		1
	.type		_ZN30_INTERNAL_a597e223_4_k_cu_main4cuda3std6ranges3__45__cpo4prevE,@object
	.size		_ZN30_INTERNAL_a597e223_4_k_cu_main4cuda3std6ranges3__45__cpo4prevE,(_ZN30_INTERNAL_a597e223_4_k_cu_main4cuda3std6ranges3__45__cpo9iter_moveE - _ZN30_INTERNAL_a597e223_4_k_cu_main4cuda3std6ranges3__45__cpo4prevE)
_ZN30_INTERNAL_a597e223_4_k_cu_main4cuda3std6ranges3__45__cpo4prevE:
	.zero		1
	.type		_ZN30_INTERNAL_a597e223_4_k_cu_main4cuda3std6ranges3__45__cpo9iter_moveE,@object
	.size		_ZN30_INTERNAL_a597e223_4_k_cu_main4cuda3std6ranges3__45__cpo9iter_moveE,(_ZN30_INTERNAL_a597e223_4_k_cu_main6thrust24THRUST_300001_SM_1000_NS6system6detail10sequential3seqE - _ZN30_INTERNAL_a597e223_4_k_cu_main4cuda3std6ranges3__45__cpo9iter_moveE)
_ZN30_INTERNAL_a597e223_4_k_cu_main4cuda3std6ranges3__45__cpo9iter_moveE:
	.zero		1
	.type		_ZN30_INTERNAL_a597e223_4_k_cu_main6thrust24THRUST_300001_SM_1000_NS6system6detail10sequential3seqE,@object
	.size		_ZN30_INTERNAL_a597e223_4_k_cu_main6thrust24THRUST_300001_SM_1000_NS6system6detail10sequential3seqE,(.L_31 - _ZN30_INTERNAL_a597e223_4_k_cu_main6thrust24THRUST_300001_SM_1000_NS6system6detail10sequential3seqE)
_ZN30_INTERNAL_a597e223_4_k_cu_main6thrust24THRUST_300001_SM_1000_NS6system6detail10sequential3seqE:
	.zero		1
.L_31:


//--------------------- .nv.shared._ZN3cub18CUB_300001_SM_10006detail4scan16DeviceScanKernelINS2_10policy_hubIiiijN4cuda3std3__44plusIiEEE10Policy1000EN6thrust24THRUST_300001_SM_1000_NS6detail15normal_iteratorINSD_10device_ptrIiEEEESI_NS0_13ScanTileStateIiLb1EEES9_NS0_8NullTypeEjiLb0ESL_EEvT0_T1_T2_iT3_T4_T5_ --------------------------
	.section	.nv.shared._ZN3cub18CUB_300001_SM_10006detail4scan16DeviceScanKernelINS2_10policy_hubIiiijN4cuda3std3__44plusIiEEE10Policy1000EN6thrust24THRUST_300001_SM_1000_NS6detail15normal_iteratorINSD_10device_ptrIiEEEESI_NS0_13ScanTileStateIiLb1EEES9_NS0_8NullTypeEjiLb0ESL_EEvT0_T1_T2_iT3_T4_T5_,"aw",@nobits
	.sectionflags	@""
	.align	16
.nv.shared._ZN3cub18CUB_300001_SM_10006detail4scan16DeviceScanKernelINS2_10policy_hubIiiijN4cuda3std3__44plusIiEEE10Policy1000EN6thrust24THRUST_300001_SM_1000_NS6detail15normal_iteratorINSD_10device_ptrIiEEEESI_NS0_13ScanTileStateIiLb1EEES9_NS0_8NullTypeEjiLb0ESL_EEvT0_T1_T2_iT3_T4_T5_:
	.zero		34832


//--------------------- .nv.shared._ZN3cub18CUB_300001_SM_10006detail6reduce28DeviceReduceSingleTileKernelINS2_10policy_hubIiyN4cuda3__47minimumIiEEE10Policy1000EPiSB_iS8_iiNS5_3std3__410__identityEEEvT0_T1_T2_T3_T4_T6_ --------------------------
	.section	.nv.shared._ZN3cub18CUB_300001_SM_10006detail6reduce28DeviceReduceSingleTileKernelINS2_10policy_hubIiyN4cuda3__47minimumIiEEE10Policy1000EPiSB_iS8_iiNS5_3std3__410__identityEEEvT0_T1_T2_T3_T4_T6_,"aw",@nobits
	.sectionflags	@""
	.align	4
.nv.shared._ZN3cub18CUB_300001_SM_10006detail6reduce28DeviceReduceSingleTileKernelINS2_10policy_hubIiyN4cuda3__47minimumIiEEE10Policy1000EPiSB_iS8_iiNS5_3std3__410__identityEEEvT0_T1_T2_T3_T4_T6_:
	.zero		1068


//--------------------- .nv.shared._ZN3cub18CUB_300001_SM_10006detail6reduce18DeviceReduceKernelINS2_10policy_hubIiyN4cuda3__47minimumIiEEE10Policy1000EN6thrust24THRUST_300001_SM_1000_NS6detail15normal_iteratorINSC_10device_ptrIiEEEEyS8_iNS5_3std3__410__identityEEEvT0_PT3_T1_NS0_13GridEvenShareISO_EET2_T4_ --------------------------
	.section	.nv.shared._ZN3cub18CUB_300001_SM_10006detail6reduce18DeviceReduceKernelINS2_10policy_hubIiyN4cuda3__47minimumIiEEE10Policy1000EN6thrust24THRUST_300001_SM_1000_NS6detail15normal_iteratorINSC_10device_ptrIiEEEEyS8_iNS5_3std3__410__identityEEEvT0_PT3_T1_NS0_13GridEvenShareISO_EET2_T4_,"aw",@nobits
	.sectionflags	@""
	.align	4
.nv.shared._ZN3cub18CUB_300001_SM_10006detail6reduce18DeviceReduceKernelINS2_10policy_hubIiyN4cuda3__47minimumIiEEE10Policy1000EN6thrust24THRUST_300001_SM_1000_NS6detail15normal_iteratorINSC_10device_ptrIiEEEEyS8_iNS5_3std3__410__identityEEEvT0_PT3_T1_NS0_13GridEvenShareISO_EET2_T4_:
	.zero		1068


//--------------------- .nv.shared._ZN3cub18CUB_300001_SM_10006detail6reduce28DeviceReduceSingleTileKernelINS2_10policy_hubIiyN4cuda3__47minimumIiEEE10Policy1000EN6thrust24THRUST_300001_SM_1000_NS6detail15normal_iteratorINSC_10device_ptrIiEEEEPiyS8_iiNS5_3std3__410__identityEEEvT0_T1_T2_T3_T4_T6_ --------------------------
	.section	.nv.shared._ZN3cub18CUB_300001_SM_10006detail6reduce28DeviceReduceSingleTileKernelINS2_10policy_hubIiyN4cuda3__47minimumIiEEE10Policy1000EN6thrust24THRUST_300001_SM_1000_NS6detail15normal_iteratorINSC_10device_ptrIiEEEEPiyS8_iiNS5_3std3__410__identityEEEvT0_T1_T2_T3_T4_T6_,"aw",@nobits
	.sectionflags	@""
	.align	4
.nv.shared._ZN3cub18CUB_300001_SM_10006detail6reduce28DeviceReduceSingleTileKernelINS2_10policy_hubIiyN4cuda3__47minimumIiEEE10Policy1000EN6thrust24THRUST_300001_SM_1000_NS6detail15normal_iteratorINSC_10device_ptrIiEEEEPiyS8_iiNS5_3std3__410__identityEEEvT0_T1_T2_T3_T4_T6_:
	.zero		1068


//--------------------- .nv.shared._ZN3cub18CUB_300001_SM_10006detail6reduce28DeviceReduceSingleTileKernelINS2_10policy_hubIijN4cuda3__47minimumIiEEE10Policy1000EPiSB_iS8_iiNS5_3std3__410__identityEEEvT0_T1_T2_T3_T4_T6_ --------------------------
	.section	.nv.shared._ZN3cub18CUB_300001_SM_10006detail6reduce28DeviceReduceSingleTileKernelINS2_10policy_hubIijN4cuda3__47minimumIiEEE10Policy1000EPiSB_iS8_iiNS5_3std3__410__identityEEEvT0_T1_T2_T3_T4_T6_,"aw",@nobits
	.sectionflags	@""
	.align	4
.nv.shared._ZN3cub18CUB_300001_SM_10006detail6reduce28DeviceReduceSingleTileKernelINS2_10policy_hubIijN4cuda3__47minimumIiEEE10Policy1000EPiSB_iS8_iiNS5_3std3__410__identityEEEvT0_T1_T2_T3_T4_T6_:
	.zero		1068


//--------------------- .nv.shared._ZN3cub18CUB_300001_SM_10006detail6reduce18DeviceReduceKernelINS2_10policy_hubIijN4cuda3__47minimumIiEEE10Policy1000EN6thrust24THRUST_300001_SM_1000_NS6detail15normal_iteratorINSC_10device_ptrIiEEEEjS8_iNS5_3std3__410__identityEEEvT0_PT3_T1_NS0_13GridEvenShareISO_EET2_T4_ --------------------------
	.section	.nv.shared._ZN3cub18CUB_300001_SM_10006detail6reduce18DeviceReduceKernelINS2_10policy_hubIijN4cuda3__47minimumIiEEE10Policy1000EN6thrust24THRUST_300001_SM_1000_NS6detail15normal_iteratorINSC_10device_ptrIiEEEEjS8_iNS5_3std3__410__identityEEEvT0_PT3_T1_NS0_13GridEvenShareISO_EET2_T4_,"aw",@nobits
	.sectionflags	@""
	.align	4
.nv.shared._ZN3cub18CUB_300001_SM_10006detail6reduce18DeviceReduceKernelINS2_10policy_hubIijN4cuda3__47minimumIiEEE10Policy1000EN6thrust24THRUST_300001_SM_1000_NS6detail15normal_iteratorINSC_10device_ptrIiEEEEjS8_iNS5_3std3__410__identityEEEvT0_PT3_T1_NS0_13GridEvenShareISO_EET2_T4_:
	.zero		1068


//--------------------- .nv.shared._ZN3cub18CUB_300001_SM_10006detail6reduce28DeviceReduceSingleTileKernelINS2_10policy_hubIijN4cuda3__47minimumIiEEE10Policy1000EN6thrust24THRUST_300001_SM_1000_NS6detail15normal_iteratorINSC_10device_ptrIiEEEEPijS8_iiNS5_3std3__410__identityEEEvT0_T1_T2_T3_T4_T6_ --------------------------
	.section	.nv.shared._ZN3cub18CUB_300001_SM_10006detail6reduce28DeviceReduceSingleTileKernelINS2_10policy_hubIijN4cuda3__47minimumIiEEE10Policy1000EN6thrust24THRUST_300001_SM_1000_NS6detail15normal_iteratorINSC_10device_ptrIiEEEEPijS8_iiNS5_3std3__410__identityEEEvT0_T1_T2_T3_T4_T6_,"aw",@nobits
	.sectionflags	@""
	.align	4
.nv.shared._ZN3cub18CUB_300001_SM_10006detail6reduce28DeviceReduceSingleTileKernelINS2_10policy_hubIijN4cuda3__47minimumIiEEE10Policy1000EN6thrust24THRUST_300001_SM_1000_NS6detail15normal_iteratorINSC_10device_ptrIiEEEEPijS8_iiNS5_3std3__410__identityEEEvT0_T1_T2_T3_T4_T6_:
	.zero		1068


//--------------------- .nv.constant0._ZN3cub18CUB_300001_SM_10006detail4scan16DeviceScanKernelINS2_10policy_hubIiiimN4cuda3std3__44plusIiEEE10Policy1000EN6thrust24THRUST_300001_SM_1000_NS6detail15normal_iteratorINSD_10device_ptrIiEEEESI_NS0_13ScanTileStateIiLb1EEES9_NS0_8NullTypeEmiLb0ESL_EEvT0_T1_T2_iT3_T4_T5_ --------------------------
	.section	.nv.constant0._ZN3cub18CUB_300001_SM_10006detail4scan16DeviceScanKernelINS2_10policy_hubIiiimN4cuda3std3__44plusIiEEE10Policy1000EN6thrust24THRUST_300001_SM_1000_NS6detail15normal_iteratorINSD_10device_ptrIiEEEESI_NS0_13ScanTileStateIiLb1EEES9_NS0_8NullTypeEmiLb0ESL_EEvT0_T1_T2_iT3_T4_T5_,"a",@progbits
	.sectionflags	@""
	.align	4
.nv.constant0._ZN3cub18CUB_300001_SM_10006detail4scan16DeviceScanKernelINS2_10policy_hubIiiimN4cuda3std3__44plusIiEEE10Policy1000EN6thrust24THRUST_300001_SM_1000_NS6detail15normal_iteratorINSD_10device_ptrIiEEEESI_NS0_13ScanTileStateIiLb1EEES9_NS0_8NullTypeEmiLb0ESL_EEvT0_T1_T2_iT3_T4_T5_:
	.zero		936


//--------------------- .nv.constant0._ZN3cub18CUB_300001_SM_10006detail4scan16DeviceScanKernelINS2_10policy_hubIiiijN4cuda3std3__44plusIiEEE10Policy1000EN6thrust24THRUST_300001_SM_1000_NS6detail15normal_iteratorINSD_10device_ptrIiEEEESI_NS0_13ScanTileStateIiLb1EEES9_NS0_8NullTypeEjiLb0ESL_EEvT0_T1_T2_iT3_T4_T5_ --------------------------
	.section	.nv.constant0._ZN3cub18CUB_300001_SM_10006detail4scan16DeviceScanKernelINS2_10policy_hubIiiijN4cuda3std3__44plusIiEEE10Policy1000EN6thrust24THRUST_300001_SM_1000_NS6detail15normal_iteratorINSD_10device_ptrIiEEEESI_NS0_13ScanTileStateIiLb1EEES9_NS0_8NullTypeEjiLb0ESL_EEvT0_T1_T2_iT3_T4_T5_,"a",@progbits
	.sectionflags	@""
	.align	4
.nv.constant0._ZN3cub18CUB_300001_SM_10006detail4scan16DeviceScanKernelINS2_10policy_hubIiiijN4cuda3std3__44plusIiEEE10Policy1000EN6thrust24THRUST_300001_SM_1000_NS6detail15normal_iteratorINSD_10device_ptrIiEEEESI_NS0_13ScanTileStateIiLb1EEES9_NS0_8NullTypeEjiLb0ESL_EEvT0_T1_T2_iT3_T4_T5_:
	.zero		932


//--------------------- .nv.constant0._ZN3cub18CUB_300001_SM_10006detail4scan20DeviceScanInitKernelINS0_13ScanTileStateIiLb1EEEEEvT_i --------------------------
	.section	.nv.constant0._ZN3cub18CUB_300001_SM_10006detail4scan20DeviceScanInitKernelINS0_13ScanTileStateIiLb1EEEEEvT_i,"a",@progbits
	.sectionflags	@""
	.align	4
.nv.constant0._ZN3cub18CUB_300001_SM_10006detail4scan20DeviceScanInitKernelINS0_13ScanTileStateIiLb1EEEEEvT_i:
	.zero		908


//--------------------- .nv.constant0._ZN3cub18CUB_300001_SM_10006detail6reduce28DeviceReduceSingleTileKernelINS2_10policy_hubIiyN4cuda3__47minimumIiEEE10Policy1000EPiSB_iS8_iiNS5_3std3__410__identityEEEvT0_T1_T2_T3_T4_T6_ --------------------------
	.section	.nv.constant0._ZN3cub18CUB_300001_SM_10006detail6reduce28DeviceReduceSingleTileKernelINS2_10policy_hubIiyN4cuda3__47minimumIiEEE10Policy1000EPiSB_iS8_iiNS5_3std3__410__identityEEEvT0_T1_T2_T3_T4_T6_,"a",@progbits
	.sectionflags	@""
	.align	4
.nv.constant0._ZN3cub18CUB_300001_SM_10006detail6reduce28DeviceReduceSingleTileKernelINS2_10policy_hubIiyN4cuda3__47minimumIiEEE10Policy1000EPiSB_iS8_iiNS5_3std3__410__identityEEEvT0_T1_T2_T3_T4_T6_:
	.zero		925


//--------------------- .nv.constant0._ZN3cub18CUB_300001_SM_10006detail6reduce18DeviceReduceKernelINS2_10policy_hubIiyN4cuda3__47minimumIiEEE10Policy1000EN6thrust24THRUST_300001_SM_1000_NS6detail15normal_iteratorINSC_10device_ptrIiEEEEyS8_iNS5_3std3__410__identityEEEvT0_PT3_T1_NS0_13GridEvenShareISO_EET2_T4_ --------------------------
	.section	.nv.constant0._ZN3cub18CUB_300001_SM_10006detail6reduce18DeviceReduceKernelINS2_10policy_hubIiyN4cuda3__47minimumIiEEE10Policy1000EN6thrust24THRUST_300001_SM_1000_NS6detail15normal_iteratorINSC_10device_ptrIiEEEEyS8_iNS5_3std3__410__identityEEEvT0_PT3_T1_NS0_13GridEvenShareISO_EET2_T4_,"a",@progbits
	.sectionflags	@""
	.align	4
.nv.constant0._ZN3cub18CUB_300001_SM_10006detail6reduce18DeviceReduceKernelINS2_10policy_hubIiyN4cuda3__47minimumIiEEE10Policy1000EN6thrust24THRUST_300001_SM_1000_NS6detail15normal_iteratorINSC_10device_ptrIiEEEEyS8_iNS5_3std3__410__identityEEEvT0_PT3_T1_NS0_13GridEvenShareISO_EET2_T4_:
	.zero		994


//--------------------- .nv.constant0._ZN3cub18CUB_300001_SM_10006detail6reduce28DeviceReduceSingleTileKernelINS2_10policy_hubIiyN4cuda3__47minimumIiEEE10Policy1000EN6thrust24THRUST_300001_SM_1000_NS6detail15normal_iteratorINSC_10device_ptrIiEEEEPiyS8_iiNS5_3std3__410__identityEEEvT0_T1_T2_T3_T4_T6_ --------------------------
	.section	.nv.constant0._ZN3cub18CUB_300001_SM_10006detail6reduce28DeviceReduceSingleTileKernelINS2_10policy_hubIiyN4cuda3__47minimumIiEEE10Policy1000EN6thrust24THRUST_300001_SM_1000_NS6detail15normal_iteratorINSC_10device_ptrIiEEEEPiyS8_iiNS5_3std3__410__identityEEEvT0_T1_T2_T3_T4_T6_,"a",@progbits
	.sectionflags	@""
	.align	4
.nv.constant0._ZN3cub18CUB_300001_SM_10006detail6reduce28DeviceReduceSingleTileKernelINS2_10policy_hubIiyN4cuda3__47minimumIiEEE10Policy1000EN6thrust24THRUST_300001_SM_1000_NS6detail15normal_iteratorINSC_10device_ptrIiEEEEPiyS8_iiNS5_3std3__410__identityEEEvT0_T1_T2_T3_T4_T6_:
	.zero		929


//--------------------- .nv.constant0._ZN3cub18CUB_300001_SM_10006detail6reduce28DeviceReduceSingleTileKernelINS2_10policy_hubIijN4cuda3__47minimumIiEEE10Policy1000EPiSB_iS8_iiNS5_3std3__410__identityEEEvT0_T1_T2_T3_T4_T6_ --------------------------
	.section	.nv.constant0._ZN3cub18CUB_300001_SM_10006detail6reduce28DeviceReduceSingleTileKernelINS2_10policy_hubIijN4cuda3__47minimumIiEEE10Policy1000EPiSB_iS8_iiNS5_3std3__410__identityEEEvT0_T1_T2_T3_T4_T6_,"a",@progbits
	.sectionflags	@""
	.align	4
.nv.constant0._ZN3cub18CUB_300001_SM_10006detail6reduce28DeviceReduceSingleTileKernelINS2_10policy_hubIijN4cuda3__47minimumIiEEE10Policy1000EPiSB_iS8_iiNS5_3std3__410__identityEEEvT0_T1_T2_T3_T4_T6_:
	.zero		925


//--------------------- .nv.constant0._ZN3cub18CUB_300001_SM_10006detail6reduce18DeviceReduceKernelINS2_10policy_hubIijN4cuda3__47minimumIiEEE10Policy1000EN6thrust24THRUST_300001_SM_1000_NS6detail15normal_iteratorINSC_10device_ptrIiEEEEjS8_iNS5_3std3__410__identityEEEvT0_PT3_T1_NS0_13GridEvenShareISO_EET2_T4_ --------------------------
	.section	.nv.constant0._ZN3cub18CUB_300001_SM_10006detail6reduce18DeviceReduceKernelINS2_10policy_hubIijN4cuda3__47minimumIiEEE10Policy1000EN6thrust24THRUST_300001_SM_1000_NS6detail15normal_iteratorINSC_10device_ptrIiEEEEjS8_iNS5_3std3__410__identityEEEvT0_PT3_T1_NS0_13GridEvenShareISO_EET2_T4_,"a",@progbits
	.sectionflags	@""
	.align	4
.nv.constant0._ZN3cub18CUB_300001_SM_10006detail6reduce18DeviceReduceKernelINS2_10policy_hubIijN4cuda3__47minimumIiEEE10Policy1000EN6thrust24THRUST_300001_SM_1000_NS6detail15normal_iteratorINSC_10device_ptrIiEEEEjS8_iNS5_3std3__410__identityEEEvT0_PT3_T1_NS0_13GridEvenShareISO_EET2_T4_:
	.zero		958


//--------------------- .nv.constant0._ZN3cub18CUB_300001_SM_10006detail6reduce28DeviceReduceSingleTileKernelINS2_10policy_hubIijN4cuda3__47minimumIiEEE10Policy1000EN6thrust24THRUST_300001_SM_1000_NS6detail15normal_iteratorINSC_10device_ptrIiEEEEPijS8_iiNS5_3std3__410__identityEEEvT0_T1_T2_T3_T4_T6_ --------------------------
	.section	.nv.constant0._ZN3cub18CUB_300001_SM_10006detail6reduce28DeviceReduceSingleTileKernelINS2_10policy_hubIijN4cuda3__47minimumIiEEE10Policy1000EN6thrust24THRUST_300001_SM_1000_NS6detail15normal_iteratorINSC_10device_ptrIiEEEEPijS8_iiNS5_3std3__410__identityEEEvT0_T1_T2_T3_T4_T6_,"a",@progbits
	.sectionflags	@""
	.align	4
.nv.constant0._ZN3cub18CUB_300001_SM_10006detail6reduce28DeviceReduceSingleTileKernelINS2_10policy_hubIijN4cuda3__47minimumIiEEE10Policy1000EN6thrust24THRUST_300001_SM_1000_NS6detail15normal_iteratorINSC_10device_ptrIiEEEEPijS8_iiNS5_3std3__410__identityEEEvT0_T1_T2_T3_T4_T6_:
	.zero		925


//--------------------- .nv.constant0._ZN3cub18CUB_300001_SM_10006detail8for_each13static_kernelINS2_12policy_hub_t12policy_500_tElN6thrust24THRUST_300001_SM_1000_NS8cuda_cub10__tabulate7functorINS7_6detail15normal_iteratorINS7_10device_ptrIiEEEE9generatorlEEEEvT0_T1_ --------------------------
	.section	.nv.constant0._ZN3cub18CUB_300001_SM_10006detail8for_each13static_kernelINS2_12policy_hub_t12policy_500_tElN6thrust24THRUST_300001_SM_1000_NS8cuda_cub10__tabulate7functorINS7_6detail15normal_iteratorINS7_10device_ptrIiEEEE9generatorlEEEEvT0_T1_,"a",@progbits
	.sectionflags	@""
	.align	4
.nv.constant0._ZN3cub18CUB_300001_SM_10006detail8for_each13static_kernelINS2_12policy_hub_t12policy_500_tElN6thrust24THRUST_300001_SM_1000_NS8cuda_cub10__tabulate7functorINS7_6detail15normal_iteratorINS7_10device_ptrIiEEEE9generatorlEEEEvT0_T1_:
	.zero		920


//--------------------- .nv.constant0._ZN3cub18CUB_300001_SM_10006detail8for_each13static_kernelINS2_12policy_hub_t12policy_500_tEmN6thrust24THRUST_300001_SM_1000_NS8cuda_cub20__uninitialized_fill7functorINS7_10device_ptrIiEEiEEEEvT0_T1_ --------------------------
	.section	.nv.constant0._ZN3cub18CUB_300001_SM_10006detail8for_each13static_kernelINS2_12policy_hub_t12policy_500_tEmN6thrust24THRUST_300001_SM_1000_NS8cuda_cub20__uninitialized_fill7functorINS7_10device_ptrIiEEiEEEEvT0_T1_,"a",@progbits
	.sectionflags	@""
	.align	4
.nv.constant0._ZN3cub18CUB_300001_SM_10006detail8for_each13static_kernelINS2_12policy_hub_t12policy_500_tEmN6thrust24THRUST_300001_SM_1000_NS8cuda_cub20__uninitialized_fill7functorINS7_10device_ptrIiEEiEEEEvT0_T1_:
	.zero		920


//--------------------- .nv.constant0._ZN3cub18CUB_300001_SM_10006detail11EmptyKernelIvEEvv --------------------------
	.section	.nv.constant0._ZN3cub18CUB_300001_SM_10006detail11EmptyKernelIvEEvv,"a",@progbits
	.sectionflags	@""
	.align	4
.nv.constant0._ZN3cub18CUB_300001_SM_10006detail11EmptyKernelIvEEvv:
	.zero		896


//--------------------- SYMBOLS --------------------------

	.type		.nv.reservedSmem.offset0,@object
	.size		.nv.reservedSmem.offset0,0x4
	.type		.nv.reservedSmem.cap,@object
	.size		.nv.reservedSmem.cap,0x4
